def attn_fwd(
    Q,
    K,
    V,
    Out,
    Lse,
    sm_scale,
    stride_qz,
    stride_qh,
    stride_qm,
    stride_qk,
    stride_kz,
    stride_kh,
    stride_kn,
    stride_kk,
    stride_vz,
    stride_vh,
    stride_vn,
    stride_vk,
    stride_oz,
    stride_oh,
    stride_om,
    stride_ok,
    seqlen_q,
    seqlen_k,
    BLOCK_M: tl.constexpr,
    BLOCK_N: tl.constexpr,
    HEAD_DIM: tl.constexpr,
    CAUSAL: tl.constexpr,
):
    start_m = tl.program_id(0)
    off_hz = tl.program_id(1)
    q_off = off_hz * stride_qh
    k_off = off_hz * stride_kh
    v_off = off_hz * stride_vh
    offs_m = start_m * BLOCK_M + tl.arange(0, BLOCK_M)
    offs_d = tl.arange(0, HEAD_DIM)
    offs_n = tl.arange(0, BLOCK_N)
    q_ptrs = Q + q_off + offs_m[:, None] * stride_qm + offs_d[None, :] * stride_qk
    k_ptrs = K + k_off + offs_d[:, None] * stride_kk + offs_n[None, :] * stride_kn
    v_ptrs = V + v_off + offs_n[:, None] * stride_vn + offs_d[None, :] * stride_vk
    m_i = tl.full([BLOCK_M], float("-inf"), dtype=tl.float32)
    l_i = tl.zeros([BLOCK_M], dtype=tl.float32) + 1.0
    acc = tl.zeros([BLOCK_M, HEAD_DIM], dtype=tl.float32)
    q = tl.load(q_ptrs)
    acc, l_i, m_i = _attn_fwd_inner(
        acc,
        l_i,
        m_i,
        q,
        k_ptrs,
        v_ptrs,
        sm_scale,
        stride_kn,
        stride_vn,
        start_m,
        seqlen_k,
        BLOCK_M,
        BLOCK_N,
        HEAD_DIM,
        CAUSAL,
    )
    acc = acc / l_i[:, None]
    lse = m_i + tl.math.log2(l_i) / 1.4426950408889634
    o_ptrs = (
        Out
        + off_hz * stride_oh
        + offs_m[:, None] * stride_om
        + offs_d[None, :] * stride_ok
    )
    tl.store(o_ptrs, acc.to(Out.dtype.element_ty))
    tl.store(Lse + off_hz * seqlen_q + offs_m, lse)

# config = {"BLOCK_M": 256, "BLOCK_N": 128, "HEAD_DIM": 128, "arch": "sm_90", "causal": false, "dtype": "fp16", "num_stages": 2, "num_warps": 8}
# arch = sm_90


// ===== COMPILED SASS (sm_90a) =====

	.target	sm_90a

	.elftype	@"ET_EXEC"


//--------------------- .note.nv.tkinfo           --------------------------
	.section	.note.nv.tkinfo,"",@"SHT_NOTE"
	.sectionflags	@"SHF_NOTE_NV_TKINFO"
	.tkinfo
        /*0018*/ 	.word	0x00000002
        /*0030*/ 	.string	""
        /*0030*/ 	.string	"ptxas"
        /*0030*/ 	.string	"Cuda compilation tools, release 13.0, V13.0.88"
        /*0030*/ 	.string	"Build cuda_13.0.r13.0/compiler.36424714_0"
        /*0030*/ 	.string	"-v  -suppress-debug-info  -lineinfo  -arch sm_90a "



//--------------------- .note.nv.cuinfo           --------------------------
	.section	.note.nv.cuinfo,"",@"SHT_NOTE"
	.sectionflags	@"SHF_NOTE_NV_CUINFO"
        /*0018*/ 	.short	0x0002
        /*001a*/ 	.short	0x005a
        /*001c*/ 	.short	0x0082
	.zero		2


//--------------------- .nv.info                  --------------------------
	.section	.nv.info,"",@"SHT_CUDA_INFO"
	.align	4


	//----- nvinfo : EIATTR_REGCOUNT
	.align		4
        /*0000*/ 	.byte	0x04, 0x2f
        /*0002*/ 	.short	(.L_2 - .L_1)
	.align		4
.L_1:
        /*0004*/ 	.word	index@(attn_fwd)
        /*0008*/ 	.word	0x000000ff


	//----- nvinfo : EIATTR_FRAME_SIZE
	.align		4
.L_2:
        /*000c*/ 	.byte	0x04, 0x11
        /*000e*/ 	.short	(.L_4 - .L_3)
	.align		4
.L_3:
        /*0010*/ 	.word	index@(attn_fwd)
        /*0014*/ 	.word	0x000006e0


	//----- nvinfo : EIATTR_MIN_STACK_SIZE
	.align		4
.L_4:
        /*0018*/ 	.byte	0x04, 0x12
        /*001a*/ 	.short	(.L_6 - .L_5)
	.align		4
.L_5:
        /*001c*/ 	.word	index@(attn_fwd)
        /*0020*/ 	.word	0x000006e0
.L_6:


//--------------------- .nv.compat                --------------------------
	.section	.nv.compat,"",@"SHT_CUDA_COMPAT_INFO"
	.align	4
        /*0000*/ 	.byte	0x02, 0x09, 0x01, 0x00, 0x02, 0x02, 0x04, 0x00, 0x02, 0x05, 0x05, 0x00, 0x03, 0x07, 0x01, 0x01
        /*0010*/ 	.byte	0x02, 0x03, 0x00, 0x00, 0x02, 0x06, 0x01, 0x00, 0x04, 0x0b, 0x08, 0x00, 0x00, 0x00, 0x00, 0x00
        /*0020*/ 	.byte	0x00, 0x00, 0x00, 0x00


//--------------------- .nv.info.attn_fwd         --------------------------
	.section	.nv.info.attn_fwd,"",@"SHT_CUDA_INFO"
	.sectionflags	@""
	.align	4


	//----- nvinfo : EIATTR_CUDA_API_VERSION
	.align		4
        /*0000*/ 	.byte	0x04, 0x37
        /*0002*/ 	.short	(.L_8 - .L_7)
.L_7:
        /*0004*/ 	.word	0x00000082


	//----- nvinfo : EIATTR_KPARAM_INFO
	.align		4
.L_8:
        /*0008*/ 	.byte	0x04, 0x17
        /*000a*/ 	.short	(.L_10 - .L_9)
.L_9:
        /*000c*/ 	.word	0x00000000
        /*0010*/ 	.short	0x0019
        /*0012*/ 	.short	0x0080
        /*0014*/ 	.byte	0x00, 0xf4, 0x21, 0x00


	//----- nvinfo : EIATTR_KPARAM_INFO
	.align		4
.L_10:
        /*0018*/ 	.byte	0x04, 0x17
        /*001a*/ 	.short	(.L_12 - .L_11)
.L_11:
        /*001c*/ 	.word	0x00000000
        /*0020*/ 	.short	0x0018
        /*0022*/ 	.short	0x0078
        /*0024*/ 	.byte	0x00, 0xf4, 0x21, 0x00


	//----- nvinfo : EIATTR_KPARAM_INFO
	.align		4
.L_12:
        /*0028*/ 	.byte	0x04, 0x17
        /*002a*/ 	.short	(.L_14 - .L_13)
.L_13:
        /*002c*/ 	.word	0x00000000
        /*0030*/ 	.short	0x0017
        /*0032*/ 	.short	0x0070
        /*0034*/ 	.byte	0x00, 0xf0, 0x11, 0x00


	//----- nvinfo : EIATTR_KPARAM_INFO
	.align		4
.L_14:
        /*0038*/ 	.byte	0x04, 0x17
        /*003a*/ 	.short	(.L_16 - .L_15)
.L_15:
        /*003c*/ 	.word	0x00000000
        /*0040*/ 	.short	0x0016
        /*0042*/ 	.short	0x006c
        /*0044*/ 	.byte	0x00, 0xf0, 0x11, 0x00


	//----- nvinfo : EIATTR_KPARAM_INFO
	.align		4
.L_16:
        /*0048*/ 	.byte	0x04, 0x17
        /*004a*/ 	.short	(.L_18 - .L_17)
.L_17:
        /*004c*/ 	.word	0x00000000
        /*0050*/ 	.short	0x0015
        /*0052*/ 	.short	0x0068
        /*0054*/ 	.byte	0x00, 0xf0, 0x11, 0x00


	//----- nvinfo : EIATTR_KPARAM_INFO
	.align		4
.L_18:
        /*0058*/ 	.byte	0x04, 0x17
        /*005a*/ 	.short	(.L_20 - .L_19)
.L_19:
        /*005c*/ 	.word	0x00000000
        /*0060*/ 	.short	0x0014
        /*0062*/ 	.short	0x0064
        /*0064*/ 	.byte	0x00, 0xf0, 0x11, 0x00


	//----- nvinfo : EIATTR_KPARAM_INFO
	.align		4
.L_20:
        /*0068*/ 	.byte	0x04, 0x17
        /*006a*/ 	.short	(.L_22 - .L_21)
.L_21:
        /*006c*/ 	.word	0x00000000
        /*0070*/ 	.short	0x0013
        /*0072*/ 	.short	0x0060
        /*0074*/ 	.byte	0x00, 0xf0, 0x11, 0x00


	//----- nvinfo : EIATTR_KPARAM_INFO
	.align		4
.L_22:
        /*0078*/ 	.byte	0x04, 0x17
        /*007a*/ 	.short	(.L_24 - .L_23)
.L_23:
        /*007c*/ 	.word	0x00000000
        /*0080*/ 	.short	0x0012
        /*0082*/ 	.short	0x005c
        /*0084*/ 	.byte	0x00, 0xf0, 0x11, 0x00


	//----- nvinfo : EIATTR_KPARAM_INFO
	.align		4
.L_24:
        /*0088*/ 	.byte	0x04, 0x17
        /*008a*/ 	.short	(.L_26 - .L_25)
.L_25:
        /*008c*/ 	.word	0x00000000
        /*0090*/ 	.short	0x0011
        /*0092*/ 	.short	0x0058
        /*0094*/ 	.byte	0x00, 0xf0, 0x11, 0x00


	//----- nvinfo : EIATTR_KPARAM_INFO
	.align		4
.L_26:
        /*0098*/ 	.byte	0x04, 0x17
        /*009a*/ 	.short	(.L_28 - .L_27)
.L_27:
        /*009c*/ 	.word	0x00000000
        /*00a0*/ 	.short	0x0010
        /*00a2*/ 	.short	0x0054
        /*00a4*/ 	.byte	0x00, 0xf0, 0x11, 0x00


	//----- nvinfo : EIATTR_KPARAM_INFO
	.align		4
.L_28:
        /*00a8*/ 	.byte	0x04, 0x17
        /*00aa*/ 	.short	(.L_30 - .L_29)
.L_29:
        /*00ac*/ 	.word	0x00000000
        /*00b0*/ 	.short	0x000f
        /*00b2*/ 	.short	0x0050
        /*00b4*/ 	.byte	0x00, 0xf0, 0x11, 0x00


	//----- nvinfo : EIATTR_KPARAM_INFO
	.align		4
.L_30:
        /*00b8*/ 	.byte	0x04, 0x17
        /*00ba*/ 	.short	(.L_32 - .L_31)
.L_31:
        /*00bc*/ 	.word	0x00000000
        /*00c0*/ 	.short	0x000e
        /*00c2*/ 	.short	0x004c
        /*00c4*/ 	.byte	0x00, 0xf0, 0x11, 0x00


	//----- nvinfo : EIATTR_KPARAM_INFO
	.align		4
.L_32:
        /*00c8*/ 	.byte	0x04, 0x17
        /*00ca*/ 	.short	(.L_34 - .L_33)
.L_33:
        /*00cc*/ 	.word	0x00000000
        /*00d0*/ 	.short	0x000d
        /*00d2*/ 	.short	0x0048
        /*00d4*/ 	.byte	0x00, 0xf0, 0x11, 0x00


	//----- nvinfo : EIATTR_KPARAM_INFO
	.align		4
.L_34:
        /*00d8*/ 	.byte	0x04, 0x17
        /*00da*/ 	.short	(.L_36 - .L_35)
.L_35:
        /*00dc*/ 	.word	0x00000000
        /*00e0*/ 	.short	0x000c
        /*00e2*/ 	.short	0x0044
        /*00e4*/ 	.byte	0x00, 0xf0, 0x11, 0x00


	//----- nvinfo : EIATTR_KPARAM_INFO
	.align		4
.L_36:
        /*00e8*/ 	.byte	0x04, 0x17
        /*00ea*/ 	.short	(.L_38 - .L_37)
.L_37:
        /*00ec*/ 	.word	0x00000000
        /*00f0*/ 	.short	0x000b
        /*00f2*/ 	.short	0x0040
        /*00f4*/ 	.byte	0x00, 0xf0, 0x11, 0x00


	//----- nvinfo : EIATTR_KPARAM_INFO
	.align		4
.L_38:
        /*00f8*/ 	.byte	0x04, 0x17
        /*00fa*/ 	.short	(.L_40 - .L_39)
.L_39:
        /*00fc*/ 	.word	0x00000000
        /*0100*/ 	.short	0x000a
        /*0102*/ 	.short	0x003c
        /*0104*/ 	.byte	0x00, 0xf0, 0x11, 0x00


	//----- nvinfo : EIATTR_KPARAM_INFO
	.align		4
.L_40:
        /*0108*/ 	.byte	0x04, 0x17
        /*010a*/ 	.short	(.L_42 - .L_41)
.L_41:
        /*010c*/ 	.word	0x00000000
        /*0110*/ 	.short	0x0009
        /*0112*/ 	.short	0x0038
        /*0114*/ 	.byte	0x00, 0xf0, 0x11, 0x00


	//----- nvinfo : EIATTR_KPARAM_INFO
	.align		4
.L_42:
        /*0118*/ 	.byte	0x04, 0x17
        /*011a*/ 	.short	(.L_44 - .L_43)
.L_43:
        /*011c*/ 	.word	0x00000000
        /*0120*/ 	.short	0x0008
        /*0122*/ 	.short	0x0034
        /*0124*/ 	.byte	0x00, 0xf0, 0x11, 0x00


	//----- nvinfo : EIATTR_KPARAM_INFO
	.align		4
.L_44:
        /*0128*/ 	.byte	0x04, 0x17
        /*012a*/ 	.short	(.L_46 - .L_45)
.L_45:
        /*012c*/ 	.word	0x00000000
        /*0130*/ 	.short	0x0007
        /*0132*/ 	.short	0x0030
        /*0134*/ 	.byte	0x00, 0xf0, 0x11, 0x00


	//----- nvinfo : EIATTR_KPARAM_INFO
	.align		4
.L_46:
        /*0138*/ 	.byte	0x04, 0x17
        /*013a*/ 	.short	(.L_48 - .L_47)
.L_47:
        /*013c*/ 	.word	0x00000000
        /*0140*/ 	.short	0x0006
        /*0142*/ 	.short	0x002c
        /*0144*/ 	.byte	0x00, 0xf0, 0x11, 0x00


	//----- nvinfo : EIATTR_KPARAM_INFO
	.align		4
.L_48:
        /*0148*/ 	.byte	0x04, 0x17
        /*014a*/ 	.short	(.L_50 - .L_49)
.L_49:
        /*014c*/ 	.word	0x00000000
        /*0150*/ 	.short	0x0005
        /*0152*/ 	.short	0x0028
        /*0154*/ 	.byte	0x00, 0xf0, 0x11, 0x00


	//----- nvinfo : EIATTR_KPARAM_INFO
	.align		4
.L_50:
        /*0158*/ 	.byte	0x04, 0x17
        /*015a*/ 	.short	(.L_52 - .L_51)
.L_51:
        /*015c*/ 	.word	0x00000000
        /*0160*/ 	.short	0x0004
        /*0162*/ 	.short	0x0020
        /*0164*/ 	.byte	0x00, 0xf4, 0x21, 0x00


	//----- nvinfo : EIATTR_KPARAM_INFO
	.align		4
.L_52:
        /*0168*/ 	.byte	0x04, 0x17
        /*016a*/ 	.short	(.L_54 - .L_53)
.L_53:
        /*016c*/ 	.word	0x00000000
        /*0170*/ 	.short	0x0003
        /*0172*/ 	.short	0x0018
        /*0174*/ 	.byte	0x00, 0xf4, 0x21, 0x00


	//----- nvinfo : EIATTR_KPARAM_INFO
	.align		4
.L_54:
        /*0178*/ 	.byte	0x04, 0x17
        /*017a*/ 	.short	(.L_56 - .L_55)
.L_55:
        /*017c*/ 	.word	0x00000000
        /*0180*/ 	.short	0x0002
        /*0182*/ 	.short	0x0010
        /*0184*/ 	.byte	0x00, 0xf4, 0x21, 0x00


	//----- nvinfo : EIATTR_KPARAM_INFO
	.align		4
.L_56:
        /*0188*/ 	.byte	0x04, 0x17
        /*018a*/ 	.short	(.L_58 - .L_57)
.L_57:
        /*018c*/ 	.word	0x00000000
        /*0190*/ 	.short	0x0001
        /*0192*/ 	.short	0x0008
        /*0194*/ 	.byte	0x00, 0xf4, 0x21, 0x00


	//----- nvinfo : EIATTR_KPARAM_INFO
	.align		4
.L_58:
        /*0198*/ 	.byte	0x04, 0x17
        /*019a*/ 	.short	(.L_60 - .L_59)
.L_59:
        /*019c*/ 	.word	0x00000000
        /*01a0*/ 	.short	0x0000
        /*01a2*/ 	.short	0x0000
        /*01a4*/ 	.byte	0x00, 0xf4, 0x21, 0x00


	//----- nvinfo : EIATTR_SPARSE_MMA_MASK
	.align		4
.L_60:
        /*01a8*/ 	.byte	0x03, 0x50
        /*01aa*/ 	.short	0x0000


	//----- nvinfo : EIATTR_MAXREG_COUNT
	.align		4
        /*01ac*/ 	.byte	0x03, 0x1b
        /*01ae*/ 	.short	0x00ff


	//----- nvinfo : EIATTR_NUM_BARRIERS
	.align		4
        /*01b0*/ 	.byte	0x02, 0x4c
        /*01b2*/ 	.byte	0x01
	.zero		1


	//----- nvinfo : EIATTR_ANNOTATIONS
	.align		4
        /*01b4*/ 	.byte	0x04, 0x55
        /*01b6*/ 	.short	(.L_62 - .L_61)


	//   ....[0]....
.L_61:
        /*01b8*/ 	.word	0x00000001
        /*01bc*/ 	.byte	0xb0, 0x2a, 0x00, 0x00, 0x01, 0x00, 0x00, 0x00, 0xd0, 0x2a, 0x00, 0x00, 0x01, 0x00, 0x00, 0x00
        /* <DEDUP_REMOVED lines=366> */
        /*18ac*/ 	.byte	0x30, 0xee, 0x00, 0x00


	//----- nvinfo : EIATTR_MERCURY_ISA_VERSION
	.align		4
.L_62:
        /*18b0*/ 	.byte	0x03, 0x5f
        /*18b2*/ 	.short	0x0101


	//----- nvinfo : EIATTR_COOP_GROUP_MASK_REGIDS
	.align		4
        /*18b4*/ 	.byte	0x04, 0x29
        /*18b6*/ 	.short	(.L_64 - .L_63)


	//   ....[0]....
.L_63:
        /*18b8*/ 	.word	0xffffffff


	//   ....[1]....
        /*18bc*/ 	.word	0xffffffff


	//   ....[2]....
        /*18c0*/ 	.word	0xffffffff


	//   ....[3]....
        /*18c4*/ 	.word	0xffffffff


	//   ....[4]....
        /*18c8*/ 	.word	0xffffffff


	//   ....[5]....
        /*18cc*/ 	.word	0xffffffff


	//   ....[6]....
        /*18d0*/ 	.word	0xffffffff


	//   ....[7]....
        /*18d4*/ 	.word	0xffffffff


	//   ....[8]....
        /*18d8*/ 	.word	0xffffffff


	//   ....[9]....
        /*18dc*/ 	.word	0xffffffff


	//   ....[10]....
        /*18e0*/ 	.word	0xffffffff


	//   ....[11]....
        /*18e4*/ 	.word	0xffffffff


	//   ....[12]....
        /*18e8*/ 	.word	0xffffffff


	//   ....[13]....
        /*18ec*/ 	.word	0xffffffff


	//   ....[14]....
        /*18f0*/ 	.word	0xffffffff


	//   ....[15]....
        /*18f4*/ 	.word	0xffffffff


	//----- nvinfo : EIATTR_COOP_GROUP_INSTR_OFFSETS
	.align		4
.L_64:
        /*18f8*/ 	.byte	0x04, 0x28
        /*18fa*/ 	.short	(.L_66 - .L_65)


	//   ....[0]....
.L_65:
        /*18fc*/ 	.word	0x00008610


	//   ....[1]....
        /*1900*/ 	.word	0x000087d0


	//   ....[2]....
        /*1904*/ 	.word	0x00008e40


	//   ....[3]....
        /*1908*/ 	.word	0x00009130


	//   ....[4]....
        /*190c*/ 	.word	0x00009230


	//   ....[5]....
        /*1910*/ 	.word	0x00009570


	//   ....[6]....
        /*1914*/ 	.word	0x00009920


	//   ....[7]....
        /*1918*/ 	.word	0x00009a90


	//   ....[8]....
        /*191c*/ 	.word	0x0000d9e0


	//   ....[9]....
        /*1920*/ 	.word	0x0000db20


	//   ....[10]....
        /*1924*/ 	.word	0x0000db70


	//   ....[11]....
        /*1928*/ 	.word	0x0000db80


	//   ....[12]....
        /*192c*/ 	.word	0x0000db90


	//   ....[13]....
        /*1930*/ 	.word	0x0000dc30


	//   ....[14]....
        /*1934*/ 	.word	0x0000dc50


	//   ....[15]....
        /*1938*/ 	.word	0x0000dc60


	//----- nvinfo : EIATTR_EXIT_INSTR_OFFSETS
	.align		4
.L_66:
        /*193c*/ 	.byte	0x04, 0x1c
        /*193e*/ 	.short	(.L_68 - .L_67)


	//   ....[0]....
.L_67:
        /*1940*/ 	.word	0x00014270


	//----- nvinfo : EIATTR_REQNTID
	.align		4
.L_68:
        /*1944*/ 	.byte	0x04, 0x10
        /*1946*/ 	.short	(.L_70 - .L_69)
.L_69:
        /*1948*/ 	.word	0x00000100
        /*194c*/ 	.word	0x00000001
        /*1950*/ 	.word	0x00000001


	//----- nvinfo : EIATTR_CBANK_PARAM_SIZE
	.align		4
.L_70:
        /*1954*/ 	.byte	0x03, 0x19
        /*1956*/ 	.short	0x0088


	//----- nvinfo : EIATTR_PARAM_CBANK
	.align		4
        /*1958*/ 	.byte	0x04, 0x0a
        /*195a*/ 	.short	(.L_72 - .L_71)
	.align		4
.L_71:
        /*195c*/ 	.word	index@(.nv.constant0.attn_fwd)
        /*1960*/ 	.short	0x0210
        /*1962*/ 	.short	0x0088


	//----- nvinfo : EIATTR_SW_WAR
	.align		4
.L_72:
        /*1964*/ 	.byte	0x04, 0x36
        /*1966*/ 	.short	(.L_74 - .L_73)
.L_73:
        /*1968*/ 	.word	0x00000008
.L_74:


//--------------------- .nv.callgraph             --------------------------
	.section	.nv.callgraph,"",@"SHT_CUDA_CALLGRAPH"
	.align	4
	.sectionentsize	8
	.align		4
        /*0000*/ 	.word	0x00000000
	.align		4
        /*0004*/ 	.word	0xffffffff
	.align		4
        /*0008*/ 	.word	0x00000000
	.align		4
        /*000c*/ 	.word	0xfffffffe
	.align		4
        /*0010*/ 	.word	0x00000000
	.align		4
        /*0014*/ 	.word	0xfffffffd
	.align		4
        /*0018*/ 	.word	0x00000000
	.align		4
        /*001c*/ 	.word	0xfffffffc


//--------------------- .nv.constant4             --------------------------
	.section	.nv.constant4,"a",@progbits
	.align	8
	.align		8
.nv.constant4:
        /*0000*/ 	.dword	_$_str


//--------------------- .text.attn_fwd            --------------------------
	.section	.text.attn_fwd,"ax",@progbits
	.align	128
        .global         attn_fwd
        .type           attn_fwd,@function
        .size           attn_fwd,(.L_x_3 - attn_fwd)
        .other          attn_fwd,@"STO_CUDA_ENTRY STV_DEFAULT"
attn_fwd:
.text.attn_fwd:
[----:B------:R-:W0:Y:S01]  /*0000*/  LDC R1, c[0x0][0x28] ;  /* 0x00000a00ff017b82 */ /* 0x000e220000000800 */
[----:B------:R-:W1:Y:S07]  /*0010*/  S2R R248, SR_TID.X ;  /* 0x0000000000f87919 */ /* 0x000e6e0000002100 */
[----:B------:R-:W2:Y:S01]  /*0020*/  S2UR UR6, SR_CTAID.Y ;  /* 0x00000000000679c3 */ /* 0x000ea20000002600 */
[----:B------:R-:W-:Y:S01]  /*0030*/  ULDC.64 UR4, c[0x0][0x240] ;  /* 0x0000900000047ab9 */ /* 0x000fe20000000a00 */
[----:B------:R-:W-:Y:S01]  /*0040*/  ULDC.64 UR40, c[0x0][0x208] ;  /* 0x0000820000287ab9 */ /* 0x000fe20000000a00 */
[----:B------:R-:W3:Y:S01]  /*0050*/  S2R R3, SR_CTAID.X ;  /* 0x0000000000037919 */ /* 0x000ee20000002500 */
[----:B0-----:R-:W-:-:S04]  /*0060*/  IADD3 R1, R1, -0x6e0, RZ ;  /* 0xfffff92001017810 */ /* 0x001fc80007ffe0ff */
[----:B------:R-:W0:Y:S08]  /*0070*/  LDC.64 R4, c[0x0][0x210] ;  /* 0x00008400ff047b82 */ /* 0x000e300000000a00 */
[----:B------:R-:W4:Y:S01]  /*0080*/  LDC R15, c[0x0][0x248] ;  /* 0x00009200ff0f7b82 */ /* 0x000f220000000800 */
[----:B--2---:R-:W-:-:S07]  /*0090*/  UIMAD UR4, UR6, UR4, URZ ;  /* 0x00000004060472a4 */ /* 0x004fce000f8e023f */
[----:B------:R-:W2:Y:S01]  /*00a0*/  LDC R250, c[0x0][0x280] ;  /* 0x0000a000fffa7b82 */ /* 0x000ea20000000800 */
[----:B------:R-:W-:Y:S01]  /*00b0*/  USHF.L.U32 UR7, UR4, 0x1, URZ ;  /* 0x0000000104077899 */ /* 0x000fe2000800063f */
[----:B-1----:R-:W-:-:S04]  /*00c0*/  LOP3.LUT R0, R248, 0xff, RZ, 0xc0, !PT ;  /* 0x000000fff8007812 */ /* 0x002fc800078ec0ff */
[----:B---3--:R-:W-:-:S05]  /*00d0*/  LEA R2, R3, R0, 0x8 ;  /* 0x0000000003027211 */ /* 0x008fca00078e40ff */
[----:B------:R-:W-:Y:S01]  /*00e0*/  IMAD R0, R2, UR5, RZ ;  /* 0x0000000502007c24 */ /* 0x000fe2000f8e02ff */
[----:B------:R-:W-:Y:S01]  /*00f0*/  UIMAD.WIDE UR4, UR4, 0x2, URZ ;  /* 0x00000002040478a5 */ /* 0x000fe2000f8e023f */
[----:B----4-:R-:W-:-:S03]  /*0100*/  SHF.L.U32 R3, R15, 0x3, RZ ;  /* 0x000000030f037819 */ /* 0x010fc600000006ff */
[C---:B------:R-:W-:Y:S01]  /*0110*/  SHF.L.U32 R241, R0.reuse, 0x1, RZ ;  /* 0x0000000100f17819 */ /* 0x040fe200000006ff */
[----:B------:R-:W-:-:S03]  /*0120*/  IMAD.HI R0, R0, 0x2, RZ ;  /* 0x0000000200007827 */ /* 0x000fc600078e02ff */
[----:B0-----:R-:W-:-:S04]  /*0130*/  IADD3 R240, P0, P1, R241, UR7, R4 ;  /* 0x00000007f1f07c10 */ /* 0x001fc8000f91e004 */
[----:B------:R-:W-:Y:S02]  /*0140*/  IADD3.X R241, R0, UR5, R5, P0, P1 ;  /* 0x0000000500f17c10 */ /* 0x000fe400087e2405 */
[CC--:B------:R-:W-:Y:S01]  /*0150*/  LEA R4, P0, R15.reuse, R240.reuse, 0x4 ;  /* 0x000000f00f047211 */ /* 0x0c0fe200078020ff */
[C---:B------:R-:W-:Y:S01]  /*0160*/  IMAD R19, R15.reuse, 0x90, RZ ;  /* 0x000000900f137824 */ /* 0x040fe200078e02ff */
[C---:B------:R-:W-:Y:S01]  /*0170*/  SHF.L.U32 R11, R15.reuse, 0x6, RZ ;  /* 0x000000060f0b7819 */ /* 0x040fe200000006ff */
[----:B------:R-:W-:Y:S01]  /*0180*/  IMAD R205, R15, 0x48, RZ ;  /* 0x000000480fcd7824 */ /* 0x000fe200078e02ff */
[----:B------:R-:W-:Y:S01]  /*0190*/  LEA.HI.X.SX32 R5, R3, R241, 0x1, P0 ;  /* 0x000000f103057211 */ /* 0x000fe200000f0eff */
[C---:B------:R-:W-:Y:S01]  /*01a0*/  IMAD R21, R15.reuse, 0x14, RZ ;  /* 0x000000140f157824 */ /* 0x040fe200078e02ff */
[C---:B------:R-:W-:Y:S01]  /*01b0*/  SHF.L.U32 R3, R15.reuse, 0x4, RZ ;  /* 0x000000040f037819 */ /* 0x040fe200000006ff */
[C---:B------:R-:W-:Y:S01]  /*01c0*/  IMAD R25, R15.reuse, 0x50, RZ ;  /* 0x000000500f197824 */ /* 0x040fe200078e02ff */
[CC--:B------:R-:W-:Y:S01]  /*01d0*/  LEA R6, P0, R15.reuse, R240.reuse, 0x5 ;  /* 0x000000f00f067211 */ /* 0x0c0fe200078028ff */
[----:B------:R0:W3:Y:S01]  /*01e0*/  LDG.E.U16 R0, desc[UR40][R4.64] ;  /* 0x0000002804007981 */ /* 0x0000e2000c1e1500 */
[----:B------:R-:W-:-:S02]  /*01f0*/  LEA R16, P2, R15, R240, 0x7 ;  /* 0x000000f00f107211 */ /* 0x000fc400078438ff */
[-C--:B------:R-:W-:Y:S01]  /*0200*/  LEA.HI.X.SX32 R7, R3, R241.reuse, 0x1, P0 ;  /* 0x000000f103077211 */ /* 0x080fe200000f0eff */
[C---:B------:R-:W-:Y:S01]  /*0210*/  IMAD R233, R15.reuse, 0xc0, RZ ;  /* 0x000000c00fe97824 */ /* 0x040fe200078e02ff */
[C---:B------:R-:W-:Y:S01]  /*0220*/  SHF.L.U32 R9, R15.reuse, 0x5, RZ ;  /* 0x000000050f097819 */ /* 0x040fe200000006ff */
[C---:B------:R-:W-:Y:S01]  /*0230*/  IMAD R23, R15.reuse, 0x28, RZ ;  /* 0x000000280f177824 */ /* 0x040fe200078e02ff */
[-C--:B------:R-:W-:Y:S01]  /*0240*/  LEA R12, P1, R15, R240.reuse, 0x6 ;  /* 0x000000f00f0c7211 */ /* 0x080fe200078230ff */
[----:B------:R1:W4:Y:S01]  /*0250*/  LDG.E.U16 R245, desc[UR40][R6.64] ;  /* 0x0000002806f57981 */ /* 0x000322000c1e1500 */
[-C--:B------:R-:W-:Y:S01]  /*0260*/  IADD3 R18, P0, R19, R240.reuse, RZ ;  /* 0x000000f013127210 */ /* 0x080fe20007f1e0ff */
[----:B0-----:R-:W-:Y:S01]  /*0270*/  IMAD R5, R15, 0xa, RZ ;  /* 0x0000000a0f057824 */ /* 0x001fe200078e02ff */
[-C--:B------:R-:W-:Y:S01]  /*0280*/  LEA.HI.X.SX32 R17, R11, R241.reuse, 0x1, P2 ;  /* 0x000000f10b117211 */ /* 0x080fe200010f0eff */
[----:B------:R-:W-:Y:S01]  /*0290*/  IMAD R195, R15, 0x60, RZ ;  /* 0x000000600fc37824 */ /* 0x000fe200078e02ff */
[-C--:B------:R-:W-:Y:S01]  /*02a0*/  LEA.HI.X.SX32 R13, R9, R241.reuse, 0x1, P1 ;  /* 0x000000f1090d7211 */ /* 0x080fe200008f0eff */
[----:B------:R-:W-:Y:S01]  /*02b0*/  IMAD R231, R15, 0xd0, RZ ;  /* 0x000000d00fe77824 */ /* 0x000fe200078e02ff */
[-C--:B------:R-:W-:Y:S01]  /*02c0*/  LEA.HI.X.SX32 R19, R205, R241.reuse, 0x1, P0 ;  /* 0x000000f1cd137211 */ /* 0x080fe200000f0eff */
[----:B------:R0:W5:Y:S01]  /*02d0*/  LDG.E.U16 R243, desc[UR40][R16.64] ;  /* 0x0000002810f37981 */ /* 0x000162000c1e1500 */
[-C--:B------:R-:W-:Y:S01]  /*02e0*/  IADD3 R10, P1, R21, R240.reuse, RZ ;  /* 0x000000f0150a7210 */ /* 0x080fe20007f3e0ff */
[----:B-1----:R-:W-:Y:S01]  /*02f0*/  IMAD R7, R15, 0xa0, RZ ;  /* 0x000000a00f077824 */ /* 0x002fe200078e02ff */
[-C--:B------:R-:W-:Y:S01]  /*0300*/  IADD3 R232, P4, R233, R240.reuse, RZ ;  /* 0x000000f0e9e87210 */ /* 0x080fe20007f9e0ff */
[----:B------:R1:W2:Y:S01]  /*0310*/  LDG.E.U16 R242, desc[UR40][R18.64] ;  /* 0x0000002812f27981 */ /* 0x0002a2000c1e1500 */
[----:B------:R-:W-:Y:S01]  /*0320*/  LEA.HI.X.SX32 R11, R5, R241, 0x1, P1 ;  /* 0x000000f1050b7211 */ /* 0x000fe200008f0eff */
[----:B------:R-:W-:Y:S01]  /*0330*/  IMAD R217, R15, 0x70, RZ ;  /* 0x000000700fd97824 */ /* 0x000fe200078e02ff */
[----:B------:R-:W-:Y:S01]  /*0340*/  IADD3 R8, P0, R5, R240, RZ ;  /* 0x000000f005087210 */ /* 0x000fe20007f1e0ff */
[----:B------:R-:W-:-:S02]  /*0350*/  IMAD R3, R15, 0x5, RZ ;  /* 0x000000050f037824 */ /* 0x000fc400078e02ff */
[----:B------:R-:W-:Y:S01]  /*0360*/  IMAD R229, R15, 0xe0, RZ ;  /* 0x000000e00fe57824 */ /* 0x000fe200078e02ff */
[-C--:B0-----:R-:W-:Y:S01]  /*0370*/  IADD3 R16, P2, R25, R240.reuse, RZ ;  /* 0x000000f019107210 */ /* 0x081fe20007f5e0ff */
[----:B------:R-:W-:Y:S01]  /*0380*/  IMAD R235, R15, 0xf0, RZ ;  /* 0x000000f00feb7824 */ /* 0x000fe200078e02ff */
[-C--:B------:R-:W-:Y:S01]  /*0390*/  IADD3 R234, P6, R195, R240.reuse, RZ ;  /* 0x000000f0c3ea7210 */ /* 0x080fe20007fde0ff */
[----:B------:R-:W-:Y:S01]  /*03a0*/  IMAD R129, R15, 0x30, RZ ;  /* 0x000000300f817824 */ /* 0x000fe200078e02ff */
[-C--:B-1----:R-:W-:Y:S01]  /*03b0*/  IADD3 R18, P1, R7, R240.reuse, RZ ;  /* 0x000000f007127210 */ /* 0x082fe20007f3e0ff */
[----:B------:R-:W-:Y:S01]  /*03c0*/  IMAD R215, R15, 0x68, RZ ;  /* 0x000000680fd77824 */ /* 0x000fe200078e02ff */
[-C--:B------:R-:W-:Y:S01]  /*03d0*/  LEA.HI.X.SX32 R17, R23, R241.reuse, 0x1, P2 ;  /* 0x000000f117117211 */ /* 0x080fe200010f0eff */
[----:B------:R-:W-:Y:S01]  /*03e0*/  IMAD R201, R15, 0x38, RZ ;  /* 0x000000380fc97824 */ /* 0x000fe200078e02ff */
[-C--:B------:R-:W-:Y:S01]  /*03f0*/  IADD3 R230, P5, R231, R240.reuse, RZ ;  /* 0x000000f0e7e67210 */ /* 0x080fe20007fbe0ff */
[----:B------:R-:W-:Y:S01]  /*0400*/  IMAD R221, R15, 0xa2, RZ ;  /* 0x000000a20fdd7824 */ /* 0x000fe200078e02ff */
[-C--:B------:R-:W-:Y:S01]  /*0410*/  LEA.HI.X.SX32 R233, R195, R241.reuse, 0x1, P4 ;  /* 0x000000f1c3e97211 */ /* 0x080fe200020f0eff */
[----:B------:R-:W-:Y:S01]  /*0420*/  IMAD R227, R15, 0xc2, RZ ;  /* 0x000000c20fe37824 */ /* 0x000fe200078e02ff */
[-C--:B------:R-:W-:Y:S01]  /*0430*/  LEA.HI.X.SX32 R19, R25, R241.reuse, 0x1, P1 ;  /* 0x000000f119137211 */ /* 0x080fe200008f0eff */
[----:B------:R0:W5:Y:S01]  /*0440*/  LDG.E.U16 R244, desc[UR40][R12.64] ;  /* 0x000000280cf47981 */ /* 0x000162000c1e1500 */
[-C--:B------:R-:W-:Y:S01]  /*0450*/  IADD3 R128, P4, R217, R240.reuse, RZ ;  /* 0x000000f0d9807210 */ /* 0x080fe20007f9e0ff */
[----:B------:R-:W-:Y:S01]  /*0460*/  IMAD R214, R15, 0xd2, RZ ;  /* 0x000000d20fd67824 */ /* 0x000fe200078e02ff */
[-C--:B------:R-:W-:Y:S01]  /*0470*/  LEA.HI.X.SX32 R9, R3, R241.reuse, 0x1, P0 ;  /* 0x000000f103097211 */ /* 0x080fe200000f0eff */
[----:B------:R-:W-:Y:S01]  /*0480*/  IMAD R239, R15, 0xb0, RZ ;  /* 0x000000b00fef7824 */ /* 0x000fe200078e02ff */
[-C--:B------:R-:W-:Y:S01]  /*0490*/  IADD3 R228, P1, R229, R240.reuse, RZ ;  /* 0x000000f0e5e47210 */ /* 0x080fe20007f3e0ff */
[----:B------:R-:W-:Y:S01]  /*04a0*/  IMAD R113, R15, 0x1c, RZ ;  /* 0x0000001c0f717824 */ /* 0x000fe200078e02ff */
[-C--:B------:R-:W-:Y:S01]  /*04b0*/  IADD3 R226, P2, R235, R240.reuse, RZ ;  /* 0x000000f0ebe27210 */ /* 0x080fe20007f5e0ff */
[----:B------:R-:W-:Y:S01]  /*04c0*/  IMAD R209, R15, 0x51, RZ ;  /* 0x000000510fd17824 */ /* 0x000fe200078e02ff */
[-C--:B------:R-:W-:Y:S01]  /*04d0*/  IADD3 R236, P3, R129, R240.reuse, RZ ;  /* 0x000000f081ec7210 */ /* 0x080fe20007f7e0ff */
[----:B------:R1:W3:Y:S01]  /*04e0*/  LDG.E.U16 R7, desc[UR40][R16.64] ;  /* 0x0000002810077981 */ /* 0x0002e2000c1e1500 */
[-C--:B0-----:R-:W-:Y:S01]  /*04f0*/  IADD3 R12, P0, R23, R240.reuse, RZ ;  /* 0x000000f0170c7210 */ /* 0x081fe20007f1e0ff */
[----:B------:R-:W-:Y:S01]  /*0500*/  IMAD R219, R15, 0xb2, RZ ;  /* 0x000000b20fdb7824 */ /* 0x000fe200078e02ff */
[-C--:B------:R-:W-:Y:S01]  /*0510*/  LEA.HI.X.SX32 R235, R129, R241.reuse, 0x1, P6 ;  /* 0x000000f181eb7211 */ /* 0x080fe200030f0eff */
[----:B------:R-:W-:Y:S01]  /*0520*/  IMAD R213, R15, 0x61, RZ ;  /* 0x000000610fd57824 */ /* 0x000fe200078e02ff */
[-C--:B------:R-:W-:Y:S01]  /*0530*/  LEA.HI.X.SX32 R231, R215, R241.reuse, 0x1, P5 ;  /* 0x000000f1d7e77211 */ /* 0x080fe200028f0eff */
[----:B------:R-:W-:Y:S01]  /*0540*/  IMAD R189, R15, 0x12, RZ ;  /* 0x000000120fbd7824 */ /* 0x000fe200078e02ff */
[-C--:B------:R-:W-:Y:S01]  /*0550*/  IADD3 R194, P6, R201, R240.reuse, RZ ;  /* 0x000000f0c9c27210 */ /* 0x080fe20007fde0ff */
[----:B------:R-:W-:Y:S01]  /*0560*/  IMAD R64, R15, 0x58, RZ ;  /* 0x000000580f407824 */ /* 0x000fe200078e02ff */
[-C--:B------:R-:W-:Y:S01]  /*0570*/  IADD3 R220, P5, R221, R240.reuse, RZ ;  /* 0x000000f0dddc7210 */ /* 0x080fe20007fbe0ff */
[----:B-1----:R-:W-:Y:S01]  /*0580*/  IMAD R16, R15, 0x69, RZ ;  /* 0x000000690f107824 */ /* 0x002fe200078e02ff */
[-C--:B------:R-:W-:Y:S01]  /*0590*/  LEA.HI.X.SX32 R129, R201, R241.reuse, 0x1, P4 ;  /* 0x000000f1c9817211 */ /* 0x080fe200020f0eff */
[----:B------:R-:W-:Y:S01]  /*05a0*/  IMAD R173, R15, 0x22, RZ ;  /* 0x000000220fad7824 */ /* 0x000fe200078e02ff */
[-C--:B------:R-:W-:Y:S01]  /*05b0*/  IADD3 R216, P4, R227, R240.reuse, RZ ;  /* 0x000000f0e3d87210 */ /* 0x080fe20007f9e0ff */
[----:B------:R-:W-:Y:S01]  /*05c0*/  IMAD R68, R15, 0x18, RZ ;  /* 0x000000180f447824 */ /* 0x000fe200078e02ff */
[-C--:B------:R-:W-:Y:S01]  /*05d0*/  LEA.HI.X.SX32 R229, R217, R241.reuse, 0x1, P1 ;  /* 0x000000f1d9e57211 */ /* 0x080fe200008f0eff */
[----:B------:R-:W-:Y:S01]  /*05e0*/  IMAD R225, R15, 0x82, RZ ;  /* 0x000000820fe17824 */ /* 0x000fe200078e02ff */
[-C--:B------:R-:W-:Y:S01]  /*05f0*/  LEA.HI.X.SX32 R13, R21, R241.reuse, 0x1, P0 ;  /* 0x000000f1150d7211 */ /* 0x080fe200000f0eff */
[C---:B------:R-:W-:Y:S01]  /*0600*/  IMAD R223, R15.reuse, 0x92, RZ ;  /* 0x000000920fdf7824 */ /* 0x040fe200078e02ff */
[-C--:B------:R-:W-:Y:S01]  /*0610*/  IADD3 R214, P1, R214, R240.reuse, RZ ;  /* 0x000000f0d6d67210 */ /* 0x080fe20007f3e0ff */
[----:B------:R-:W-:Y:S01]  /*0620*/  IMAD R211, R15, 0x59, RZ ;  /* 0x000000590fd37824 */ /* 0x000fe200078e02ff */
[-C--:B------:R-:W-:Y:S01]  /*0630*/  IADD3 R238, P0, R239, R240.reuse, RZ ;  /* 0x000000f0efee7210 */ /* 0x080fe20007f1e0ff */
        /* <DEDUP_REMOVED lines=8> */
[----:B------:R-:W-:Y:S01]  /*06c0*/  IMAD R185, R15, 0x42, RZ ;  /* 0x000000420fb97824 */ /* 0x000fe200078e02ff */
[-C--:B------:R-:W-:Y:S01]  /*06d0*/  LEA.HI.X.SX32 R217, R213, R241.reuse, 0x1, P4 ;  /* 0x000000f1d5d97211 */ /* 0x080fe200020f0eff */
[----:B------:R-:W-:Y:S01]  /*06e0*/  IMAD R203, R15, 0x41, RZ ;  /* 0x000000410fcb7824 */ /* 0x000fe200078e02ff */
[-C--:B------:R-:W-:Y:S01]  /*06f0*/  IADD3 R210, P4, R189, R240.reuse, RZ ;  /* 0x000000f0bdd27210 */ /* 0x080fe20007f9e0ff */
[C---:B------:R-:W-:Y:S01]  /*0700*/  IMAD R181, R15.reuse, 0x52, RZ ;  /* 0x000000520fb57824 */ /* 0x040fe200078e02ff */
[-C--:B------:R-:W-:Y:S01]  /*0710*/  LEA.HI.X.SX32 R215, R16, R241.reuse, 0x1, P1 ;  /* 0x000000f110d77211 */ /* 0x080fe200008f0eff */
[C---:B------:R-:W-:Y:S01]  /*0720*/  IMAD R207, R15.reuse, 0x49, RZ ;  /* 0x000000490fcf7824 */ /* 0x040fe200078e02ff */
[----:B------:R-:W-:Y:S01]  /*0730*/  LEA.HI.X.SX32 R239, R64, R241, 0x1, P0 ;  /* 0x000000f140ef7211 */ /* 0x000fe200000f0eff */
[----:B------:R-:W-:Y:S01]  /*0740*/  IMAD R196, R15, 0xf2, RZ ;  /* 0x000000f20fc47824 */ /* 0x000fe200078e02ff */
[-C--:B------:R-:W-:Y:S01]  /*0750*/  IADD3 R208, P1, R173, R240.reuse, RZ ;  /* 0x000000f0add07210 */ /* 0x080fe20007f3e0ff */
[----:B------:R0:W2:Y:S01]  /*0760*/  LDG.E.U16 R6, desc[UR40][R18.64] ;  /* 0x0000002812067981 */ /* 0x0000a2000c1e1500 */
[----:B------:R-:W-:-:S02]  /*0770*/  IADD3 R224, P0, R225, R240, RZ ;  /* 0x000000f0e1e07210 */ /* 0x000fc40007f1e0ff */
[-C--:B------:R-:W-:Y:S01]  /*0780*/  LEA.HI.X.SX32 R237, R68, R241.reuse, 0x1, P3 ;  /* 0x000000f144ed7211 */ /* 0x080fe200018f0eff */
[----:B------:R-:W-:Y:S01]  /*0790*/  IMAD R193, R15, 0x21, RZ ;  /* 0x000000210fc17824 */ /* 0x000fe200078e02ff */
[-C--:B------:R-:W-:Y:S01]  /*07a0*/  IADD3 R222, P3, R223, R240.reuse, RZ ;  /* 0x000000f0dfde7210 */ /* 0x080fe20007f7e0ff */
[----:B------:R-:W-:Y:S01]  /*07b0*/  IMAD R133, R15, 0x32, RZ ;  /* 0x000000320f857824 */ /* 0x000fe200078e02ff */
[-C--:B------:R-:W-:Y:S01]  /*07c0*/  LEA.HI.X.SX32 R219, R211, R241.reuse, 0x1, P6 ;  /* 0x000000f1d3db7211 */ /* 0x080fe200030f0eff */
[C---:B------:R-:W-:Y:S01]  /*07d0*/  IMAD R197, R15.reuse, 0x29, RZ ;  /* 0x000000290fc57824 */ /* 0x040fe200078e02ff */
[-C--:B------:R-:W-:Y:S01]  /*07e0*/  LEA.HI.X.SX32 R227, R120, R241.reuse, 0x1, P2 ;  /* 0x000000f178e37211 */ /* 0x080fe200010f0eff */
[----:B0-----:R-:W-:Y:S01]  /*07f0*/  IMAD R18, R15, 0x71, RZ ;  /* 0x000000710f127824 */ /* 0x001fe200078e02ff */
[-C--:B------:R-:W-:Y:S01]  /*0800*/  LEA.HI.X.SX32 R211, R99, R241.reuse, 0x1, P4 ;  /* 0x000000f163d37211 */ /* 0x080fe200020f0eff */
[----:B------:R-:W-:Y:S01]  /*0810*/  IMAD R175, R15, 0x72, RZ ;  /* 0x000000720faf7824 */ /* 0x000fe200078e02ff */
[-C--:B------:R-:W-:Y:S01]  /*0820*/  IADD3 R212, P2, R212, R240.reuse, RZ ;  /* 0x000000f0d4d47210 */ /* 0x080fe20007f5e0ff */
[----:B------:R0:W2:Y:S01]  /*0830*/  LDG.E.U16 R3, desc[UR40][R8.64] ;  /* 0x0000002808037981 */ /* 0x0000a2000c1e1500 */
[----:B------:R-:W-:Y:S01]  /*0840*/  IADD3 R204, P4, R185, R240, RZ ;  /* 0x000000f0b9cc7210 */ /* 0x000fe20007f9e0ff */
[----:B------:R-:W-:Y:S01]  /*0850*/  IMAD R22, R15, 0x79, RZ ;  /* 0x000000790f167824 */ /* 0x000fe200078e02ff */
[-C--:B------:R-:W-:Y:S01]  /*0860*/  LEA.HI.X.SX32 R209, R165, R241.reuse, 0x1, P1 ;  /* 0x000000f1a5d17211 */ /* 0x080fe200008f0eff */
[----:B------:R1:W2:Y:S01]  /*0870*/  LDG.E.U16 R5, desc[UR40][R10.64] ;  /* 0x000000280a057981 */ /* 0x0002a2000c1e1500 */
[----:B------:R-:W-:-:S02]  /*0880*/  LEA.HI.X.SX32 R225, R203, R241, 0x1, P0 ;  /* 0x000000f1cbe17211 */ /* 0x000fc400000f0eff */
[-C--:B------:R-:W-:Y:S01]  /*0890*/  IADD3 R202, P1, R181, R240.reuse, RZ ;  /* 0x000000f0b5ca7210 */ /* 0x080fe20007f3e0ff */
[C---:B------:R-:W-:Y:S01]  /*08a0*/  IMAD R191, R15.reuse, 0x19, RZ ;  /* 0x000000190fbf7824 */ /* 0x040fe200078e02ff */
[-C--:B------:R-:W-:Y:S01]  /*08b0*/  IADD3 R196, P0, R196, R240.reuse, RZ ;  /* 0x000000f0c4c47210 */ /* 0x080fe20007f1e0ff */
[----:B0-----:R-:W-:Y:S01]  /*08c0*/  IMAD R8, R15, 0x1a, RZ ;  /* 0x0000001a0f087824 */ /* 0x001fe200078e02ff */
[-C--:B------:R-:W-:Y:S01]  /*08d0*/  LEA.HI.X.SX32 R223, R207, R241.reuse, 0x1, P3 ;  /* 0x000000f1cfdf7211 */ /* 0x080fe200018f0eff */
[----:B------:R-:W-:Y:S01]  /*08e0*/  IMAD R14, R15, 0x39, RZ ;  /* 0x000000390f0e7824 */ /* 0x000fe200078e02ff */
[-C--:B------:R-:W-:Y:S01]  /*08f0*/  IADD3 R190, P3, R205, R240.reuse, RZ ;  /* 0x000000f0cdbe7210 */ /* 0x080fe20007f7e0ff */
[C---:B------:R-:W-:Y:S01]  /*0900*/  IMAD R177, R15.reuse, 0x62, RZ ;  /* 0x000000620fb17824 */ /* 0x040fe200078e02ff */
[-C--:B------:R-:W-:Y:S01]  /*0910*/  LEA.HI.X.SX32 R213, R18, R241.reuse, 0x1, P2 ;  /* 0x000000f112d57211 */ /* 0x080fe200010f0eff */
[----:B-1----:R-:W-:Y:S01]  /*0920*/  IMAD R10, R15, 0x24, RZ ;  /* 0x000000240f0a7824 */ /* 0x002fe200078e02ff */
[----:B------:R-:W-:Y:S01]  /*0930*/  LEA.HI.X.SX32 R205, R193, R241, 0x1, P4 ;  /* 0x000000f1c1cd7211 */ /* 0x000fe200020f0eff */
[----:B------:R-:W-:Y:S01]  /*0940*/  IMAD R127, R15, 0xd, RZ ;  /* 0x0000000d0f7f7824 */ /* 0x000fe200078e02ff */
[-C--:B------:R-:W-:Y:S01]  /*0950*/  IADD3 R206, P2, R133, R240.reuse, RZ ;  /* 0x000000f085ce7210 */ /* 0x080fe20007f5e0ff */
[----:B------:R0:W2:Y:S01]  /*0960*/  LDG.E.U16 R4, desc[UR40][R12.64] ;  /* 0x000000280c047981 */ /* 0x0000a2000c1e1500 */
[----:B------:R-:W-:-:S02]  /*0970*/  IADD3 R164, P4, R175, R240, RZ ;  /* 0x000000f0afa47210 */ /* 0x000fc40007f9e0ff */
[-C--:B------:R-:W-:Y:S01]  /*0980*/  LEA.HI.X.SX32 R203, R197, R241.reuse, 0x1, P1 ;  /* 0x000000f1c5cb7211 */ /* 0x080fe200008f0eff */
[C---:B------:R-:W-:Y:S01]  /*0990*/  IMAD R199, R15.reuse, 0x31, RZ ;  /* 0x000000310fc77824 */ /* 0x040fe200078e02ff */
[-C--:B------:R-:W-:Y:S01]  /*09a0*/  LEA.HI.X.SX32 R197, R22, R241.reuse, 0x1, P0 ;  /* 0x000000f116c57211 */ /* 0x080fe200000f0eff */
[C---:B------:R-:W-:Y:S01]  /*09b0*/  IMAD R186, R15.reuse, 0x84, RZ ;  /* 0x000000840fba7824 */ /* 0x040fe200078e02ff */
[-C--:B------:R-:W-:Y:S02]  /*09c0*/  IADD3 R126, P0, R8, R240.reuse, RZ ;  /* 0x000000f0087e7210 */ /* 0x080fe40007f1e0ff */
[C---:B------:R-:W-:Y:S01]  /*09d0*/  SHF.L.U32 R125, R15.reuse, 0x1, RZ ;  /* 0x000000010f7d7819 */ /* 0x040fe200000006ff */
[----:B0-----:R-:W-:Y:S01]  /*09e0*/  IMAD R12, R15, 0x34, RZ ;  /* 0x000000340f0c7824 */ /* 0x001fe200078e02ff */
[-C--:B------:R-:W-:Y:S01]  /*09f0*/  LEA.HI.X.SX32 R207, R191, R241.reuse, 0x1, P2 ;  /* 0x000000f1bfcf7211 */ /* 0x080fe200010f0eff */
[C---:B------:R-:W-:Y:S01]  /*0a00*/  IMAD R184, R15.reuse, 0x94, RZ ;  /* 0x000000940fb87824 */ /* 0x040fe200078e02ff */
[-C--:B------:R-:W-:Y:S01]  /*0a10*/  LEA.HI.X.SX32 R165, R14, R241.reuse, 0x1, P4 ;  /* 0x000000f10ea57211 */ /* 0x080fe200020f0eff */
[----:B------:R-:W-:Y:S01]  /*0a20*/  IMAD R182, R15, 0xa4, RZ ;  /* 0x000000a40fb67824 */ /* 0x000fe200078e02ff */
[-C--:B------:R-:W-:Y:S01]  /*0a30*/  IADD3 R200, P2, R177, R240.reuse, RZ ;  /* 0x000000f0b1c87210 */ /* 0x080fe20007f5e0ff */
[C---:B------:R-:W-:Y:S01]  /*0a40*/  IMAD R187, R15.reuse, 0xe4, RZ ;  /* 0x000000e40fbb7824 */ /* 0x040fe200078e02ff */
[-C--:B------:R-:W-:Y:S01]  /*0a50*/  IADD3 R192, P4, R10, R240.reuse, RZ ;  /* 0x000000f00ac07210 */ /* 0x080fe20007f9e0ff */
[----:B------:R-:W-:Y:S01]  /*0a60*/  IMAD R180, R15, 0xb4, RZ ;  /* 0x000000b40fb47824 */ /* 0x000fe200078e02ff */
[-C--:B------:R-:W-:Y:S01]  /*0a70*/  LEA.HI.X.SX32 R127, R127, R241.reuse, 0x1, P0 ;  /* 0x000000f17f7f7211 */ /* 0x080fe200000f0eff */
[----:B------:R-:W-:Y:S01]  /*0a80*/  IMAD R94, R15, 0x4a, RZ ;  /* 0x0000004a0f5e7824 */ /* 0x000fe200078e02ff */
[-C--:B------:R-:W-:Y:S01]  /*0a90*/  IADD3 R198, P1, R125, R240.reuse, RZ ;  /* 0x000000f07dc67210 */ /* 0x080fe20007f3e0ff */
[C---:B------:R-:W-:Y:S01]  /*0aa0*/  IMAD R178, R15.reuse, 0xc4, RZ ;  /* 0x000000c40fb27824 */ /* 0x040fe200078e02ff */
[CC--:B------:R-:W-:Y:S01]  /*0ab0*/  LEA R124, P0, R15.reuse, R240.reuse, 0x2 ;  /* 0x000000f00f7c7211 */ /* 0x0c0fe200078010ff */
[C---:B------:R-:W-:Y:S01]  /*0ac0*/  IMAD R183, R15.reuse, 0x86, RZ ;  /* 0x000000860fb77824 */ /* 0x040fe200078e02ff */
[-C--:B------:R-:W-:Y:S01]  /*0ad0*/  IADD3 R186, P6, R186, R240.reuse, RZ ;  /* 0x000000f0baba7210 */ /* 0x080fe20007fde0ff */
[----:B------:R-:W-:Y:S01]  /*0ae0*/  IMAD R92, R15, 0x5a, RZ ;  /* 0x0000005a0f5c7824 */ /* 0x000fe200078e02ff */
[-C--:B------:R-:W-:Y:S01]  /*0af0*/  LEA.HI.X.SX32 R201, R199, R241.reuse, 0x1, P2 ;  /* 0x000000f1c7c97211 */ /* 0x080fe200010f0eff */
[----:B------:R-:W-:Y:S01]  /*0b00*/  IMAD R176, R15, 0xd4, RZ ;  /* 0x000000d40fb07824 */ /* 0x000fe200078e02ff */
[-C--:B------:R-:W-:Y:S01]  /*0b10*/  LEA.HI.X.SX32 R193, R189, R241.reuse, 0x1, P4 ;  /* 0x000000f1bdc17211 */ /* 0x080fe200020f0eff */
[C---:B------:R-:W-:Y:S01]  /*0b20*/  IMAD R179, R15.reuse, 0xa6, RZ ;  /* 0x000000a60fb37824 */ /* 0x040fe200078e02ff */
[-C--:B------:R-:W-:Y:S01]  /*0b30*/  IADD3 R184, P2, R184, R240.reuse, RZ ;  /* 0x000000f0b8b87210 */ /* 0x080fe20007f5e0ff */
[C---:B------:R-:W-:Y:S01]  /*0b40*/  IMAD R117, R15.reuse, 0x44, RZ ;  /* 0x000000440f757824 */ /* 0x040fe200078e02ff */
[-C--:B------:R-:W-:Y:S01]  /*0b50*/  IADD3 R98, P4, R12, R240.reuse, RZ ;  /* 0x000000f00c627210 */ /* 0x080fe20007f9e0ff */
[C---:B------:R-:W-:Y:S01]  /*0b60*/  IMAD R107, R15.reuse, 0x6a, RZ ;  /* 0x0000006a0f6b7824 */ /* 0x040fe200078e02ff */
[CC--:B------:R-:W-:Y:S01]  /*0b70*/  LEA.HI.X.SX32 R199, R15.reuse, R241.reuse, 0x1, P1 ;  /* 0x000000f10fc77211 */ /* 0x0c0fe200008f0eff */
[----:B------:R-:W-:Y:S01]  /*0b80*/  IMAD R97, R15, 0x2a, RZ ;  /* 0x0000002a0f617824 */ /* 0x000fe200078e02ff */
[-C--:B------:R-:W-:Y:S01]  /*0b90*/  LEA.HI.X.SX32 R125, R125, R241.reuse, 0x1, P0 ;  /* 0x000000f17d7d7211 */ /* 0x080fe200000f0eff */
[C---:B------:R-:W-:Y:S01]  /*0ba0*/  IMAD R109, R15.reuse, 0x64, RZ ;  /* 0x000000640f6d7824 */ /* 0x040fe200078e02ff */
[-C--:B------:R-:W-:Y:S01]  /*0bb0*/  IADD3 R182, P1, R182, R240.reuse, RZ ;  /* 0x000000f0b6b67210 */ /* 0x080fe20007f3e0ff */
        /* <DEDUP_REMOVED lines=8> */
[C---:B------:R-:W-:Y:S01]  /*0c40*/  IMAD R167, R15.reuse, 0xd6, RZ ;  /* 0x000000d60fa77824 */ /* 0x040fe200078e02ff */
[-C--:B------:R-:W-:Y:S01]  /*0c50*/  LEA.HI.X.SX32 R99, R8, R241.reuse, 0x1, P4 ;  /* 0x000000f108637211 */ /* 0x080fe200020f0eff */
[C---:B------:R-:W-:Y:S01]  /*0c60*/  IMAD R166, R15.reuse, 0xf4, RZ ;  /* 0x000000f40fa67824 */ /* 0x040fe200078e02ff */
[-C--:B------:R-:W-:Y:S01]  /*0c70*/  LEA.HI.X.SX32 R185, R94, R241.reuse, 0x1, P2 ;  /* 0x000000f15eb97211 */ /* 0x080fe200010f0eff */
[C---:B------:R-:W-:Y:S01]  /*0c80*/  IMAD R155, R15.reuse, 0x63, RZ ;  /* 0x000000630f9b7824 */ /* 0x040fe200078e02ff */
[-C--:B------:R-:W-:Y:S01]  /*0c90*/  IADD3 R178, P4, R178, R240.reuse, RZ ;  /* 0x000000f0b2b27210 */ /* 0x080fe20007f9e0ff */
[----:B------:R-:W-:Y:S01]  /*0ca0*/  IMAD R131, R15, 0x6, RZ ;  /* 0x000000060f837824 */ /* 0x000fe200078e02ff */
        /* <DEDUP_REMOVED lines=41> */
[----:B------:R-:W-:Y:S01]  /*0f40*/  IMAD R145, R15, 0x13, RZ ;  /* 0x000000130f917824 */ /* 0x000fe200078e02ff */
[-C--:B------:R-:W-:Y:S01]  /*0f50*/  LEA.HI.X.SX32 R153, R153, R241.reuse, 0x1, P5 ;  /* 0x000000f199997211 */ /* 0x080fe200028f0eff */
[C---:B------:R-:W-:Y:S01]  /*0f60*/  IMAD R11, R15.reuse, 0x76, RZ ;  /* 0x000000760f0b7824 */ /* 0x040fe200078e02ff */
[-C--:B------:R-:W-:Y:S01]  /*0f70*/  LEA.HI.X.SX32 R167, R88, R241.reuse, 0x1, P6 ;  /* 0x000000f158a77211 */ /* 0x080fe200030f0eff */
[----:B------:R-:W-:Y:S01]  /*0f80*/  IMAD R157, R15, 0x5b, RZ ;  /* 0x0000005b0f9d7824 */ /* 0x000fe200078e02ff */
[-C--:B------:R-:W-:Y:S01]  /*0f90*/  IADD3 R146, P5, R123, R240.reuse, RZ ;  /* 0x000000f07b927210 */ /* 0x080fe20007fbe0ff */
[----:B------:R-:W-:Y:S01]  /*0fa0*/  IMAD R25, R15, 0x56, RZ ;  /* 0x000000560f197824 */ /* 0x000fe200078e02ff */
[-C--:B------:R-:W-:Y:S01]  /*0fb0*/  LEA.HI.X.SX32 R175, R175, R241.reuse, 0x1, P0 ;  /* 0x000000f1afaf7211 */ /* 0x080fe200000f0eff */
[C---:B------:R-:W-:Y:S01]  /*0fc0*/  IMAD R103, R15.reuse, 0x33, RZ ;  /* 0x000000330f677824 */ /* 0x040fe200078e02ff */
        /* <DEDUP_REMOVED lines=32> */
[-C--:B------:R-:W-:Y:S01]  /*11d0*/  LEA.HI.X.SX32 R141, R141, R241.reuse, 0x1, P5 ;  /* 0x000000f18d8d7211 */ /* 0x080fe200028f0eff */
[----:B------:R-:W-:Y:S01]  /*11e0*/  IMAD R80, R15, 0x5c, RZ ;  /* 0x0000005c0f507824 */ /* 0x000fe200078e02ff */
[-C--:B------:R-:W-:Y:S01]  /*11f0*/  IADD3 R122, P2, R65, R240.reuse, RZ ;  /* 0x000000f0417a7210 */ /* 0x080fe20007f5e0ff */
[----:B------:R-:W-:Y:S01]  /*1200*/  IMAD R32, R15, 0x7c, RZ ;  /* 0x0000007c0f207824 */ /* 0x000fe200078e02ff */
[----:B------:R-:W-:Y:S01]  /*1210*/  IADD3 R64, P3, R64, R240, RZ ;  /* 0x000000f040407210 */ /* 0x000fe20007f7e0ff */
[----:B------:R0:W4:Y:S01]  /*1220*/  LDG.E.U16 R2, desc[UR40][R240.64] ;  /* 0x00000028f0027981 */ /* 0x000122000c1e1500 */
[----:B------:R-:W-:-:S02]  /*1230*/  LEA.HI.X.SX32 R145, R145, R241, 0x1, P6 ;  /* 0x000000f191917211 */ /* 0x000fc400030f0eff */
[-C--:B------:R-:W-:Y:S01]  /*1240*/  IADD3 R136, P5, R11, R240.reuse, RZ ;  /* 0x000000f00b887210 */ /* 0x080fe20007fbe0ff */
[----:B------:R-:W2:Y:S01]  /*1250*/  LDG.E.U16 R238, desc[UR40][R238.64] ;  /* 0x00000028eeee7981 */ /* 0x000ea2000c1e1500 */
[-C--:B------:R-:W-:Y:S02]  /*1260*/  LEA.HI.X.SX32 R157, R157, R241.reuse, 0x1, P0 ;  /* 0x000000f19d9d7211 */ /* 0x080fe400000f0eff */
[-C--:B------:R-:W-:Y:S01]  /*1270*/  IADD3 R138, P6, R25, R240.reuse, RZ ;  /* 0x000000f0198a7210 */ /* 0x080fe20007fde0ff */
[----:B------:R-:W2:Y:S01]  /*1280*/  LDG.E.U16 R236, desc[UR40][R236.64] ;  /* 0x00000028ecec7981 */ /* 0x000ea2000c1e1500 */
[----:B------:R-:W-:Y:S02]  /*1290*/  LEA.HI.X.SX32 R103, R103, R241, 0x1, P4 ;  /* 0x000000f167677211 */ /* 0x000fe400020f0eff */
[-C--:B------:R-:W-:Y:S01]  /*12a0*/  IADD3 R160, P1, R160, R240.reuse, RZ ;  /* 0x000000f0a0a07210 */ /* 0x080fe20007f3e0ff */
[----:B------:R-:W2:Y:S01]  /*12b0*/  LDG.E.U16 R234, desc[UR40][R234.64] ;  /* 0x00000028eaea7981 */ /* 0x000ea2000c1e1500 */
[----:B------:R-:W-:-:S02]  /*12c0*/  IADD3 R120, P0, R120, R240, RZ ;  /* 0x000000f078787210 */ /* 0x000fc40007f1e0ff */
[-C--:B------:R-:W-:Y:S01]  /*12d0*/  IADD3 R130, P4, R69, R240.reuse, RZ ;  /* 0x000000f045827210 */ /* 0x080fe20007f9e0ff */
[----:B------:R-:W2:Y:S01]  /*12e0*/  LDG.E.U16 R232, desc[UR40][R232.64] ;  /* 0x00000028e8e87981 */ /* 0x000ea2000c1e1500 */
[-C--:B------:R-:W-:Y:S02]  /*12f0*/  LEA.HI.X.SX32 R123, R123, R241.reuse, 0x1, P2 ;  /* 0x000000f17b7b7211 */ /* 0x080fe400010f0eff */
[----:B------:R-:W-:Y:S01]  /*1300*/  SHF.L.U32 R119, R15, 0x2, RZ ;  /* 0x000000020f777819 */ /* 0x000fe200000006ff */
[----:B------:R-:W2:Y:S01]  /*1310*/  LDG.E.U16 R230, desc[UR40][R230.64] ;  /* 0x00000028e6e67981 */ /* 0x000ea2000c1e1500 */
[-C--:B------:R-:W-:Y:S02]  /*1320*/  LEA.HI.X.SX32 R137, R137, R241.reuse, 0x1, P5 ;  /* 0x000000f189897211 */ /* 0x080fe400028f0eff */
[----:B------:R-:W-:Y:S01]  /*1330*/  LEA R118, P2, R15, R240, 0x3 ;  /* 0x000000f00f767211 */ /* 0x000fe200078418ff */
[----:B------:R-:W2:Y:S01]  /*1340*/  LDG.E.U16 R128, desc[UR40][R128.64] ;  /* 0x0000002880807981 */ /* 0x000ea2000c1e1500 */
[----:B------:R-:W-:-:S02]  /*1350*/  LEA.HI.X.SX32 R65, R65, R241, 0x1, P3 ;  /* 0x000000f141417211 */ /* 0x000fc400018f0eff */
[-C--:B------:R-:W-:Y:S01]  /*1360*/  LEA.HI.X.SX32 R139, R139, R241.reuse, 0x1, P6 ;  /* 0x000000f18b8b7211 */ /* 0x080fe200030f0eff */
[----:B------:R-:W2:Y:S01]  /*1370*/  LDG.E.U16 R228, desc[UR40][R228.64] ;  /* 0x00000028e4e47981 */ /* 0x000ea2000c1e1500 */
[-C--:B------:R-:W-:Y:S02]  /*1380*/  IADD3 R60, P5, R60, R240.reuse, RZ ;  /* 0x000000f03c3c7210 */ /* 0x080fe40007fbe0ff */
[-C--:B------:R-:W-:Y:S01]  /*1390*/  IADD3 R108, P3, R121, R240.reuse, RZ ;  /* 0x000000f0796c7210 */ /* 0x080fe20007f7e0ff */
[----:B------:R-:W2:Y:S01]  /*13a0*/  LDG.E.U16 R226, desc[UR40][R226.64] ;  /* 0x00000028e2e27981 */ /* 0x000ea2000c1e1500 */
[-C--:B------:R-:W-:Y:S02]  /*13b0*/  LEA.HI.X.SX32 R161, R161, R241.reuse, 0x1, P1 ;  /* 0x000000f1a1a17211 */ /* 0x080fe400008f0eff */
[----:B------:R-:W-:Y:S01]  /*13c0*/  IADD3 R116, P6, R116, R240, RZ ;  /* 0x000000f074747210 */ /* 0x000fe20007fde0ff */
[----:B------:R-:W2:Y:S01]  /*13d0*/  LDG.E.U16 R224, desc[UR40][R224.64] ;  /* 0x00000028e0e07981 */ /* 0x000ea2000c1e1500 */
[----:B------:R-:W-:-:S02]  /*13e0*/  LEA.HI.X.SX32 R131, R131, R241, 0x1, P4 ;  /* 0x000000f183837211 */ /* 0x000fc400020f0eff */
[-C--:B------:R-:W-:Y:S01]  /*13f0*/  LEA.HI.X.SX32 R121, R34, R241.reuse, 0x1, P0 ;  /* 0x000000f122797211 */ /* 0x080fe200000f0eff */
[----:B------:R-:W2:Y:S01]  /*1400*/  LDG.E.U16 R222, desc[UR40][R222.64] ;  /* 0x00000028dede7981 */ /* 0x000ea2000c1e1500 */
[-C--:B------:R-:W-:Y:S02]  /*1410*/  IADD3 R68, P1, R68, R240.reuse, RZ ;  /* 0x000000f044447210 */ /* 0x080fe40007f3e0ff */
[-C--:B------:R-:W-:Y:S01]  /*1420*/  IADD3 R112, P4, R112, R240.reuse, RZ ;  /* 0x000000f070707210 */ /* 0x080fe20007f9e0ff */
[----:B------:R-:W2:Y:S01]  /*1430*/  LDG.E.U16 R220, desc[UR40][R220.64] ;  /* 0x00000028dcdc7981 */ /* 0x000ea2000c1e1500 */
[-C--:B------:R-:W-:Y:S02]  /*1440*/  IADD3 R114, P0, R61, R240.reuse, RZ ;  /* 0x000000f03d727210 */ /* 0x080fe40007f1e0ff */
[----:B------:R-:W-:Y:S01]  /*1450*/  LEA.HI.X.SX32 R119, R119, R241, 0x1, P2 ;  /* 0x000000f177777211 */ /* 0x000fe200010f0eff */
[----:B------:R-:W2:Y:S01]  /*1460*/  LDG.E.U16 R218, desc[UR40][R218.64] ;  /* 0x00000028dada7981 */ /* 0x000ea2000c1e1500 */
[----:B------:R-:W-:-:S02]  /*1470*/  IADD3 R56, P2, R56, R240, RZ ;  /* 0x000000f038387210 */ /* 0x000fc40007f5e0ff */
[-C--:B------:R-:W-:Y:S01]  /*1480*/  LEA.HI.X.SX32 R61, R61, R241.reuse, 0x1, P5 ;  /* 0x000000f13d3d7211 */ /* 0x080fe200028f0eff */
[----:B------:R-:W2:Y:S01]  /*1490*/  LDG.E.U16 R216, desc[UR40][R216.64] ;  /* 0x00000028d8d87981 */ /* 0x000ea2000c1e1500 */
[-C--:B------:R-:W-:Y:S02]  /*14a0*/  LEA.HI.X.SX32 R117, R117, R241.reuse, 0x1, P6 ;  /* 0x000000f175757211 */ /* 0x080fe400030f0eff */
        /* <DEDUP_REMOVED lines=11> */
[CC--:B------:R-:W-:Y:S02]  /*1560*/  IADD3 R72, P4, R57.reuse, R240.reuse, RZ ;  /* 0x000000f039487210 */ /* 0x0c0fe40007f9e0ff */
[----:B------:R-:W-:Y:S01]  /*1570*/  LEA.HI.X.SX32 R57, R57, R241, 0x1, P2 ;  /* 0x000000f139397211 */ /* 0x000fe200010f0eff */
[----:B------:R-:W2:Y:S01]  /*1580*/  LDG.E.U16 R206, desc[UR40][R206.64] ;  /* 0x00000028cece7981 */ /* 0x000ea2000c1e1500 */
[----:B------:R-:W-:-:S03]  /*1590*/  IADD3 R90, P2, R107, R240, RZ ;  /* 0x000000f06b5a7210 */ /* 0x000fc60007f5e0ff */
[----:B------:R-:W2:Y:S01]  /*15a0*/  LDG.E.U16 R204, desc[UR40][R204.64] ;  /* 0x00000028cccc7981 */ /* 0x000ea2000c1e1500 */
[----:B------:R-:W-:-:S03]  /*15b0*/  LEA.HI.X.SX32 R107, R105, R241, 0x1, P6 ;  /* 0x000000f1696b7211 */ /* 0x000fc600030f0eff */
[----:B------:R-:W2:Y:S01]  /*15c0*/  LDG.E.U16 R202, desc[UR40][R202.64] ;  /* 0x00000028caca7981 */ /* 0x000ea2000c1e1500 */
[----:B------:R-:W-:-:S03]  /*15d0*/  LEA.HI.X.SX32 R111, R80, R241, 0x1, P1 ;  /* 0x000000f1506f7211 */ /* 0x000fc600008f0eff */
[----:B------:R-:W2:Y:S01]  /*15e0*/  LDG.E.U16 R200, desc[UR40][R200.64] ;  /* 0x00000028c8c87981 */ /* 0x000ea2000c1e1500 */
[----:B------:R-:W-:-:S03]  /*15f0*/  LEA.HI.X.SX32 R109, R109, R241, 0x1, P3 ;  /* 0x000000f16d6d7211 */ /* 0x000fc600018f0eff */
[----:B------:R-:W2:Y:S01]  /*1600*/  LDG.E.U16 R164, desc[UR40][R164.64] ;  /* 0x00000028a4a47981 */ /* 0x000ea2000c1e1500 */
[----:B------:R-:W-:-:S03]  /*1610*/  LEA.HI.X.SX32 R105, R32, R241, 0x1, P0 ;  /* 0x000000f120697211 */ /* 0x000fc600000f0eff */
[----:B------:R-:W2:Y:S04]  /*1620*/  LDG.E.U16 R198, desc[UR40][R198.64] ;  /* 0x00000028c6c67981 */ /* 0x000ea8000c1e1500 */
        /* <DEDUP_REMOVED lines=46> */
[----:B------:R-:W2:Y:S01]  /*1910*/  LDG.E.U16 R104, desc[UR40][R104.64] ;  /* 0x0000002868687981 */ /* 0x000ea2000c1e1500 */
[C---:B------:R-:W-:Y:S01]  /*1920*/  IMAD R37, R15.reuse, 0xe, RZ ;  /* 0x0000000e0f257824 */ /* 0x040fe200078e02ff */
[----:B------:R-:W-:Y:S01]  /*1930*/  IADD3 R66, P1, R66, R240, RZ ;  /* 0x000000f042427210 */ /* 0x000fe20007f3e0ff */
[----:B------:R-:W-:-:S02]  /*1940*/  IMAD R67, R15, 0x1d, RZ ;  /* 0x0000001d0f437824 */ /* 0x000fc400078e02ff */
[C---:B------:R-:W-:Y:S02]  /*1950*/  IMAD R91, R15.reuse, 0x35, RZ ;  /* 0x000000350f5b7824 */ /* 0x040fe400078e02ff */
[C---:B------:R-:W-:Y:S02]  /*1960*/  IMAD R84, R15.reuse, 0x9a, RZ ;  /* 0x0000009a0f547824 */ /* 0x040fe400078e02ff */
        /* <DEDUP_REMOVED lines=82> */
[C---:B------:R-:W-:Y:S01]  /*1e90*/  IMAD R23, R15.reuse, 0x9e, RZ ;  /* 0x0000009e0f177824 */ /* 0x040fe200078e02ff */
[-C--:B------:R-:W-:Y:S01]  /*1ea0*/  IADD3 R34, P5, R34, R240.reuse, RZ ;  /* 0x000000f022227210 */ /* 0x080fe20007fbe0ff */
[----:B------:R-:W-:Y:S01]  /*1eb0*/  IMAD R246, R15, 0x77, RZ ;  /* 0x000000770ff67824 */ /* 0x000fe200078e02ff */
[----:B------:R-:W-:Y:S01]  /*1ec0*/  IADD3 R70, P4, R249, R240, RZ ;  /* 0x000000f0f9467210 */ /* 0x000fe20007f9e0ff */
[----:B------:R-:W2:Y:S01]  /*1ed0*/  LDG.E.U16 R126, desc[UR40][R126.64] ;  /* 0x000000287e7e7981 */ /* 0x000ea2000c1e1500 */
[----:B------:R-:W-:-:S02]  /*1ee0*/  LEA.HI.X.SX32 R51, R25, R241, 0x1, P2 ;  /* 0x000000f119337211 */ /* 0x000fc400010f0eff */
[-C--:B------:R-:W-:Y:S01]  /*1ef0*/  LEA.HI.X.SX32 R41, R41, R241.reuse, 0x1, P3 ;  /* 0x000000f129297211 */ /* 0x080fe200018f0eff */
[----:B------:R-:W2:Y:S01]  /*1f00*/  LDG.E.U16 R170, desc[UR40][R170.64] ;  /* 0x00000028aaaa7981 */ /* 0x000ea2000c1e1500 */
[-C--:B------:R-:W-:Y:S02]  /*1f10*/  LEA.HI.X.SX32 R53, R39, R241.reuse, 0x1, P1 ;  /* 0x000000f127357211 */ /* 0x080fe400008f0eff */
[-C--:B------:R-:W-:Y:S01]  /*1f20*/  IADD3 R22, P2, R27, R240.reuse, RZ ;  /* 0x000000f01b167210 */ /* 0x080fe20007f5e0ff */
[----:B------:R-:W2:Y:S01]  /*1f30*/  LDG.E.U16 R66, desc[UR40][R66.64] ;  /* 0x0000002842427981 */ /* 0x000ea2000c1e1500 */
[-C--:B------:R-:W-:Y:S02]  /*1f40*/  IADD3 R46, P3, R71, R240.reuse, RZ ;  /* 0x000000f0472e7210 */ /* 0x080fe40007f7e0ff */
[C---:B------:R-:W-:Y:S01]  /*1f50*/  IADD3 R48, P1, R13.reuse, R240, RZ ;  /* 0x000000f00d307210 */ /* 0x040fe20007f3e0ff */
[----:B------:R-:W2:Y:S01]  /*1f60*/  LDG.E.U16 R94, desc[UR40][R94.64] ;  /* 0x000000285e5e7981 */ /* 0x000ea2000c1e1500 */
[-C--:B------:R-:W-:Y:S01]  /*1f70*/  LEA.HI.X.SX32 R27, R13, R241.reuse, 0x1, P6 ;  /* 0x000000f10d1b7211 */ /* 0x080fe200030f0eff */
[----:B------:R-:W-:Y:S01]  /*1f80*/  IMAD R13, R15, 0x6e, RZ ;  /* 0x0000006e0f0d7824 */ /* 0x000fe200078e02ff */
[-C--:B------:R-:W-:Y:S01]  /*1f90*/  LEA.HI.X.SX32 R35, R35, R241.reuse, 0x1, P5 ;  /* 0x000000f123237211 */ /* 0x080fe200028f0eff */
[----:B------:R-:W2:Y:S01]  /*1fa0*/  LDG.E.U16 R92, desc[UR40][R92.64] ;  /* 0x000000285c5c7981 */ /* 0x000ea2000c1e1500 */
[----:B------:R-:W-:-:S02]  /*1fb0*/  LEA.HI.X.SX32 R71, R45, R241, 0x1, P4 ;  /* 0x000000f12d477211 */ /* 0x000fc400020f0eff */
[-C--:B------:R-:W-:Y:S01]  /*1fc0*/  IADD3 R30, P5, R30, R240.reuse, RZ ;  /* 0x000000f01e1e7210 */ /* 0x080fe20007fbe0ff */
[----:B------:R-:W2:Y:S01]  /*1fd0*/  LDG.E.U16 R90, desc[UR40][R90.64] ;  /* 0x000000285a5a7981 */ /* 0x000ea2000c1e1500 */
[-C--:B------:R-:W-:Y:S02]  /*1fe0*/  IADD3 R44, P4, R47, R240.reuse, RZ ;  /* 0x000000f02f2c7210 */ /* 0x080fe40007f9e0ff */
[-C--:B------:R-:W-:Y:S01]  /*1ff0*/  LEA.HI.X.SX32 R47, R9, R241.reuse, 0x1, P3 ;  /* 0x000000f1092f7211 */ /* 0x080fe200018f0eff */
[----:B------:R-:W-:Y:S01]  /*2000*/  IMAD R9, R15, 0x37, RZ ;  /* 0x000000370f097824 */ /* 0x000fe200078e02ff */
[-C--:B------:R-:W-:Y:S01]  /*2010*/  IADD3 R16, P6, R17, R240.reuse, RZ ;  /* 0x000000f011107210 */ /* 0x080fe20007fde0ff */
[----:B------:R-:W-:Y:S01]  /*2020*/  IMAD R17, R15, 0xbe, RZ ;  /* 0x000000be0f117824 */ /* 0x000fe200078e02ff */
[-C--:B------:R-:W-:Y:S01]  /*2030*/  LEA.HI.X.SX32 R49, R19, R241.reuse, 0x1, P1 ;  /* 0x000000f113317211 */ /* 0x080fe200008f0eff */
[----:B------:R-:W-:Y:S01]  /*2040*/  IMAD R19, R15, 0xce, RZ ;  /* 0x000000ce0f137824 */ /* 0x000fe200078e02ff */
[CC--:B------:R-:W-:Y:S01]  /*2050*/  IADD3 R8, P3, R13.reuse, R240.reuse, RZ ;  /* 0x000000f00d087210 */ /* 0x0c0fe20007f7e0ff */
[----:B------:R-:W2:Y:S01]  /*2060*/  LDG.E.U16 R88, desc[UR40][R88.64] ;  /* 0x0000002858587981 */ /* 0x000ea2000c1e1500 */
[-C--:B------:R-:W-:Y:S01]  /*2070*/  LEA.HI.X.SX32 R25, R13, R241.reuse, 0x1, P0 ;  /* 0x000000f10d197211 */ /* 0x080fe200000f0eff */
[----:B------:R-:W-:Y:S01]  /*2080*/  IMAD R13, R15, 0x7e, RZ ;  /* 0x0000007e0f0d7824 */ /* 0x000fe200078e02ff */
[----:B------:R-:W-:Y:S01]  /*2090*/  LEA.HI.X.SX32 R31, R31, R241, 0x1, P5 ;  /* 0x000000f11f1f7211 */ /* 0x000fe200028f0eff */
[----:B------:R-:W2:Y:S01]  /*20a0*/  LDG.E.U16 R62, desc[UR40][R62.64] ;  /* 0x000000283e3e7981 */ /* 0x000ea2000c1e1500 */
[----:B------:R-:W-:-:S02]  /*20b0*/  IADD3 R28, P5, R247, R240, RZ ;  /* 0x000000f0f71c7210 */ /* 0x000fc40007fbe0ff */
[-C--:B------:R-:W-:Y:S01]  /*20c0*/  LEA.HI.X.SX32 R9, R9, R241.reuse, 0x1, P3 ;  /* 0x000000f109097211 */ /* 0x080fe200018f0eff */
[----:B------:R-:W2:Y:S01]  /*20d0*/  LDG.E.U16 R84, desc[UR40][R84.64] ;  /* 0x0000002854547981 */ /* 0x000ea2000c1e1500 */
[-C--:B------:R-:W-:Y:S01]  /*20e0*/  LEA.HI.X.SX32 R45, R11, R241.reuse, 0x1, P4 ;  /* 0x000000f10b2d7211 */ /* 0x080fe200020f0eff */
[----:B------:R-:W-:Y:S01]  /*20f0*/  IMAD R11, R15, 0x3f, RZ ;  /* 0x0000003f0f0b7824 */ /* 0x000fe200078e02ff */
[-C--:B------:R-:W-:Y:S01]  /*2100*/  IADD3 R14, P3, R17, R240.reuse, RZ ;  /* 0x000000f0110e7210 */ /* 0x080fe20007f7e0ff */
[----:B------:R-:W-:Y:S01]  /*2110*/  IMAD R17, R15, 0xde, RZ ;  /* 0x000000de0f117824 */ /* 0x000fe200078e02ff */
[----:B------:R-:W-:Y:S01]  /*2120*/  LEA.HI.X.SX32 R29, R29, R241, 0x1, P5 ;  /* 0x000000f11d1d7211 */ /* 0x000fe200028f0eff */
[----:B------:R-:W2:Y:S01]  /*2130*/  LDG.E.U16 R82, desc[UR40][R82.64] ;  /* 0x0000002852527981 */ /* 0x000ea2000c1e1500 */
[-C--:B------:R-:W-:Y:S01]  /*2140*/  IADD3 R12, P0, R19, R240.reuse, RZ ;  /* 0x000000f0130c7210 */ /* 0x080fe20007f1e0ff */
[----:B------:R-:W-:Y:S01]  /*2150*/  IMAD R19, R15, 0xee, RZ ;  /* 0x000000ee0f137824 */ /* 0x000fe200078e02ff */
[-C--:B------:R-:W-:Y:S01]  /*2160*/  IADD3 R38, P4, R13, R240.reuse, RZ ;  /* 0x000000f00d267210 */ /* 0x080fe20007f9e0ff */
[----:B------:R-:W2:Y:S01]  /*2170*/  LDG.E.U16 R20, desc[UR40][R20.64] ;  /* 0x0000002814147981 */ /* 0x000ea2000c1e1500 */
[----:B------:R-:W-:-:S02]  /*2180*/  IADD3 R42, P5, R43, R240, RZ ;  /* 0x000000f02b2a7210 */ /* 0x000fc40007fbe0ff */
[-C--:B------:R-:W-:Y:S01]  /*2190*/  LEA.HI.X.SX32 R39, R11, R241.reuse, 0x1, P4 ;  /* 0x000000f10b277211 */ /* 0x080fe200020f0eff */
[----:B------:R-:W2:Y:S01]  /*21a0*/  LDG.E.U16 R78, desc[UR40][R78.64] ;  /* 0x000000284e4e7981 */ /* 0x000ea2000c1e1500 */
[-C--:B------:R-:W-:Y:S02]  /*21b0*/  IADD3 R18, P1, R23, R240.reuse, RZ ;  /* 0x000000f017127210 */ /* 0x080fe40007f3e0ff */
[-C--:B------:R-:W-:Y:S01]  /*21c0*/  IADD3 R10, P4, R17, R240.reuse, RZ ;  /* 0x000000f0110a7210 */ /* 0x080fe20007f9e0ff */
[----:B------:R-:W-:Y:S01]  /*21d0*/  IMAD R247, R15, 0x5f, RZ ;  /* 0x0000005f0ff77824 */ /* 0x000fe200078e02ff */
[----:B------:R-:W-:Y:S01]  /*21e0*/  LEA.HI.X.SX32 R43, R13, R241, 0x1, P5 ;  /* 0x000000f10d2b7211 */ /* 0x000fe200028f0eff */
[----:B------:R-:W-:Y:S01]  /*21f0*/  IMAD R23, R15, 0x47, RZ ;  /* 0x000000470f177824 */ /* 0x000fe200078e02ff */
[----:B0-----:R-:W-:Y:S01]  /*2200*/  IADD3 R240, P5, R19, R240, RZ ;  /* 0x000000f013f07210 */ /* 0x001fe20007fbe0ff */
[C---:B------:R-:W-:Y:S01]  /*2210*/  IMAD R19, R15.reuse, 0x4f, RZ ;  /* 0x0000004f0f137824 */ /* 0x040fe200078e02ff */
[----:B------:R-:W2:Y:S01]  /*2220*/  LDG.E.U16 R40, desc[UR40][R40.64] ;  /* 0x0000002828287981 */ /* 0x000ea2000c1e1500 */
[----:B------:R-:W-:-:S02]  /*2230*/  IMAD R17, R15, 0x57, RZ ;  /* 0x000000570f117824 */ /* 0x000fc400078e02ff */
[C---:B------:R-:W-:Y:S01]  /*2240*/  IMAD R13, R15.reuse, 0x67, RZ ;  /* 0x000000670f0d7824 */ /* 0x040fe200078e02ff */
[----:B------:R-:W2:Y:S01]  /*2250*/  LDG.E.U16 R76, desc[UR40][R76.64] ;  /* 0x000000284c4c7981 */ /* 0x000ea2000c1e1500 */
[----:B------:R-:W-:Y:S01]  /*2260*/  IMAD R11, R15, 0x6f, RZ ;  /* 0x0000006f0f0b7824 */ /* 0x000fe200078e02ff */
[-C--:B------:R-:W-:Y:S02]  /*2270*/  LEA.HI.X.SX32 R23, R23, R241.reuse, 0x1, P2 ;  /* 0x000000f117177211 */ /* 0x080fe400010f0eff */
[-C--:B------:R-:W-:Y:S01]  /*2280*/  LEA.HI.X.SX32 R19, R19, R241.reuse, 0x1, P1 ;  /* 0x000000f113137211 */ /* 0x080fe200008f0eff */
[----:B------:R-:W2:Y:S01]  /*2290*/  LDG.E.U16 R74, desc[UR40][R74.64] ;  /* 0x000000284a4a7981 */ /* 0x000ea2000c1e1500 */
[-C--:B------:R-:W-:Y:S02]  /*22a0*/  LEA.HI.X.SX32 R17, R17, R241.reuse, 0x1, P6 ;  /* 0x000000f111117211 */ /* 0x080fe400030f0eff */
[-C--:B------:R-:W-:Y:S01]  /*22b0*/  LEA.HI.X.SX32 R15, R247, R241.reuse, 0x1, P3 ;  /* 0x000000f1f70f7211 */ /* 0x080fe200018f0eff */
[----:B------:R-:W2:Y:S01]  /*22c0*/  LDG.E.U16 R130, desc[UR40][R130.64] ;  /* 0x0000002882827981 */ /* 0x000ea2000c1e1500 */
[----:B------:R-:W-:-:S02]  /*22d0*/  LEA.HI.X.SX32 R13, R13, R241, 0x1, P0 ;  /* 0x000000f10d0d7211 */ /* 0x000fc400000f0eff */
[-C--:B------:R-:W-:Y:S01]  /*22e0*/  LEA.HI.X.SX32 R11, R11, R241.reuse, 0x1, P4 ;  /* 0x000000f10b0b7211 */ /* 0x080fe200020f0eff */
        /* <DEDUP_REMOVED lines=23> */
[----:B------:R0:W2:Y:S04]  /*2460*/  LDG.E.U16 R8, desc[UR40][R8.64] ;  /* 0x0000002808087981 */ /* 0x0000a8000c1e1500 */
[----:B------:R-:W2:Y:S04]  /*2470*/  LDG.E.U16 R38, desc[UR40][R38.64] ;  /* 0x0000002826267981 */ /* 0x000ea8000c1e1500 */
[----:B------:R-:W2:Y:S04]  /*2480*/  LDG.E.U16 R22, desc[UR40][R22.64] ;  /* 0x0000002816167981 */ /* 0x000ea8000c1e1500 */
[----:B------:R-:W2:Y:S04]  /*2490*/  LDG.E.U16 R18, desc[UR40][R18.64] ;  /* 0x0000002812127981 */ /* 0x000ea8000c1e1500 */
[----:B------:R-:W2:Y:S04]  /*24a0*/  LDG.E.U16 R16, desc[UR40][R16.64] ;  /* 0x0000002810107981 */ /* 0x000ea8000c1e1500 */
[----:B------:R-:W2:Y:S04]  /*24b0*/  LDG.E.U16 R14, desc[UR40][R14.64] ;  /* 0x000000280e0e7981 */ /* 0x000ea8000c1e1500 */
[----:B------:R-:W2:Y:S04]  /*24c0*/  LDG.E.U16 R12, desc[UR40][R12.64] ;  /* 0x000000280c0c7981 */ /* 0x000ea8000c1e1500 */
[----:B------:R1:W2:Y:S04]  /*24d0*/  LDG.E.U16 R10, desc[UR40][R10.64] ;  /* 0x000000280a0a7981 */ /* 0x0002a8000c1e1500 */
[----:B------:R-:W2:Y:S01]  /*24e0*/  LDG.E.U16 R240, desc[UR40][R240.64] ;  /* 0x00000028f0f07981 */ /* 0x000ea2000c1e1500 */
[----:B------:R-:W5:Y:S01]  /*24f0*/  S2UR UR4, SR_CgaCtaId ;  /* 0x00000000000479c3 */ /* 0x000f620000008800 */
[----:B------:R-:W-:Y:S01]  /*2500*/  UMOV UR7, 0x400 ;  /* 0x0000040000077882 */ /* 0x000fe20000000000 */
[C---:B------:R-:W-:Y:S01]  /*2510*/  IMAD.SHL.U32 R246, R248.reuse, 0x2, RZ ;  /* 0x00000002f8f67824 */ /* 0x040fe200078e00ff */
[----:B0-----:R-:W-:-:S04]  /*2520*/  SHF.L.U32 R9, R248, 0x8, RZ ;  /* 0x00000008f8097819 */ /* 0x001fc800000006ff */
[----:B------:R-:W-:-:S04]  /*2530*/  LOP3.LUT R9, R9, 0xc07e, R246, 0xc8, !PT ;  /* 0x0000c07e09097812 */ /* 0x000fc800078ec8f6 */
[----:B-1----:R-:W-:Y:S01]  /*2540*/  LOP3.LUT R11, R9, 0x10, RZ, 0x3c, !PT ;  /* 0x00000010090b7812 */ /* 0x002fe200078e3cff */
[----:B-----5:R-:W-:-:S09]  /*2550*/  ULEA UR7, UR4, UR7, 0x18 ;  /* 0x0000000704077291 */ /* 0x020fd2000f8ec03f */
[----:B---3--:R0:W-:Y:S04]  /*2560*/  STS.U16 [R9+UR7+0x1400], R7 ;  /* 0x0014000709007988 */ /* 0x0081e80008000407 */
[----:B----4-:R-:W-:Y:S01]  /*2570*/  STS.U16 [R9+UR7], R2 ;  /* 0x0000000209007988 */ /* 0x010fe20008000407 */
[----:B0-----:R-:W-:-:S03]  /*2580*/  LOP3.LUT R7, R9, 0x20, RZ, 0x3c, !PT ;  /* 0x0000002009077812 */ /* 0x001fc600078e3cff */
[----:B------:R-:W-:Y:S04]  /*2590*/  STS.U16 [R9+UR7+0x400], R0 ;  /* 0x0004000009007988 */ /* 0x000fe80008000407 */
[----:B------:R-:W-:Y:S04]  /*25a0*/  STS.U16 [R9+UR7+0x800], R245 ;  /* 0x000800f509007988 */ /* 0x000fe80008000407 */
[----:B------:R-:W-:Y:S04]  /*25b0*/  STS.U16 [R9+UR7+0x1000], R244 ;  /* 0x001000f409007988 */ /* 0x000fe80008000407 */
[----:B------:R-:W-:Y:S04]  /*25c0*/  STS.U16 [R9+UR7+0x2000], R243 ;  /* 0x002000f309007988 */ /* 0x000fe80008000407 */
[----:B--2---:R-:W-:Y:S04]  /*25d0*/  STS.U16 [R9+UR7+0x2400], R242 ;  /* 0x002400f209007988 */ /* 0x004fe80008000407 */
[----:B------:R-:W-:Y:S04]  /*25e0*/  STS.U16 [R9+UR7+0x2800], R6 ;  /* 0x0028000609007988 */ /* 0x000fe80008000407 */
        /* <DEDUP_REMOVED lines=24> */
[----:B------:R0:W-:Y:S04]  /*2770*/  STS.U16 [R7+UR7+0x500], R5 ;  /* 0x0005000507007988 */ /* 0x0001e80008000407 */
[----:B------:R-:W-:Y:S04]  /*2780*/  STS.U16 [R7+UR7+0x900], R192 ;  /* 0x000900c007007988 */ /* 0x000fe80008000407 */
[----:B------:R-:W-:Y:S01]  /*2790*/  STS.U16 [R7+UR7+0xd00], R98 ;  /* 0x000d006207007988 */ /* 0x000fe20008000407 */
[----:B0-----:R-:W-:-:S03]  /*27a0*/  LOP3.LUT R5, R9, 0x30, RZ, 0x3c, !PT ;  /* 0x0000003009057812 */ /* 0x001fc600078e3cff */
        /* <DEDUP_REMOVED lines=12> */
[----:B------:R0:W-:Y:S01]  /*2870*/  STS.U16 [R7+UR7+0x3d00], R166 ;  /* 0x003d00a607007988 */ /* 0x0001e20008000407 */
[----:B------:R-:W-:-:S03]  /*2880*/  MOV R0, 0x3f800000 ;  /* 0x3f80000000007802 */ /* 0x000fc60000000f00 */
[----:B------:R-:W-:Y:S01]  /*2890*/  STS.U16 [R5+UR7+0x2180], R162 ;  /* 0x002180a205007988 */ /* 0x000fe20008000407 */
[----:B0-----:R-:W-:-:S03]  /*28a0*/  LOP3.LUT R7, R9, 0x40, RZ, 0x3c, !PT ;  /* 0x0000004009077812 */ /* 0x001fc600078e3cff */
[----:B------:R-:W-:Y:S01]  /*28b0*/  STS.U16 [R5+UR7+0x2580], R160 ;  /* 0x002580a005007988 */ /* 0x000fe20008000407 */
[----:B------:R-:W-:-:S03]  /*28c0*/  MOV R2, 0x3f800000 ;  /* 0x3f80000000027802 */ /* 0x000fc60000000f00 */
        /* <DEDUP_REMOVED lines=30> */
[----:B------:R-:W-:Y:S01]  /*2ab0*/  STL [R1+0x10c], R0 ;  /* 0x00010c0001007387 */ /* 0x000fe20000100800 */
[----:B0-----:R-:W-:-:S05]  /*2ac0*/  MOV R7, 0x3f800000 ;  /* 0x3f80000000077802 */ /* 0x001fca0000000f00 */
[----:B------:R-:W-:Y:S04]  /*2ad0*/  STL [R1+0x108], R7 ;  /* 0x0001080701007387 */ /* 0x000fe80000100800 */
[----:B------:R-:W-:Y:S04]  /*2ae0*/  STL [R1+0x104], R2 ;  /* 0x0001040201007387 */ /* 0x000fe80000100800 */
[----:B------:R-:W-:Y:S04]  /*2af0*/  STL [R1], RZ ;  /* 0x000000ff01007387 */ /* 0x000fe80000100800 */
[----:B------:R-:W-:Y:S04]  /*2b00*/  STL [R1+0x100], R0 ;  /* 0x0001000001007387 */ /* 0x000fe80000100800 */
[----:B------:R-:W-:Y:S04]  /*2b10*/  STL [R1+0x4], RZ ;  /* 0x000004ff01007387 */ /* 0x000fe80000100800 */
        /* <DEDUP_REMOVED lines=61> */
[----:B------:R-:W-:Y:S01]  /*2ef0*/  STL [R1+0xfc], RZ ;  /* 0x0000fcff01007387 */ /* 0x000fe20000100800 */
[----:B------:R-:W-:-:S02]  /*2f00*/  LOP3.LUT R5, R9, 0x50, RZ, 0x3c, !PT ;  /* 0x0000005009057812 */ /* 0x000fc400078e3cff */
[----:B------:R-:W-:-:S03]  /*2f10*/  ISETP.GE.AND P0, PT, R250, 0x1, PT ;  /* 0x00000001fa00780c */ /* 0x000fc60003f06270 */
[----:B------:R0:W-:Y:S04]  /*2f20*/  STS.U16 [R5+UR7+0x280], R3 ;  /* 0x0002800305007988 */ /* 0x0001e80008000407 */
[----:B------:R-:W-:Y:S01]  /*2f30*/  STS.U16 [R5+UR7+0x680], R126 ;  /* 0x0006807e05007988 */ /* 0x000fe20008000407 */
[C---:B0-----:R-:W-:Y:S02]  /*2f40*/  LOP3.LUT R3, R9.reuse, 0x60, RZ, 0x3c, !PT ;  /* 0x0000006009037812 */ /* 0x041fe400078e3cff */
[----:B------:R-:W-:Y:S01]  /*2f50*/  LOP3.LUT R9, R9, 0x70, RZ, 0x3c, !PT ;  /* 0x0000007009097812 */ /* 0x000fe200078e3cff */
        /* <DEDUP_REMOVED lines=31> */
[----:B------:R2:W-:Y:S01]  /*3150*/  STS.U16 [R9+UR7+0x380], R100 ;  /* 0x0003806409007988 */ /* 0x0005e20008000407 */
[----:B0-----:R-:W-:-:S03]  /*3160*/  MOV R5, 0xff800000 ;  /* 0xff80000000057802 */ /* 0x001fc60000000f00 */
[----:B------:R2:W-:Y:S01]  /*3170*/  STS.U16 [R9+UR7+0x780], R86 ;  /* 0x0007805609007988 */ /* 0x0005e20008000407 */
[----:B------:R-:W-:-:S03]  /*3180*/  MOV R4, 0xff800000 ;  /* 0xff80000000047802 */ /* 0x000fc60000000f00 */
[----:B------:R2:W-:Y:S01]  /*3190*/  STS.U16 [R9+UR7+0xb80], R58 ;  /* 0x000b803a09007988 */ /* 0x0005e20008000407 */
[----:B-1----:R-:W-:-:S03]  /*31a0*/  MOV R3, 0xff800000 ;  /* 0xff80000000037802 */ /* 0x002fc60000000f00 */
[----:B------:R2:W-:Y:S01]  /*31b0*/  STS.U16 [R9+UR7+0xf80], R54 ;  /* 0x000f803609007988 */ /* 0x0005e20008000407 */
[----:B------:R-:W-:-:S03]  /*31c0*/  CS2R R152, SRZ ;  /* 0x0000000000987805 */ /* 0x000fc6000001ff00 */
        /* <DEDUP_REMOVED lines=23> */
[----:B------:R-:W-:Y:S02]  /*3340*/  CS2R R176, SRZ ;  /* 0x0000000000b07805 */ /* 0x000fe4000001ff00 */
[----:B------:R-:W-:Y:S02]  /*3350*/  CS2R R178, SRZ ;  /* 0x0000000000b27805 */ /* 0x000fe4000001ff00 */
[----:B------:R-:W-:Y:S02]  /*3360*/  CS2R R180, SRZ ;  /* 0x0000000000b47805 */ /* 0x000fe4000001ff00 */
[----:B------:R-:W-:Y:S02]  /*3370*/  CS2R R182, SRZ ;  /* 0x0000000000b67805 */ /* 0x000fe4000001ff00 */
[----:B------:R-:W-:Y:S02]  /*3380*/  CS2R R184, SRZ ;  /* 0x0000000000b87805 */ /* 0x000fe4000001ff00 */
[----:B------:R-:W-:-:S02]  /*3390*/  CS2R R186, SRZ ;  /* 0x0000000000ba7805 */ /* 0x000fc4000001ff00 */
        /* <DEDUP_REMOVED lines=13> */
[----:B------:R-:W-:Y:S01]  /*3470*/  CS2R R214, SRZ ;  /* 0x0000000000d67805 */ /* 0x000fe2000001ff00 */
[----:B--2---:R-:W-:Y:S06]  /*3480*/  @!P0 BRA `(.L_x_0) ;  /* 0x000000a800508947 */ /* 0x004fec0003800000 */
[----:B------:R-:W0:Y:S01]  /*3490*/  LDC.64 R6, c[0x0][0x250] ;  /* 0x00009400ff067b82 */ /* 0x000e220000000a00 */
[--C-:B------:R-:W-:Y:S01]  /*34a0*/  SHF.R.U32.HI R2, RZ, 0x7, R248.reuse ;  /* 0x00000007ff027819 */ /* 0x100fe200000116f8 */
[----:B------:R-:W-:Y:S01]  /*34b0*/  ULDC UR4, c[0x0][0x258] ;  /* 0x0000960000047ab9 */ /* 0x000fe20000000800 */
[----:B------:R-:W-:Y:S01]  /*34c0*/  LOP3.LUT R3, R248, 0x7f, RZ, 0xc0, !PT ;  /* 0x0000007ff8037812 */ /* 0x000fe200078ec0ff */
[----:B------:R-:W-:Y:S01]  /*34d0*/  UIADD3 UR8, UR7, 0x10000, URZ ;  /* 0x0001000007087890 */ /* 0x000fe2000fffe03f */
[----:B------:R-:W-:Y:S02]  /*34e0*/  SGXT.U32 R2, R2, 0x1 ;  /* 0x000000010202781a */ /* 0x000fe40000000000 */
[----:B------:R-:W-:Y:S02]  /*34f0*/  CS2R R152, SRZ ;  /* 0x0000000000987805 */ /* 0x000fe4000001ff00 */
[----:B------:R-:W-:Y:S01]  /*3500*/  SHF.R.U32.HI R9, RZ, 0x5, R248 ;  /* 0x00000005ff097819 */ /* 0x000fe200000116f8 */
[----:B------:R-:W1:Y:S01]  /*3510*/  LDC.64 R4, c[0x0][0x260] ;  /* 0x00009800ff047b82 */ /* 0x000e620000000a00 */
[----:B------:R-:W-:Y:S01]  /*3520*/  USHF.R.U32.HI UR8, URZ, 0x4, UR8 ;  /* 0x000000043f087899 */ /* 0x000fe20008011608 */
[----:B------:R-:W-:-:S02]  /*3530*/  CS2R R154, SRZ ;  /* 0x00000000009a7805 */ /* 0x000fc4000001ff00 */
[----:B------:R-:W-:Y:S02]  /*3540*/  R2UR UR43, R9 ;  /* 0x00000000092b72ca */ /* 0x000fe400000e0000 */
[----:B------:R-:W-:Y:S01]  /*3550*/  CS2R R156, SRZ ;  /* 0x00000000009c7805 */ /* 0x000fe2000001ff00 */
[----:B------:R-:W-:Y:S01]  /*3560*/  USGXT.U32 UR14, UR8, 0xe ;  /* 0x0000000e080e789a */ /* 0x000fe20008000000 */
[----:B------:R-:W-:Y:S02]  /*3570*/  CS2R R158, SRZ ;  /* 0x00000000009e7805 */ /* 0x000fe4000001ff00 */
[----:B------:R-:W-:Y:S01]  /*3580*/  CS2R R160, SRZ ;  /* 0x0000000000a07805 */ /* 0x000fe2000001ff00 */
[----:B------:R-:W2:Y:S01]  /*3590*/  LDC R8, c[0x0][0x268] ;  /* 0x00009a00ff087b82 */ /* 0x000ea20000000800 */
[----:B------:R-:W-:Y:S01]  /*35a0*/  UIADD3 UR10, UP0, UR14, 0x2, URZ ;  /* 0x000000020e0a7890 */ /* 0x000fe2000ff1e03f */
[----:B------:R-:W-:Y:S02]  /*35b0*/  CS2R R162, SRZ ;  /* 0x0000000000a27805 */ /* 0x000fe4000001ff00 */
[----:B------:R-:W-:-:S02]  /*35c0*/  CS2R R164, SRZ ;  /* 0x0000000000a47805 */ /* 0x000fc4000001ff00 */
[----:B------:R-:W-:Y:S02]  /*35d0*/  CS2R R166, SRZ ;  /* 0x0000000000a67805 */ /* 0x000fe4000001ff00 */
[----:B------:R-:W-:Y:S02]  /*35e0*/  CS2R R168, SRZ ;  /* 0x0000000000a87805 */ /* 0x000fe4000001ff00 */
[----:B------:R-:W-:Y:S02]  /*35f0*/  CS2R R170, SRZ ;  /* 0x0000000000aa7805 */ /* 0x000fe4000001ff00 */
[----:B------:R-:W-:Y:S01]  /*3600*/  CS2R R172, SRZ ;  /* 0x0000000000ac7805 */ /* 0x000fe2000001ff00 */
[----:B0-----:R-:W-:Y:S01]  /*3610*/  IMAD R10, R2, R7, RZ ;  /* 0x00000007020a7224 */ /* 0x001fe200078e02ff */
[----:B------:R-:W-:Y:S01]  /*3620*/  CS2R R174, SRZ ;  /* 0x0000000000ae7805 */ /* 0x000fe2000001ff00 */
[----:B------:R-:W-:Y:S01]  /*3630*/  IMAD R6, R6, UR6, RZ ;  /* 0x0000000606067c24 */ /* 0x000fe2000f8e02ff */
[----:B------:R-:W-:-:S02]  /*3640*/  CS2R R176, SRZ ;  /* 0x0000000000b07805 */ /* 0x000fc4000001ff00 */
[----:B------:R-:W-:Y:S02]  /*3650*/  CS2R R178, SRZ ;  /* 0x0000000000b27805 */ /* 0x000fe4000001ff00 */
[----:B------:R-:W-:Y:S01]  /*3660*/  LEA R12, R7, R10, 0x1 ;  /* 0x0000000a070c7211 */ /* 0x000fe200078e08ff */
[C---:B------:R-:W-:Y:S01]  /*3670*/  IMAD.SHL.U32 R0, R6.reuse, 0x2, RZ ;  /* 0x0000000206007824 */ /* 0x040fe200078e00ff */
[----:B------:R-:W-:Y:S02]  /*3680*/  CS2R R180, SRZ ;  /* 0x0000000000b47805 */ /* 0x000fe4000001ff00 */
[----:B-1----:R-:W-:Y:S01]  /*3690*/  MOV R13, R4 ;  /* 0x00000004000d7202 */ /* 0x002fe20000000f00 */
[----:B------:R-:W-:Y:S01]  /*36a0*/  IMAD R4, R3, UR4, RZ ;  /* 0x0000000403047c24 */ /* 0x000fe2000f8e02ff */
[----:B------:R-:W-:Y:S01]  /*36b0*/  LEA R14, R7, R12, 0x1 ;  /* 0x0000000c070e7211 */ /* 0x000fe200078e08ff */
[----:B------:R0:W-:Y:S01]  /*36c0*/  STL [R1+0x544], R5 ;  /* 0x0005440501007387 */ /* 0x0001e20000100800 */
[----:B------:R-:W-:Y:S01]  /*36d0*/  MOV R11, R5 ;  /* 0x00000005000b7202 */ /* 0x000fe20000000f00 */
[----:B------:R-:W-:Y:S01]  /*36e0*/  ULDC.64 UR4, c[0x0][0x218] ;  /* 0x0000860000047ab9 */ /* 0x000fe20000000a00 */
[----:B------:R-:W-:Y:S01]  /*36f0*/  IMAD.HI R6, R6, 0x2, RZ ;  /* 0x0000000206067827 */ /* 0x000fe200078e02ff */
[----:B------:R-:W-:-:S02]  /*3700*/  CS2R R182, SRZ ;  /* 0x0000000000b67805 */ /* 0x000fc4000001ff00 */
[----:B------:R-:W-:Y:S02]  /*3710*/  CS2R R184, SRZ ;  /* 0x0000000000b87805 */ /* 0x000fe4000001ff00 */
[----:B------:R-:W-:Y:S01]  /*3720*/  CS2R R186, SRZ ;  /* 0x0000000000ba7805 */ /* 0x000fe2000001ff00 */
[----:B------:R-:W-:Y:S01]  /*3730*/  IMAD R16, R7, 0x2, R14 ;  /* 0x0000000207107824 */ /* 0x000fe200078e020e */
[----:B------:R-:W-:Y:S01]  /*3740*/  CS2R R188, SRZ ;  /* 0x0000000000bc7805 */ /* 0x000fe2000001ff00 */
[----:B--2---:R-:W-:Y:S01]  /*3750*/  IMAD R31, R2, R8, RZ ;  /* 0x00000008021f7224 */ /* 0x004fe200078e02ff */
[----:B0-----:R-:W-:Y:S01]  /*3760*/  SHF.L.U32 R5, R4, 0x1, RZ ;  /* 0x0000000104057819 */ /* 0x001fe200000006ff */
[----:B------:R-:W-:Y:S01]  /*3770*/  IMAD R3, R3, R11, RZ ;  /* 0x0000000b03037224 */ /* 0x000fe200078e02ff */
[----:B------:R-:W-:Y:S02]  /*3780*/  LEA R18, R7, R16, 0x1 ;  /* 0x0000001007127211 */ /* 0x000fe400078e08ff */
[----:B------:R-:W-:-:S02]  /*3790*/  CS2R R190, SRZ ;  /* 0x0000000000be7805 */ /* 0x000fc4000001ff00 */
[----:B------:R-:W-:Y:S01]  /*37a0*/  IADD3 R55, P0, P1, R5, UR4, R0 ;  /* 0x0000000405377c10 */ /* 0x000fe2000f91e000 */
[----:B------:R-:W-:Y:S01]  /*37b0*/  IMAD.HI R5, R4, 0x2, RZ ;  /* 0x0000000204057827 */ /* 0x000fe200078e02ff */
[----:B------:R-:W-:Y:S02]  /*37c0*/  LEA R20, R7, R18, 0x1 ;  /* 0x0000001207147211 */ /* 0x000fe400078e08ff */
[----:B------:R-:W-:Y:S02]  /*37d0*/  CS2R R192, SRZ ;  /* 0x0000000000c07805 */ /* 0x000fe4000001ff00 */
[----:B------:R-:W-:Y:S01]  /*37e0*/  LEA R40, P2, R10, R55, 0x1 ;  /* 0x000000370a287211 */ /* 0x000fe200078408ff */
[----:B------:R-:W-:Y:S01]  /*37f0*/  IMAD R0, R13, UR6, RZ ;  /* 0x000000060d007c24 */ /* 0x000fe2000f8e02ff */
[----:B------:R-:W-:Y:S01]  /*3800*/  LEA R22, R7, R20, 0x1 ;  /* 0x0000001407167211 */ /* 0x000fe200078e08ff */
[----:B------:R-:W-:Y:S01]  /*3810*/  IMAD.HI R38, R3, 0x2, RZ ;  /* 0x0000000203267827 */ /* 0x000fe200078e02ff */
[----:B------:R-:W-:Y:S01]  /*3820*/  IADD3.X R57, R5, UR5, R6, P0, P1 ;  /* 0x0000000505397c10 */ /* 0x000fe200087e2406 */
[----:B------:R-:W-:Y:S01]  /*3830*/  ULDC.64 UR4, c[0x0][0x220] ;  /* 0x0000880000047ab9 */ /* 0x000fe20000000a00 */
[----:B------:R-:W-:Y:S01]  /*3840*/  LEA R24, R7, R22, 0x1 ;  /* 0x0000001607187211 */ /* 0x000fe200078e08ff */
[----:B------:R-:W-:Y:S01]  /*3850*/  IMAD.HI R29, R0, 0x2, RZ ;  /* 0x00000002001d7827 */ /* 0x000fe200078e02ff */
[----:B------:R-:W-:-:S02]  /*3860*/  LEA.HI.X.SX32 R41, R10, R57, 0x1, P2 ;  /* 0x000000390a297211 */ /* 0x000fc400010f0eff */
[----:B------:R-:W-:Y:S02]  /*3870*/  CS2R R194, SRZ ;  /* 0x0000000000c27805 */ /* 0x000fe4000001ff00 */
[C---:B------:R-:W-:Y:S02]  /*3880*/  LEA R26, R7.reuse, R24, 0x1 ;  /* 0x00000018071a7211 */ /* 0x040fe400078e08ff */
[----:B------:R-:W-:Y:S02]  /*3890*/  CS2R R196, SRZ ;  /* 0x0000000000c47805 */ /* 0x000fe4000001ff00 */
[----:B------:R-:W-:Y:S01]  /*38a0*/  LEA R42, P3, R12, R55, 0x1 ;  /* 0x000000370c2a7211 */ /* 0x000fe200078608ff */
[----:B------:R0:W-:Y:S01]  /*38b0*/  STL.64 [R1+0x538], R40 ;  /* 0x0005382801007387 */ /* 0x0001e20000100a00 */
[----:B------:R-:W-:Y:S02]  /*38c0*/  LEA R28, R7, R26, 0x1 ;  /* 0x0000001a071c7211 */ /* 0x000fe400078e08ff */
[----:B------:R-:W-:-:S02]  /*38d0*/  CS2R R198, SRZ ;  /* 0x0000000000c67805 */ /* 0x000fc4000001ff00 */
[----:B------:R-:W-:Y:S02]  /*38e0*/  LEA.HI.X.SX32 R43, R12, R57, 0x1, P3 ;  /* 0x000000390c2b7211 */ /* 0x000fe400018f0eff */
[----:B------:R-:W-:Y:S02]  /*38f0*/  CS2R R200, SRZ ;  /* 0x0000000000c87805 */ /* 0x000fe4000001ff00 */
[C---:B------:R-:W-:Y:S02]  /*3900*/  LEA R30, R7.reuse, R28, 0x1 ;  /* 0x0000001c071e7211 */ /* 0x040fe400078e08ff */
[----:B------:R-:W-:Y:S02]  /*3910*/  CS2R R202, SRZ ;  /* 0x0000000000ca7805 */ /* 0x000fe4000001ff00 */
[----:B------:R-:W-:Y:S01]  /*3920*/  SHF.L.U32 R5, R0, 0x1, RZ ;  /* 0x0000000100057819 */ /* 0x000fe200000006ff */
[----:B------:R1:W-:Y:S01]  /*3930*/  STL.64 [R1+0x530], R42 ;  /* 0x0005302a01007387 */ /* 0x0003e20000100a00 */
[----:B------:R-:W-:-:S02]  /*3940*/  LEA R32, R7, R30, 0x1 ;  /* 0x0000001e07207211 */ /* 0x000fc400078e08ff */
[----:B------:R-:W-:Y:S02]  /*3950*/  CS2R R204, SRZ ;  /* 0x0000000000cc7805 */ /* 0x000fe4000001ff00 */
[----:B------:R-:W-:Y:S02]  /*3960*/  SHF.L.U32 R36, R3, 0x1, RZ ;  /* 0x0000000103247819 */ /* 0x000fe400000006ff */
[----:B------:R-:W-:Y:S02]  /*3970*/  CS2R R206, SRZ ;  /* 0x0000000000ce7805 */ /* 0x000fe4000001ff00 */
[----:B------:R-:W-:Y:S02]  /*3980*/  LEA R4, R7, R32, 0x1 ;  /* 0x0000002007047211 */ /* 0x000fe400078e08ff */
[----:B------:R-:W-:Y:S02]  /*3990*/  CS2R R208, SRZ ;  /* 0x0000000000d07805 */ /* 0x000fe4000001ff00 */
[----:B0-----:R-:W-:-:S02]  /*39a0*/  LEA R40, P2, R14, R55, 0x1 ;  /* 0x000000370e287211 */ /* 0x001fc400078408ff */
[----:B------:R-:W-:Y:S02]  /*39b0*/  CS2R R210, SRZ ;  /* 0x0000000000d27805 */ /* 0x000fe4000001ff00 */
[C---:B------:R-:W-:Y:S02]  /*39c0*/  LEA R34, R7.reuse, R4, 0x1 ;  /* 0x0000000407227211 */ /* 0x040fe400078e08ff */
[----:B------:R-:W-:Y:S02]  /*39d0*/  CS2R R212, SRZ ;  /* 0x0000000000d47805 */ /* 0x000fe4000001ff00 */
[----:B------:R-:W-:Y:S02]  /*39e0*/  LEA.HI.X.SX32 R41, R14, R57, 0x1, P2 ;  /* 0x000000390e297211 */ /* 0x000fe400010f0eff */
[----:B------:R-:W-:Y:S02]  /*39f0*/  CS2R R214, SRZ ;  /* 0x0000000000d67805 */ /* 0x000fe4000001ff00 */
[C---:B------:R-:W-:Y:S01]  /*3a00*/  LEA R6, R7.reuse, R34, 0x1 ;  /* 0x0000002207067211 */ /* 0x040fe200078e08ff */
[----:B------:R-:W-:Y:S01]  /*3a10*/  ULDC UR42, c[0x0][0x238] ;  /* 0x00008e00002a7ab9 */ /* 0x000fe20000000800 */
[C---:B-1----:R-:W-:Y:S01]  /*3a20*/  LEA R42, P3, R18.reuse, R55, 0x1 ;  /* 0x00000037122a7211 */ /* 0x042fe200078608ff */
[----:B------:R0:W-:Y:S01]  /*3a30*/  STL.64 [R1+0x528], R40 ;  /* 0x0005282801007387 */ /* 0x0001e20000100a00 */
[----:B------:R-:W-:Y:S01]  /*3a40*/  LEA R2, R7, R6, 0x1 ;  /* 0x0000000607027211 */ /* 0x000fe200078e08ff */
[----:B------:R-:W-:Y:S01]  /*3a50*/  UMOV UR15, 0x40000040 ;  /* 0x40000040000f7882 */ /* 0x000fe20000000000 */
[----:B------:R-:W-:-:S02]  /*3a60*/  LEA.HI.X.SX32 R43, R18, R57, 0x1, P3 ;  /* 0x00000039122b7211 */ /* 0x000fc400018f0eff */
[----:B------:R-:W-:Y:S01]  /*3a70*/  LEA R46, P3, R22, R55, 0x1 ;  /* 0x00000037162e7211 */ /* 0x000fe200078608ff */
[C---:B------:R-:W-:Y:S01]  /*3a80*/  IMAD R0, R7.reuse, 0x2, R2 ;  /* 0x0000000207007824 */ /* 0x040fe200078e0202 */
[----:B------:R-:W-:Y:S01]  /*3a90*/  IADD3 R5, P0, P1, R36, UR4, R5 ;  /* 0x0000000424057c10 */ /* 0x000fe2000f91e005 */
[----:B------:R-:W-:Y:S01]  /*3aa0*/  UMOV UR4, URZ ;  /* 0x0000003f00047c82 */ /* 0x000fe20008000000 */
[----:B------:R-:W-:Y:S02]  /*3ab0*/  LEA.HI.X.SX32 R47, R22, R57, 0x1, P3 ;  /* 0x00000039162f7211 */ /* 0x000fe400018f0eff */
[----:B------:R-:W-:Y:S02]  /*3ac0*/  LEA R36, R7, R0, 0x1 ;  /* 0x0000000007247211 */ /* 0x000fe400078e08ff */
[-C--:B0-----:R-:W-:Y:S02]  /*3ad0*/  LEA R40, P2, R16, R55.reuse, 0x1 ;  /* 0x0000003710287211 */ /* 0x081fe400078408ff */
[----:B------:R-:W-:-:S02]  /*3ae0*/  LEA R50, P3, R26, R55, 0x1 ;  /* 0x000000371a327211 */ /* 0x000fc400078608ff */
[----:B------:R-:W-:Y:S02]  /*3af0*/  LEA.HI.X.SX32 R41, R16, R57, 0x1, P2 ;  /* 0x0000003910297211 */ /* 0x000fe400010f0eff */
[C---:B------:R-:W-:Y:S02]  /*3b00*/  LEA R44, P2, R20.reuse, R55, 0x1 ;  /* 0x00000037142c7211 */ /* 0x040fe400078408ff */
[----:B------:R-:W-:Y:S01]  /*3b10*/  LEA R10, R7, R36, 0x1 ;  /* 0x00000024070a7211 */ /* 0x000fe200078e08ff */
[----:B------:R-:W-:Y:S01]  /*3b20*/  STL.64 [R1+0x520], R40 ;  /* 0x0005202801007387 */ /* 0x000fe20000100a00 */
[----:B------:R-:W-:Y:S02]  /*3b30*/  LEA.HI.X.SX32 R45, R20, R57, 0x1, P2 ;  /* 0x00000039142d7211 */ /* 0x000fe400010f0eff */
[----:B------:R-:W-:Y:S01]  /*3b40*/  LEA R48, P2, R24, R55, 0x1 ;  /* 0x0000003718307211 */ /* 0x000fe200078408ff */
[----:B------:R-:W-:Y:S01]  /*3b50*/  STL.64 [R1+0x518], R42 ;  /* 0x0005182a01007387 */ /* 0x000fe20000100a00 */
[----:B------:R-:W-:-:S02]  /*3b60*/  LEA.HI.X.SX32 R51, R26, R57, 0x1, P3 ;  /* 0x000000391a337211 */ /* 0x000fc400018f0eff */
[----:B------:R-:W-:Y:S01]  /*3b70*/  LEA.HI.X.SX32 R49, R24, R57, 0x1, P2 ;  /* 0x0000003918317211 */ /* 0x000fe200010f0eff */
[----:B------:R-:W-:Y:S01]  /*3b80*/  STL.64 [R1+0x510], R44 ;  /* 0x0005102c01007387 */ /* 0x000fe20000100a00 */
[-C--:B------:R-:W-:Y:S02]  /*3b90*/  LEA R52, P2, R28, R55.reuse, 0x1 ;  /* 0x000000371c347211 */ /* 0x080fe400078408ff */
[C---:B------:R-:W-:Y:S01]  /*3ba0*/  LEA R12, R7.reuse, R10, 0x1 ;  /* 0x0000000a070c7211 */ /* 0x040fe200078e08ff */
[----:B------:R-:W-:Y:S01]  /*3bb0*/  STL.64 [R1+0x508], R46 ;  /* 0x0005082e01007387 */ /* 0x000fe20000100a00 */
[----:B------:R-:W-:Y:S02]  /*3bc0*/  LEA R58, P3, R30, R55, 0x1 ;  /* 0x000000371e3a7211 */ /* 0x000fe400078608ff */
[----:B------:R-:W-:Y:S01]  /*3bd0*/  LEA.HI.X.SX32 R53, R28, R57, 0x1, P2 ;  /* 0x000000391c357211 */ /* 0x000fe200010f0eff */
[----:B------:R-:W-:Y:S01]  /*3be0*/  STL.64 [R1+0x500], R48 ;  /* 0x0005003001007387 */ /* 0x000fe20000100a00 */
[----:B------:R-:W-:-:S02]  /*3bf0*/  LEA R14, R7, R12, 0x1 ;  /* 0x0000000c070e7211 */ /* 0x000fc400078e08ff */
[----:B------:R-:W-:Y:S01]  /*3c00*/  LEA.HI.X.SX32 R59, R30, R57, 0x1, P3 ;  /* 0x000000391e3b7211 */ /* 0x000fe200018f0eff */
[----:B------:R-:W-:Y:S01]  /*3c10*/  STL.64 [R1+0x4f8], R50 ;  /* 0x0004f83201007387 */ /* 0x000fe20000100a00 */
[C---:B------:R-:W-:Y:S02]  /*3c20*/  LEA R16, R7.reuse, R14, 0x1 ;  /* 0x0000000e07107211 */ /* 0x040fe400078e08ff */
[----:B------:R-:W-:Y:S01]  /*3c30*/  LEA R60, P2, R32, R55, 0x1 ;  /* 0x00000037203c7211 */ /* 0x000fe200078408ff */
[----:B------:R-:W-:Y:S01]  /*3c40*/  STL.64 [R1+0x4f0], R52 ;  /* 0x0004f03401007387 */ /* 0x000fe20000100a00 */
[----:B------:R-:W-:Y:S01]  /*3c50*/  LEA R33, R8, R31, 0x1 ;  /* 0x0000001f08217211 */ /* 0x000fe200078e08ff */
[----:B------:R-:W-:Y:S01]  /*3c60*/  IMAD R18, R7, 0x2, R16 ;  /* 0x0000000207127824 */ /* 0x000fe200078e0210 */
[----:B------:R-:W-:Y:S01]  /*3c70*/  LEA.HI.X.SX32 R61, R32, R57, 0x1, P2 ;  /* 0x00000039203d7211 */ /* 0x000fe200010f0eff */
[----:B------:R0:W-:Y:S01]  /*3c80*/  STL.64 [R1+0x4e8], R58 ;  /* 0x0004e83a01007387 */ /* 0x0001e20000100a00 */
[----:B------:R-:W-:-:S02]  /*3c90*/  LEA R35, R8, R33, 0x1 ;  /* 0x0000002108237211 */ /* 0x000fc400078e08ff */
[C---:B------:R-:W-:Y:S01]  /*3ca0*/  LEA R20, R7.reuse, R18, 0x1 ;  /* 0x0000001207147211 */ /* 0x040fe200078e08ff */
[----:B------:R1:W-:Y:S01]  /*3cb0*/  STL.64 [R1+0x4e0], R60 ;  /* 0x0004e03c01007387 */ /* 0x0003e20000100a00 */
[C---:B------:R-:W-:Y:S02]  /*3cc0*/  LEA R37, R8.reuse, R35, 0x1 ;  /* 0x0000002308257211 */ /* 0x040fe400078e08ff */
[C---:B------:R-:W-:Y:S02]  /*3cd0*/  LEA R22, R7.reuse, R20, 0x1 ;  /* 0x0000001407167211 */ /* 0x040fe400078e08ff */
[----:B------:R-:W-:Y:S02]  /*3ce0*/  LEA R39, R8, R37, 0x1 ;  /* 0x0000002508277211 */ /* 0x000fe400078e08ff */
[----:B------:R-:W-:Y:S02]  /*3cf0*/  LEA R24, R7, R22, 0x1 ;  /* 0x0000001607187211 */ /* 0x000fe400078e08ff */
[----:B0-----:R-:W-:-:S02]  /*3d00*/  LEA R58, P3, R4, R55, 0x1 ;  /* 0x00000037043a7211 */ /* 0x001fc400078608ff */
[C---:B------:R-:W-:Y:S02]  /*3d10*/  LEA R26, R7.reuse, R24, 0x1 ;  /* 0x00000018071a7211 */ /* 0x040fe400078e08ff */
[----:B------:R-:W-:Y:S02]  /*3d20*/  LEA.HI.X.SX32 R59, R4, R57, 0x1, P3 ;  /* 0x00000039043b7211 */ /* 0x000fe400018f0eff */
[C---:B-1----:R-:W-:Y:S02]  /*3d30*/  LEA R60, P2, R34.reuse, R55, 0x1 ;  /* 0x00000037223c7211 */ /* 0x042fe400078408ff */
[C---:B------:R-:W-:Y:S01]  /*3d40*/  LEA R28, R7.reuse, R26, 0x1 ;  /* 0x0000001a071c7211 */ /* 0x040fe200078e08ff */
[----:B------:R0:W-:Y:S01]  /*3d50*/  STL.64 [R1+0x4d8], R58 ;  /* 0x0004d83a01007387 */ /* 0x0001e20000100a00 */
[----:B------:R-:W-:Y:S02]  /*3d60*/  LEA.HI.X.SX32 R61, R34, R57, 0x1, P2 ;  /* 0x00000039223d7211 */ /* 0x000fe400010f0eff */
[----:B------:R-:W-:-:S02]  /*3d70*/  LEA R30, R7, R28, 0x1 ;  /* 0x0000001c071e7211 */ /* 0x000fc400078e08ff */
[C---:B------:R-:W-:Y:S01]  /*3d80*/  LEA R41, R8.reuse, R39, 0x1 ;  /* 0x0000002708297211 */ /* 0x040fe200078e08ff */
[----:B------:R1:W-:Y:S01]  /*3d90*/  STL.64 [R1+0x4d0], R60 ;  /* 0x0004d03c01007387 */ /* 0x0003e20000100a00 */
[C---:B------:R-:W-:Y:S02]  /*3da0*/  LEA R4, R7.reuse, R30, 0x1 ;  /* 0x0000001e07047211 */ /* 0x040fe400078e08ff */
[----:B------:R-:W-:Y:S02]  /*3db0*/  LEA R43, R8, R41, 0x1 ;  /* 0x00000029082b7211 */ /* 0x000fe400078e08ff */
[----:B------:R-:W-:Y:S02]  /*3dc0*/  LEA R32, R7, R4, 0x1 ;  /* 0x0000000407207211 */ /* 0x000fe400078e08ff */
[----:B0-----:R-:W-:Y:S02]  /*3dd0*/  LEA R58, P3, R6, R55, 0x1 ;  /* 0x00000037063a7211 */ /* 0x001fe400078608ff */
[----:B------:R-:W-:-:S02]  /*3de0*/  LEA R45, R8, R43, 0x1 ;  /* 0x0000002b082d7211 */ /* 0x000fc400078e08ff */
[----:B------:R-:W-:Y:S02]  /*3df0*/  LEA.HI.X.SX32 R59, R6, R57, 0x1, P3 ;  /* 0x00000039063b7211 */ /* 0x000fe400018f0eff */
[C---:B-1----:R-:W-:Y:S02]  /*3e00*/  LEA R60, P2, R2.reuse, R55, 0x1 ;  /* 0x00000037023c7211 */ /* 0x042fe400078408ff */
[C---:B------:R-:W-:Y:S01]  /*3e10*/  LEA R6, R7.reuse, R32, 0x1 ;  /* 0x0000002007067211 */ /* 0x040fe200078e08ff */
[----:B------:R0:W-:Y:S01]  /*3e20*/  STL.64 [R1+0x4c8], R58 ;  /* 0x0004c83a01007387 */ /* 0x0001e20000100a00 */
[----:B------:R-:W-:Y:S02]  /*3e30*/  LEA.HI.X.SX32 R61, R2, R57, 0x1, P2 ;  /* 0x00000039023d7211 */ /* 0x000fe400010f0eff */
[----:B------:R-:W-:Y:S02]  /*3e40*/  LEA R2, R7, R6, 0x1 ;  /* 0x0000000607027211 */ /* 0x000fe400078e08ff */
[C---:B------:R-:W-:Y:S01]  /*3e50*/  LEA R47, R8.reuse, R45, 0x1 ;  /* 0x0000002d082f7211 */ /* 0x040fe200078e08ff */
[----:B------:R1:W-:Y:S03]  /*3e60*/  STL.64 [R1+0x4c0], R60 ;  /* 0x0004c03c01007387 */ /* 0x0003e60000100a00 */
[----:B------:R-:W-:-:S02]  /*3e70*/  LEA R49, R8, R47, 0x1 ;  /* 0x0000002f08317211 */ /* 0x000fc400078e08ff */
[----:B0-----:R-:W-:Y:S02]  /*3e80*/  LEA R58, P3, R0, R55, 0x1 ;  /* 0x00000037003a7211 */ /* 0x001fe400078608ff */
[----:B------:R-:W-:Y:S02]  /*3e90*/  LEA R51, R8, R49, 0x1 ;  /* 0x0000003108337211 */ /* 0x000fe400078e08ff */
[----:B------:R-:W-:Y:S01]  /*3ea0*/  LEA.HI.X.SX32 R59, R0, R57, 0x1, P3 ;  /* 0x00000039003b7211 */ /* 0x000fe200018f0eff */
[----:B------:R-:W-:Y:S01]  /*3eb0*/  IMAD R0, R7, 0x2, R2 ;  /* 0x0000000207007824 */ /* 0x000fe200078e0202 */
[----:B-1----:R-:W-:Y:S02]  /*3ec0*/  LEA R60, P2, R36, R55, 0x1 ;  /* 0x00000037243c7211 */ /* 0x002fe400078408ff */
[----:B------:R-:W-:Y:S01]  /*3ed0*/  LEA R53, R8, R51, 0x1 ;  /* 0x0000003308357211 */ /* 0x000fe200078e08ff */
[----:B------:R0:W-:Y:S01]  /*3ee0*/  STL.64 [R1+0x4b8], R58 ;  /* 0x0004b83a01007387 */ /* 0x0001e20000100a00 */
[----:B------:R-:W-:-:S02]  /*3ef0*/  LEA.HI.X.SX32 R61, R36, R57, 0x1, P2 ;  /* 0x00000039243d7211 */ /* 0x000fc400010f0eff */
[----:B------:R-:W-:Y:S01]  /*3f00*/  LEA R34, R7, R0, 0x1 ;  /* 0x0000000007227211 */ /* 0x000fe200078e08ff */
[C---:B------:R-:W-:Y:S02]  /*3f10*/  IMAD R23, R8.reuse, 0x2, R53 ;  /* 0x0000000208177824 */ /* 0x040fe400078e0235 */
[----:B------:R1:W-:Y:S03]  /*3f20*/  STL.64 [R1+0x4b0], R60 ;  /* 0x0004b03c01007387 */ /* 0x0003e60000100a00 */
        /* <DEDUP_REMOVED lines=8> */
[C---:B------:R-:W-:Y:S02]  /*3fb0*/  LEA R62, P2, R16.reuse, R55, 0x1 ;  /* 0x00000037103e7211 */ /* 0x040fe400078408ff */
[----:B------:R-:W-:Y:S01]  /*3fc0*/  LEA R12, R7, R10, 0x1 ;  /* 0x0000000a070c7211 */ /* 0x000fe200078e08ff */
[----:B------:R1:W-:Y:S01]  /*3fd0*/  STL.64 [R1+0x4a0], R60 ;  /* 0x0004a03c01007387 */ /* 0x0003e20000100a00 */
[----:B------:R-:W-:-:S02]  /*3fe0*/  LEA.HI.X.SX32 R63, R16, R57, 0x1, P2 ;  /* 0x00000039103f7211 */ /* 0x000fc400010f0eff */
[----:B------:R-:W-:Y:S02]  /*3ff0*/  LEA R17, R8, R27, 0x1 ;  /* 0x0000001b08117211 */ /* 0x000fe400078e08ff */
[----:B0-----:R-:W-:Y:S02]  /*4000*/  LEA R58, P3, R14, R55, 0x1 ;  /* 0x000000370e3a7211 */ /* 0x001fe400078608ff */
[----:B------:R-:W-:Y:S02]  /*4010*/  LEA R19, R8, R17, 0x1 ;  /* 0x0000001108137211 */ /* 0x000fe400078e08ff */
[----:B------:R-:W-:Y:S02]  /*4020*/  LEA.HI.X.SX32 R59, R14, R57, 0x1, P3 ;  /* 0x000000390e3b7211 */ /* 0x000fe400018f0eff */
[C---:B-1----:R-:W-:Y:S02]  /*4030*/  LEA R60, P3, R18.reuse, R55, 0x1 ;  /* 0x00000037123c7211 */ /* 0x042fe400078608ff */
[----:B------:R-:W-:Y:S01]  /*4040*/  LEA R14, R7, R12, 0x1 ;  /* 0x0000000c070e7211 */ /* 0x000fe200078e08ff */
[----:B------:R0:W-:Y:S01]  /*4050*/  STL.64 [R1+0x498], R58 ;  /* 0x0004983a01007387 */ /* 0x0001e20000100a00 */
[----:B------:R-:W-:-:S02]  /*4060*/  LEA.HI.X.SX32 R61, R18, R57, 0x1, P3 ;  /* 0x00000039123d7211 */ /* 0x000fc400018f0eff */
[----:B------:R-:W-:Y:S01]  /*4070*/  LEA R36, R7, R14, 0x1 ;  /* 0x0000000e07247211 */ /* 0x000fe200078e08ff */
[----:B------:R1:W-:Y:S01]  /*4080*/  STL.64 [R1+0x490], R62 ;  /* 0x0004903e01007387 */ /* 0x0003e20000100a00 */
[----:B------:R-:W-:-:S03]  /*4090*/  LEA R21, R8, R19, 0x1 ;  /* 0x0000001308157211 */ /* 0x000fc600078e08ff */
[----:B------:R2:W-:Y:S01]  /*40a0*/  STL.64 [R1+0x488], R60 ;  /* 0x0004883c01007387 */ /* 0x0005e20000100a00 */
[C---:B------:R-:W-:Y:S01]  /*40b0*/  IMAD R16, R7.reuse, 0x2, R36 ;  /* 0x0000000207107824 */ /* 0x040fe200078e0224 */
[----:B------:R-:W-:Y:S02]  /*40c0*/  LEA R11, R8, R21, 0x1 ;  /* 0x00000015080b7211 */ /* 0x000fe400078e08ff */
[C---:B0-----:R-:W-:Y:S02]  /*40d0*/  LEA R58, P4, R20.reuse, R55, 0x1 ;  /* 0x00000037143a7211 */ /* 0x041fe400078808ff */
[----:B------:R-:W-:Y:S02]  /*40e0*/  LEA R18, R7, R16, 0x1 ;  /* 0x0000001007127211 */ /* 0x000fe400078e08ff */
[----:B------:R-:W-:Y:S02]  /*40f0*/  LEA.HI.X.SX32 R59, R20, R57, 0x1, P4 ;  /* 0x00000039143b7211 */ /* 0x000fe400020f0eff */
[----:B-1----:R-:W-:-:S02]  /*4100*/  LEA R62, P2, R22, R55, 0x1 ;  /* 0x00000037163e7211 */ /* 0x002fc400078408ff */
[----:B--2---:R-:W-:Y:S01]  /*4110*/  LEA R60, P3, R24, R55, 0x1 ;  /* 0x00000037183c7211 */ /* 0x004fe200078608ff */
[----:B------:R0:W-:Y:S01]  /*4120*/  STL.64 [R1+0x480], R58 ;  /* 0x0004803a01007387 */ /* 0x0001e20000100a00 */
[-C--:B------:R-:W-:Y:S02]  /*4130*/  LEA.HI.X.SX32 R63, R22, R57.reuse, 0x1, P2 ;  /* 0x00000039163f7211 */ /* 0x080fe400010f0eff */
[----:B------:R-:W-:Y:S02]  /*4140*/  LEA.HI.X.SX32 R61, R24, R57, 0x1, P3 ;  /* 0x00000039183d7211 */ /* 0x000fe400018f0eff */
[C---:B------:R-:W-:Y:S01]  /*4150*/  LEA R20, R7.reuse, R18, 0x1 ;  /* 0x0000001207147211 */ /* 0x040fe200078e08ff */
[----:B------:R1:W-:Y:S01]  /*4160*/  STL.64 [R1+0x478], R62 ;  /* 0x0004783e01007387 */ /* 0x0003e20000100a00 */
[C---:B------:R-:W-:Y:S02]  /*4170*/  LEA R13, R8.reuse, R11, 0x1 ;  /* 0x0000000b080d7211 */ /* 0x040fe400078e08ff */
[----:B------:R-:W-:Y:S01]  /*4180*/  LEA R22, R7, R20, 0x1 ;  /* 0x0000001407167211 */ /* 0x000fe200078e08ff */
[----:B------:R2:W-:Y:S01]  /*4190*/  STL.64 [R1+0x470], R60 ;  /* 0x0004703c01007387 */ /* 0x0005e20000100a00 */
[----:B------:R-:W-:-:S02]  /*41a0*/  LEA R15, R8, R13, 0x1 ;  /* 0x0000000d080f7211 */ /* 0x000fc400078e08ff */
[----:B0-----:R-:W-:Y:S02]  /*41b0*/  LEA R58, P4, R26, R55, 0x1 ;  /* 0x000000371a3a7211 */ /* 0x001fe400078808ff */
[----:B------:R-:W-:Y:S02]  /*41c0*/  LEA R3, R8, R15, 0x1 ;  /* 0x0000000f08037211 */ /* 0x000fe400078e08ff */
[----:B------:R-:W-:Y:S02]  /*41d0*/  LEA.HI.X.SX32 R59, R26, R57, 0x1, P4 ;  /* 0x000000391a3b7211 */ /* 0x000fe400020f0eff */
[----:B-1----:R-:W-:Y:S02]  /*41e0*/  LEA R62, P2, R28, R55, 0x1 ;  /* 0x000000371c3e7211 */ /* 0x002fe400078408ff */
[----:B------:R-:W-:Y:S01]  /*41f0*/  LEA R9, R8, R3, 0x1 ;  /* 0x0000000308097211 */ /* 0x000fe200078e08ff */
[----:B------:R0:W-:Y:S01]  /*4200*/  STL.64 [R1+0x468], R58 ;  /* 0x0004683a01007387 */ /* 0x0001e20000100a00 */
[----:B--2---:R-:W-:-:S02]  /*4210*/  LEA R60, P3, R30, R55, 0x1 ;  /* 0x000000371e3c7211 */ /* 0x004fc400078608ff */
[-C--:B------:R-:W-:Y:S02]  /*4220*/  LEA.HI.X.SX32 R63, R28, R57.reuse, 0x1, P2 ;  /* 0x000000391c3f7211 */ /* 0x080fe400010f0eff */
[----:B------:R-:W-:-:S03]  /*4230*/  LEA.HI.X.SX32 R61, R30, R57, 0x1, P3 ;  /* 0x000000391e3d7211 */ /* 0x000fc600018f0eff */
[----:B------:R1:W-:Y:S01]  /*4240*/  STL.64 [R1+0x460], R62 ;  /* 0x0004603e01007387 */ /* 0x0003e20000100a00 */
[----:B0-----:R-:W-:-:S03]  /*4250*/  LEA R58, P4, R4, R55, 0x1 ;  /* 0x00000037043a7211 */ /* 0x001fc600078808ff */
[----:B------:R0:W-:Y:S01]  /*4260*/  STL.64 [R1+0x458], R60 ;  /* 0x0004583c01007387 */ /* 0x0001e20000100a00 */
[----:B------:R-:W-:Y:S02]  /*4270*/  LEA.HI.X.SX32 R59, R4, R57, 0x1, P4 ;  /* 0x00000039043b7211 */ /* 0x000fe400020f0eff */
[C---:B------:R-:W-:Y:S02]  /*4280*/  LEA R4, R7.reuse, R22, 0x1 ;  /* 0x0000001607047211 */ /* 0x040fe400078e08ff */
[C---:B-1----:R-:W-:Y:S01]  /*4290*/  LEA R62, P2, R32.reuse, R55, 0x1 ;  /* 0x00000037203e7211 */ /* 0x042fe200078408ff */
[----:B------:R1:W-:Y:S01]  /*42a0*/  STL.64 [R1+0x450], R58 ;  /* 0x0004503a01007387 */ /* 0x0003e20000100a00 */
[----:B------:R-:W-:Y:S02]  /*42b0*/  LEA R24, R7, R4, 0x1 ;  /* 0x0000000407187211 */ /* 0x000fe400078e08ff */
[----:B------:R-:W-:Y:S02]  /*42c0*/  LEA.HI.X.SX32 R63, R32, R57, 0x1, P2 ;  /* 0x00000039203f7211 */ /* 0x000fe400010f0eff */
[----:B0-----:R-:W-:-:S03]  /*42d0*/  LEA R60, P3, R6, R55, 0x1 ;  /* 0x00000037063c7211 */ /* 0x001fc600078608ff */
[----:B------:R0:W-:Y:S01]  /*42e0*/  STL.64 [R1+0x448], R62 ;  /* 0x0004483e01007387 */ /* 0x0001e20000100a00 */
[----:B------:R-:W-:Y:S02]  /*42f0*/  LEA.HI.X.SX32 R61, R6, R57, 0x1, P3 ;  /* 0x00000039063d7211 */ /* 0x000fe400018f0eff */
[----:B-1----:R-:W-:-:S03]  /*4300*/  LEA R58, P4, R2, R55, 0x1 ;  /* 0x00000037023a7211 */ /* 0x002fc600078808ff */
[----:B------:R1:W-:Y:S01]  /*4310*/  STL.64 [R1+0x440], R60 ;  /* 0x0004403c01007387 */ /* 0x0003e20000100a00 */
[----:B------:R-:W-:Y:S02]  /*4320*/  LEA.HI.X.SX32 R59, R2, R57, 0x1, P4 ;  /* 0x00000039023b7211 */ /* 0x000fe400020f0eff */
[C---:B------:R-:W-:Y:S02]  /*4330*/  LEA R2, R7.reuse, R24, 0x1 ;  /* 0x0000001807027211 */ /* 0x040fe400078e08ff */
[C---:B0-----:R-:W-:Y:S01]  /*4340*/  LEA R62, P2, R0.reuse, R55, 0x1 ;  /* 0x00000037003e7211 */ /* 0x041fe200078408ff */
[----:B------:R0:W-:Y:S01]  /*4350*/  STL.64 [R1+0x438], R58 ;  /* 0x0004383a01007387 */ /* 0x0001e20000100a00 */
[----:B------:R-:W-:Y:S02]  /*4360*/  LEA R6, R7, R2, 0x1 ;  /* 0x0000000207067211 */ /* 0x000fe400078e08ff */
[----:B------:R-:W-:Y:S02]  /*4370*/  LEA.HI.X.SX32 R63, R0, R57, 0x1, P2 ;  /* 0x00000039003f7211 */ /* 0x000fe400010f0eff */
[----:B-1----:R-:W-:-:S02]  /*4380*/  LEA R60, P3, R34, R55, 0x1 ;  /* 0x00000037223c7211 */ /* 0x002fc400078608ff */
[----:B------:R-:W-:Y:S01]  /*4390*/  LEA R0, R7, R6, 0x1 ;  /* 0x0000000607007211 */ /* 0x000fe200078e08ff */
[----:B------:R1:W-:Y:S01]  /*43a0*/  STL.64 [R1+0x430], R62 ;  /* 0x0004303e01007387 */ /* 0x0003e20000100a00 */
[----:B------:R-:W-:Y:S02]  /*43b0*/  LEA.HI.X.SX32 R61, R34, R57, 0x1, P3 ;  /* 0x00000039223d7211 */ /* 0x000fe400018f0eff */
[----:B0-----:R-:W-:-:S03]  /*43c0*/  LEA R58, P4, R10, R55, 0x1 ;  /* 0x000000370a3a7211 */ /* 0x001fc600078808ff */
[----:B------:R0:W-:Y:S01]  /*43d0*/  STL.64 [R1+0x428], R60 ;  /* 0x0004283c01007387 */ /* 0x0001e20000100a00 */
[----:B------:R-:W-:Y:S02]  /*43e0*/  LEA.HI.X.SX32 R59, R10, R57, 0x1, P4 ;  /* 0x000000390a3b7211 */ /* 0x000fe400020f0eff */
[----:B------:R-:W-:Y:S02]  /*43f0*/  LEA R10, R7, R0, 0x1 ;  /* 0x00000000070a7211 */ /* 0x000fe400078e08ff */
[C---:B-1----:R-:W-:Y:S01]  /*4400*/  LEA R62, P2, R12.reuse, R55, 0x1 ;  /* 0x000000370c3e7211 */ /* 0x042fe200078408ff */
[----:B------:R1:W-:Y:S03]  /*4410*/  STL.64 [R1+0x420], R58 ;  /* 0x0004203a01007387 */ /* 0x0003e60000100a00 */
[----:B------:R-:W-:Y:S02]  /*4420*/  LEA.HI.X.SX32 R63, R12, R57, 0x1, P2 ;  /* 0x000000390c3f7211 */ /* 0x000fe400010f0eff */
[----:B0-----:R-:W-:-:S02]  /*4430*/  LEA R60, P3, R14, R55, 0x1 ;  /* 0x000000370e3c7211 */ /* 0x001fc400078608ff */
[C---:B------:R-:W-:Y:S01]  /*4440*/  LEA R12, R7.reuse, R10, 0x1 ;  /* 0x0000000a070c7211 */ /* 0x040fe200078e08ff */
[----:B------:R0:W-:Y:S01]  /*4450*/  STL.64 [R1+0x418], R62 ;  /* 0x0004183e01007387 */ /* 0x0001e20000100a00 */
[----:B------:R-:W-:Y:S02]  /*4460*/  LEA.HI.X.SX32 R61, R14, R57, 0x1, P3 ;  /* 0x000000390e3d7211 */ /* 0x000fe400018f0eff */
[C---:B-1----:R-:W-:Y:S01]  /*4470*/  LEA R58, P4, R36.reuse, R55, 0x1 ;  /* 0x00000037243a7211 */ /* 0x042fe200078808ff */
[----:B------:R-:W-:Y:S02]  /*4480*/  IMAD R14, R7, 0x2, R12 ;  /* 0x00000002070e7824 */ /* 0x000fe400078e020c */
[----:B------:R1:W-:Y:S01]  /*4490*/  STL.64 [R1+0x410], R60 ;  /* 0x0004103c01007387 */ /* 0x0003e20000100a00 */
[----:B------:R-:W-:Y:S02]  /*44a0*/  LEA.HI.X.SX32 R59, R36, R57, 0x1, P4 ;  /* 0x00000039243b7211 */ /* 0x000fe400020f0eff */
[----:B0-----:R-:W-:-:S03]  /*44b0*/  LEA R62, P2, R16, R55, 0x1 ;  /* 0x00000037103e7211 */ /* 0x001fc600078408ff */
[----:B------:R0:W-:Y:S01]  /*44c0*/  STL.64 [R1+0x408], R58 ;  /* 0x0004083a01007387 */ /* 0x0001e20000100a00 */
[----:B------:R-:W-:Y:S02]  /*44d0*/  LEA.HI.X.SX32 R63, R16, R57, 0x1, P2 ;  /* 0x00000039103f7211 */ /* 0x000fe400010f0eff */
[C---:B-1----:R-:W-:Y:S02]  /*44e0*/  LEA R60, P3, R18.reuse, R55, 0x1 ;  /* 0x00000037123c7211 */ /* 0x042fe400078608ff */
[C---:B------:R-:W-:Y:S01]  /*44f0*/  LEA R16, R7.reuse, R14, 0x1 ;  /* 0x0000000e07107211 */ /* 0x040fe200078e08ff */
[----:B------:R1:W-:Y:S01]  /*4500*/  STL.64 [R1+0x400], R62 ;  /* 0x0004003e01007387 */ /* 0x0003e20000100a00 */
[----:B------:R-:W-:Y:S02]  /*4510*/  LEA.HI.X.SX32 R61, R18, R57, 0x1, P3 ;  /* 0x00000039123d7211 */ /* 0x000fe400018f0eff */
[----:B------:R-:W-:Y:S02]  /*4520*/  LEA R18, R7, R16, 0x1 ;  /* 0x0000001007127211 */ /* 0x000fe400078e08ff */
[C---:B0-----:R-:W-:Y:S01]  /*4530*/  LEA R58, P4, R20.reuse, R55, 0x1 ;  /* 0x00000037143a7211 */ /* 0x041fe200078808ff */
[----:B------:R0:W-:Y:S03]  /*4540*/  STL.64 [R1+0x3f8], R60 ;  /* 0x0003f83c01007387 */ /* 0x0001e60000100a00 */
[----:B------:R-:W-:-:S02]  /*4550*/  LEA.HI.X.SX32 R59, R20, R57, 0x1, P4 ;  /* 0x00000039143b7211 */ /* 0x000fc400020f0eff */
[----:B-1----:R-:W-:-:S03]  /*4560*/  LEA R62, P2, R22, R55, 0x1 ;  /* 0x00000037163e7211 */ /* 0x002fc600078408ff */
[----:B------:R1:W-:Y:S01]  /*4570*/  STL.64 [R1+0x3f0], R58 ;  /* 0x0003f03a01007387 */ /* 0x0003e20000100a00 */
[----:B------:R-:W-:Y:S02]  /*4580*/  LEA.HI.X.SX32 R63, R22, R57, 0x1, P2 ;  /* 0x00000039163f7211 */ /* 0x000fe400010f0eff */
        /* <DEDUP_REMOVED lines=22> */
[----:B0-----:R-:W-:-:S02]  /*46f0*/  LEA R60, P3, R12, R55, 0x1 ;  /* 0x000000370c3c7211 */ /* 0x001fc400078608ff */
[C---:B------:R-:W-:Y:S01]  /*4700*/  LEA R6, R7.reuse, R2, 0x1 ;  /* 0x0000000207067211 */ /* 0x040fe200078e08ff */
[----:B------:R0:W-:Y:S01]  /*4710*/  STL.64 [R1+0x3b8], R62 ;  /* 0x0003b83e01007387 */ /* 0x0001e20000100a00 */
[----:B------:R-:W-:Y:S02]  /*4720*/  LEA.HI.X.SX32 R61, R12, R57, 0x1, P3 ;  /* 0x000000390c3d7211 */ /* 0x000fe400018f0eff */
[----:B------:R-:W-:Y:S02]  /*4730*/  LEA R10, R7, R6, 0x1 ;  /* 0x00000006070a7211 */ /* 0x000fe400078e08ff */
[C---:B-1----:R-:W-:Y:S01]  /*4740*/  LEA R58, P4, R14.reuse, R55, 0x1 ;  /* 0x000000370e3a7211 */ /* 0x042fe200078808ff */
[----:B------:R1:W-:Y:S03]  /*4750*/  STL.64 [R1+0x3b0], R60 ;  /* 0x0003b03c01007387 */ /* 0x0003e60000100a00 */
[----:B------:R-:W-:-:S02]  /*4760*/  LEA.HI.X.SX32 R59, R14, R57, 0x1, P4 ;  /* 0x000000390e3b7211 */ /* 0x000fc400020f0eff */
        /* <DEDUP_REMOVED lines=16> */
[----:B------:R-:W-:Y:S01]  /*4870*/  LEA.HI.X.SX32 R61, R0, R57, 0x1, P3 ;  /* 0x00000039003d7211 */ /* 0x000fe200018f0eff */
[----:B------:R-:W-:Y:S01]  /*4880*/  IMAD R0, R7, 0x2, R12 ;  /* 0x0000000207007824 */ /* 0x000fe200078e020c */
[----:B-1----:R-:W-:-:S03]  /*4890*/  LEA R58, P4, R2, R55, 0x1 ;  /* 0x00000037023a7211 */ /* 0x002fc600078808ff */
[----:B------:R1:W-:Y:S01]  /*48a0*/  STL.64 [R1+0x380], R60 ;  /* 0x0003803c01007387 */ /* 0x0003e20000100a00 */
[----:B------:R-:W-:Y:S02]  /*48b0*/  LEA.HI.X.SX32 R59, R2, R57, 0x1, P4 ;  /* 0x00000039023b7211 */ /* 0x000fe400020f0eff */
[----:B------:R-:W-:Y:S02]  /*48c0*/  LEA R2, R7, R0, 0x1 ;  /* 0x0000000007027211 */ /* 0x000fe400078e08ff */
[C---:B0-----:R-:W-:Y:S01]  /*48d0*/  LEA R62, P2, R6.reuse, R55, 0x1 ;  /* 0x00000037063e7211 */ /* 0x041fe200078408ff */
[----:B------:R0:W-:Y:S03]  /*48e0*/  STL.64 [R1+0x378], R58 ;  /* 0x0003783a01007387 */ /* 0x0001e60000100a00 */
[----:B------:R-:W-:Y:S02]  /*48f0*/  LEA.HI.X.SX32 R63, R6, R57, 0x1, P2 ;  /* 0x00000039063f7211 */ /* 0x000fe400010f0eff */
[----:B-1----:R-:W-:-:S02]  /*4900*/  LEA R60, P3, R10, R55, 0x1 ;  /* 0x000000370a3c7211 */ /* 0x002fc400078608ff */
[----:B------:R-:W-:Y:S01]  /*4910*/  LEA R64, P2, R12, R55, 0x1 ;  /* 0x000000370c407211 */ /* 0x000fe200078408ff */
[----:B------:R1:W-:Y:S01]  /*4920*/  STL.64 [R1+0x370], R62 ;  /* 0x0003703e01007387 */ /* 0x0003e20000100a00 */
[-C--:B------:R-:W-:Y:S02]  /*4930*/  LEA.HI.X.SX32 R61, R10, R57.reuse, 0x1, P3 ;  /* 0x000000390a3d7211 */ /* 0x080fe400018f0eff */
[----:B------:R-:W-:Y:S02]  /*4940*/  LEA.HI.X.SX32 R65, R12, R57, 0x1, P2 ;  /* 0x000000390c417211 */ /* 0x000fe400010f0eff */
[C---:B0-----:R-:W-:Y:S01]  /*4950*/  LEA R58, P4, R4.reuse, R55, 0x1 ;  /* 0x00000037043a7211 */ /* 0x041fe200078808ff */
[----:B------:R0:W-:Y:S03]  /*4960*/  STL.64 [R1+0x368], R60 ;  /* 0x0003683c01007387 */ /* 0x0001e60000100a00 */
[----:B------:R-:W-:-:S02]  /*4970*/  LEA.HI.X.SX32 R59, R4, R57, 0x1, P4 ;  /* 0x00000039043b7211 */ /* 0x000fc400020f0eff */
[----:B------:R-:W-:Y:S02]  /*4980*/  LEA R4, R7, R2, 0x1 ;  /* 0x0000000207047211 */ /* 0x000fe400078e08ff */
[C---:B-1----:R-:W-:Y:S01]  /*4990*/  LEA R62, P3, R0.reuse, R55, 0x1 ;  /* 0x00000037003e7211 */ /* 0x042fe200078608ff */
[----:B------:R1:W-:Y:S03]  /*49a0*/  STL.64 [R1+0x360], R58 ;  /* 0x0003603a01007387 */ /* 0x0003e60000100a00 */
[----:B------:R-:W-:Y:S01]  /*49b0*/  LEA.HI.X.SX32 R63, R0, R57, 0x1, P3 ;  /* 0x00000039003f7211 */ /* 0x000fe200018f0eff */
[----:B------:R-:W-:Y:S01]  /*49c0*/  STL.64 [R1+0x358], R64 ;  /* 0x0003584001007387 */ /* 0x000fe20000100a00 */
[----:B0-----:R-:W-:Y:S02]  /*49d0*/  LEA R60, P4, R2, R55, 0x1 ;  /* 0x00000037023c7211 */ /* 0x001fe400078808ff */
[----:B------:R-:W-:Y:S01]  /*49e0*/  IADD3.X R0, R38, UR5, R29, P0, P1 ;  /* 0x0000000526007c10 */ /* 0x000fe200087e241d */
[----:B------:R0:W-:Y:S01]  /*49f0*/  STL.64 [R1+0x350], R62 ;  /* 0x0003503e01007387 */ /* 0x0001e20000100a00 */
[----:B------:R-:W-:Y:S01]  /*4a00*/  LEA.HI.X.SX32 R61, R2, R57, 0x1, P4 ;  /* 0x00000039023d7211 */ /* 0x000fe200020f0eff */
[----:B------:R-:W-:Y:S01]  /*4a10*/  UMOV UR5, URZ ;  /* 0x0000003f00057c82 */ /* 0x000fe20008000000 */
[----:B------:R-:W-:Y:S01]  /*4a20*/  LEA R29, R8, R9, 0x1 ;  /* 0x00000009081d7211 */ /* 0x000fe200078e08ff */
[----:B------:R-:W-:Y:S01]  /*4a30*/  UIADD3.X UR11, UR5, 0x40000040, URZ, UP0, !UPT ;  /* 0x40000040050b7890 */ /* 0x000fe200087fe43f */
[----:B-1----:R-:W-:Y:S01]  /*4a40*/  LEA R58, P5, R4, R55, 0x1 ;  /* 0x00000037043a7211 */ /* 0x002fe200078a08ff */
[----:B------:R1:W-:Y:S01]  /*4a50*/  STL.64 [R1+0x348], R60 ;  /* 0x0003483c01007387 */ /* 0x0003e20000100a00 */
[----:B------:R-:W-:Y:S01]  /*4a60*/  LEA R55, R8, R29, 0x1 ;  /* 0x0000001d08377211 */ /* 0x000fe200078e08ff */
[----:B------:R-:W-:Y:S01]  /*4a70*/  UIADD3.64 UR38, UR10, 0x2, URZ ;  /* 0x000000020a267897 */ /* 0x000fe2000fffe03f */
[----:B------:R-:W-:Y:S01]  /*4a80*/  LEA.HI.X.SX32 R59, R4, R57, 0x1, P5 ;  /* 0x00000039043b7211 */ /* 0x000fe200028f0eff */
[----:B------:R-:W-:Y:S01]  /*4a90*/  UIADD3.64 UR34, UR10, 0x4, URZ ;  /* 0x000000040a227897 */ /* 0x000fe2000fffe03f */
[----:B0-----:R-:W-:Y:S01]  /*4aa0*/  LEA R62, P0, R31, R5, 0x1 ;  /* 0x000000051f3e7211 */ /* 0x001fe200078008ff */
[----:B------:R-:W-:-:S02]  /*4ab0*/  UIADD3.64 UR30, UR10, 0x3fe, URZ ;  /* 0x000003fe0a1e7897 */ /* 0x000fc4000fffe03f */
[----:B------:R0:W-:Y:S01]  /*4ac0*/  STL.64 [R1+0x340], R58 ;  /* 0x0003403a01007387 */ /* 0x0001e20000100a00 */
[----:B------:R-:W-:Y:S01]  /*4ad0*/  UIADD3.64 UR26, UR10, 0x400, URZ ;  /* 0x000004000a1a7897 */ /* 0x000fe2000fffe03f */
[-C--:B------:R-:W-:Y:S01]  /*4ae0*/  LEA.HI.X.SX32 R63, R31, R0.reuse, 0x1, P0 ;  /* 0x000000001f3f7211 */ /* 0x080fe200000f0eff */
[----:B------:R-:W-:Y:S01]  /*4af0*/  UIADD3.64 UR22, UR10, 0x402, URZ ;  /* 0x000004020a167897 */ /* 0x000fe2000fffe03f */
[C---:B-1----:R-:W-:Y:S01]  /*4b00*/  LEA R60, P1, R33.reuse, R5, 0x1 ;  /* 0x00000005213c7211 */ /* 0x042fe200078208ff */
[----:B------:R-:W-:Y:S01]  /*4b10*/  UIADD3.64 UR18, UR10, 0x404, URZ ;  /* 0x000004040a127897 */ /* 0x000fe2000fffe03f */
[C---:B------:R-:W-:Y:S01]  /*4b20*/  LEA R31, R8.reuse, R55, 0x1 ;  /* 0x00000037081f7211 */ /* 0x040fe200078e08ff */
[----:B------:R-:W-:Y:S01]  /*4b30*/  STL.64 [R1+0x338], R62 ;  /* 0x0003383e01007387 */ /* 0x000fe20000100a00 */
[----:B------:R-:W-:Y:S02]  /*4b40*/  LEA.HI.X.SX32 R61, R33, R0, 0x1, P1 ;  /* 0x00000000213d7211 */ /* 0x000fe400008f0eff */
[----:B------:R-:W-:-:S02]  /*4b50*/  LEA R33, R8, R31, 0x1 ;  /* 0x0000001f08217211 */ /* 0x000fc400078e08ff */
[CC--:B0-----:R-:W-:Y:S01]  /*4b60*/  LEA R58, P2, R35.reuse, R5.reuse, 0x1 ;  /* 0x00000005233a7211 */ /* 0x0c1fe200078408ff */
[----:B------:R0:W-:Y:S03]  /*4b70*/  STL.64 [R1+0x330], R60 ;  /* 0x0003303c01007387 */ /* 0x0001e60000100a00 */
[-C--:B------:R-:W-:Y:S02]  /*4b80*/  LEA.HI.X.SX32 R59, R35, R0.reuse, 0x1, P2 ;  /* 0x00000000233b7211 */ /* 0x080fe400010f0eff */
[C---:B------:R-:W-:Y:S02]  /*4b90*/  LEA R56, P2, R41.reuse, R5, 0x1 ;  /* 0x0000000529387211 */ /* 0x040fe400078408ff */
[----:B------:R-:W-:Y:S01]  /*4ba0*/  LEA R35, R8, R33, 0x1 ;  /* 0x0000002108237211 */ /* 0x000fe200078e08ff */
[----:B------:R1:W-:Y:S01]  /*4bb0*/  STL.64 [R1+0x328], R58 ;  /* 0x0003283a01007387 */ /* 0x0003e20000100a00 */
[----:B------:R-:W-:-:S02]  /*4bc0*/  LEA.HI.X.SX32 R57, R41, R0, 0x1, P2 ;  /* 0x0000000029397211 */ /* 0x000fc400010f0eff */
[-C--:B------:R-:W-:Y:S02]  /*4bd0*/  LEA R38, P2, R47, R5.reuse, 0x1 ;  /* 0x000000052f267211 */ /* 0x080fe400078408ff */
[----:B0-----:R-:W-:-:S04]  /*4be0*/  LEA R60, P0, R37, R5, 0x1 ;  /* 0x00000005253c7211 */ /* 0x001fc800078008ff */
[-C--:B------:R-:W-:Y:S02]  /*4bf0*/  LEA.HI.X.SX32 R61, R37, R0.reuse, 0x1, P0 ;  /* 0x00000000253d7211 */ /* 0x080fe400000f0eff */
[----:B------:R-:W-:Y:S02]  /*4c00*/  LEA R37, R8, R35, 0x1 ;  /* 0x0000002308257211 */ /* 0x000fe400078e08ff */
[C---:B-1----:R-:W-:Y:S01]  /*4c10*/  LEA R58, P1, R39.reuse, R5, 0x1 ;  /* 0x00000005273a7211 */ /* 0x042fe200078208ff */
[----:B------:R-:W-:Y:S03]  /*4c20*/  STL.64 [R1+0x320], R60 ;  /* 0x0003203c01007387 */ /* 0x000fe60000100a00 */
[-C--:B------:R-:W-:Y:S02]  /*4c30*/  LEA.HI.X.SX32 R59, R39, R0.reuse, 0x1, P1 ;  /* 0x00000000273b7211 */ /* 0x080fe400008f0eff */
[----:B------:R-:W-:-:S02]  /*4c40*/  LEA.HI.X.SX32 R39, R47, R0, 0x1, P2 ;  /* 0x000000002f277211 */ /* 0x000fc400010f0eff */
[-C--:B------:R-:W-:Y:S01]  /*4c50*/  LEA R42, P2, R53, R5.reuse, 0x1 ;  /* 0x00000005352a7211 */ /* 0x080fe200078408ff */
[----:B------:R0:W-:Y:S04]  /*4c60*/  STL.64 [R1+0x318], R58 ;  /* 0x0003183a01007387 */ /* 0x0001e80000100a00 */
[----:B------:R1:W-:Y:S04]  /*4c70*/  STL.64 [R1+0x310], R56 ;  /* 0x0003103801007387 */ /* 0x0003e80000100a00 */
[----:B------:R2:W-:Y:S01]  /*4c80*/  STL.64 [R1+0x2f8], R38 ;  /* 0x0002f82601007387 */ /* 0x0005e20000100a00 */
[----:B0-----:R-:W-:-:S02]  /*4c90*/  LEA R58, P0, R43, R5, 0x1 ;  /* 0x000000052b3a7211 */ /* 0x001fc400078008ff */
[-C--:B-1----:R-:W-:Y:S02]  /*4ca0*/  LEA R56, P1, R45, R5.reuse, 0x1 ;  /* 0x000000052d387211 */ /* 0x082fe400078208ff */
[-C--:B------:R-:W-:Y:S02]  /*4cb0*/  LEA.HI.X.SX32 R59, R43, R0.reuse, 0x1, P0 ;  /* 0x000000002b3b7211 */ /* 0x080fe400000f0eff */
[-C--:B------:R-:W-:Y:S02]  /*4cc0*/  LEA.HI.X.SX32 R57, R45, R0.reuse, 0x1, P1 ;  /* 0x000000002d397211 */ /* 0x080fe400008f0eff */
[-C--:B------:R-:W-:Y:S01]  /*4cd0*/  LEA R44, P1, R51, R5.reuse, 0x1 ;  /* 0x00000005332c7211 */ /* 0x080fe200078208ff */
[----:B------:R-:W-:Y:S01]  /*4ce0*/  STL.64 [R1+0x308], R58 ;  /* 0x0003083a01007387 */ /* 0x000fe20000100a00 */
[-C--:B------:R-:W-:Y:S02]  /*4cf0*/  LEA.HI.X.SX32 R43, R53, R0.reuse, 0x1, P2 ;  /* 0x00000000352b7211 */ /* 0x080fe400010f0eff */
[----:B------:R-:W-:Y:S01]  /*4d00*/  LEA.HI.X.SX32 R45, R51, R0, 0x1, P1 ;  /* 0x00000000332d7211 */ /* 0x000fe200008f0eff */
[----:B------:R0:W-:Y:S01]  /*4d10*/  STL.64 [R1+0x300], R56 ;  /* 0x0003003801007387 */ /* 0x0001e20000100a00 */
[----:B------:R-:W-:-:S02]  /*4d20*/  LEA R48, P1, R25, R5, 0x1 ;  /* 0x0000000519307211 */ /* 0x000fc400078208ff */
[C---:B------:R-:W-:Y:S01]  /*4d30*/  LEA R46, P2, R27.reuse, R5, 0x1 ;  /* 0x000000051b2e7211 */ /* 0x040fe200078408ff */
[----:B------:R1:W-:Y:S01]  /*4d40*/  STL.64 [R1+0x2e0], R42 ;  /* 0x0002e02a01007387 */ /* 0x0003e20000100a00 */
[C---:B--2---:R-:W-:Y:S02]  /*4d50*/  LEA R39, R8.reuse, R37, 0x1 ;  /* 0x0000002508277211 */ /* 0x044fe400078e08ff */
[----:B------:R-:W-:Y:S02]  /*4d60*/  LEA.HI.X.SX32 R47, R27, R0, 0x1, P2 ;  /* 0x000000001b2f7211 */ /* 0x000fe400010f0eff */
[----:B------:R-:W-:Y:S02]  /*4d70*/  LEA R22, P2, R21, R5, 0x1 ;  /* 0x0000000515167211 */ /* 0x000fe400078408ff */
[----:B------:R-:W-:Y:S02]  /*4d80*/  LEA R41, R8, R39, 0x1 ;  /* 0x0000002708297211 */ /* 0x000fe400078e08ff */
[----:B0-----:R-:W-:-:S03]  /*4d90*/  LEA R56, P0, R49, R5, 0x1 ;  /* 0x0000000531387211 */ /* 0x001fc600078008ff */
[C---:B-1----:R-:W-:Y:S01]  /*4da0*/  IMAD R43, R8.reuse, 0x2, R41 ;  /* 0x00000002082b7824 */ /* 0x042fe200078e0229 */
[-C--:B------:R-:W-:Y:S02]  /*4db0*/  LEA.HI.X.SX32 R57, R49, R0.reuse, 0x1, P0 ;  /* 0x0000000031397211 */ /* 0x080fe400000f0eff */
[----:B------:R-:W-:Y:S02]  /*4dc0*/  LEA R50, P0, R23, R5, 0x1 ;  /* 0x0000000517327211 */ /* 0x000fe400078008ff */
[-C--:B------:R-:W-:Y:S01]  /*4dd0*/  LEA.HI.X.SX32 R49, R25, R0.reuse, 0x1, P1 ;  /* 0x0000000019317211 */ /* 0x080fe200008f0eff */
[----:B------:R-:W-:Y:S01]  /*4de0*/  STL.64 [R1+0x2f0], R56 ;  /* 0x0002f03801007387 */ /* 0x000fe20000100a00 */
[-C--:B------:R-:W-:Y:S02]  /*4df0*/  LEA.HI.X.SX32 R51, R23, R0.reuse, 0x1, P0 ;  /* 0x0000000017337211 */ /* 0x080fe400000f0eff */
[----:B------:R-:W-:Y:S01]  /*4e00*/  LEA.HI.X.SX32 R23, R21, R0, 0x1, P2 ;  /* 0x0000000015177211 */ /* 0x000fe200010f0eff */
[----:B------:R0:W-:Y:S04]  /*4e10*/  STL.64 [R1+0x2e8], R44 ;  /* 0x0002e82c01007387 */ /* 0x0001e80000100a00 */
[----:B------:R-:W-:Y:S04]  /*4e20*/  STL.64 [R1+0x2d8], R50 ;  /* 0x0002d83201007387 */ /* 0x000fe80000100a00 */
[----:B------:R1:W-:Y:S04]  /*4e30*/  STL.64 [R1+0x2d0], R48 ;  /* 0x0002d03001007387 */ /* 0x0003e80000100a00 */
[----:B------:R2:W-:Y:S01]  /*4e40*/  STL.64 [R1+0x2c8], R46 ;  /* 0x0002c82e01007387 */ /* 0x0005e20000100a00 */
[----:B0-----:R-:W-:-:S04]  /*4e50*/  LEA R45, R8, R43, 0x1 ;  /* 0x0000002b082d7211 */ /* 0x001fc800078e08ff */
[C---:B------:R-:W-:Y:S02]  /*4e60*/  LEA R25, R8.reuse, R45, 0x1 ;  /* 0x0000002d08197211 */ /* 0x040fe400078e08ff */
[----:B-1----:R-:W-:Y:S02]  /*4e70*/  LEA R48, P0, R17, R5, 0x1 ;  /* 0x0000000511307211 */ /* 0x002fe400078008ff */
[----:B------:R-:W-:Y:S02]  /*4e80*/  LEA R27, R8, R25, 0x1 ;  /* 0x00000019081b7211 */ /* 0x000fe400078e08ff */
[----:B--2---:R-:W-:Y:S02]  /*4e90*/  LEA R46, P1, R19, R5, 0x1 ;  /* 0x00000005132e7211 */ /* 0x004fe400078208ff */
[-C--:B------:R-:W-:Y:S02]  /*4ea0*/  LEA.HI.X.SX32 R49, R17, R0.reuse, 0x1, P0 ;  /* 0x0000000011317211 */ /* 0x080fe400000f0eff */
[----:B------:R-:W-:-:S02]  /*4eb0*/  LEA.HI.X.SX32 R47, R19, R0, 0x1, P1 ;  /* 0x00000000132f7211 */ /* 0x000fc400008f0eff */
[C---:B------:R-:W-:Y:S01]  /*4ec0*/  LEA R17, R8.reuse, R27, 0x1 ;  /* 0x0000001b08117211 */ /* 0x040fe200078e08ff */
[----:B------:R0:W-:Y:S03]  /*4ed0*/  STL.64 [R1+0x2c0], R48 ;  /* 0x0002c03001007387 */ /* 0x0001e60000100a00 */
[----:B------:R-:W-:Y:S01]  /*4ee0*/  LEA R19, R8, R17, 0x1 ;  /* 0x0000001108137211 */ /* 0x000fe200078e08ff */
[----:B------:R1:W-:Y:S04]  /*4ef0*/  STL.64 [R1+0x2b8], R46 ;  /* 0x0002b82e01007387 */ /* 0x0003e80000100a00 */
[----:B------:R2:W-:Y:S01]  /*4f00*/  STL.64 [R1+0x2b0], R22 ;  /* 0x0002b01601007387 */ /* 0x0005e20000100a00 */
[----:B0-----:R-:W-:-:S04]  /*4f10*/  LEA R48, P0, R11, R5, 0x1 ;  /* 0x000000050b307211 */ /* 0x001fc800078008ff */
[-C--:B------:R-:W-:Y:S02]  /*4f20*/  LEA.HI.X.SX32 R49, R11, R0.reuse, 0x1, P0 ;  /* 0x000000000b317211 */ /* 0x080fe400000f0eff */
[-C--:B-1----:R-:W-:Y:S02]  /*4f30*/  LEA R46, P1, R13, R5.reuse, 0x1 ;  /* 0x000000050d2e7211 */ /* 0x082fe400078208ff */
[-C--:B--2---:R-:W-:Y:S01]  /*4f40*/  LEA R22, P2, R15, R5.reuse, 0x1 ;  /* 0x000000050f167211 */ /* 0x084fe200078408ff */
[----:B------:R-:W-:Y:S01]  /*4f50*/  STL.64 [R1+0x2a8], R48 ;  /* 0x0002a83001007387 */ /* 0x000fe20000100a00 */
[-C--:B------:R-:W-:Y:S02]  /*4f60*/  LEA.HI.X.SX32 R47, R13, R0.reuse, 0x1, P1 ;  /* 0x000000000d2f7211 */ /* 0x080fe400008f0eff */
[----:B------:R-:W-:Y:S02]  /*4f70*/  LEA.HI.X.SX32 R23, R15, R0, 0x1, P2 ;  /* 0x000000000f177211 */ /* 0x000fe400010f0eff */
[----:B------:R-:W-:-:S02]  /*4f80*/  LEA R20, P1, R9, R5, 0x1 ;  /* 0x0000000509147211 */ /* 0x000fc400078208ff */
[----:B------:R-:W-:Y:S01]  /*4f90*/  LEA R10, P2, R29, R5, 0x1 ;  /* 0x000000051d0a7211 */ /* 0x000fe200078408ff */
[----:B------:R0:W-:Y:S01]  /*4fa0*/  STL.64 [R1+0x298], R22 ;  /* 0x0002981601007387 */ /* 0x0001e20000100a00 */
[-C--:B------:R-:W-:Y:S02]  /*4fb0*/  LEA.HI.X.SX32 R21, R9, R0.reuse, 0x1, P1 ;  /* 0x0000000009157211 */ /* 0x080fe400008f0eff */
[----:B------:R-:W-:Y:S01]  /*4fc0*/  LEA.HI.X.SX32 R11, R29, R0, 0x1, P2 ;  /* 0x000000001d0b7211 */ /* 0x000fe200010f0eff */
[----:B------:R-:W-:Y:S01]  /*4fd0*/  STL.64 [R1+0x2a0], R46 ;  /* 0x0002a02e01007387 */ /* 0x000fe20000100a00 */
[----:B------:R-:W-:-:S04]  /*4fe0*/  LEA R13, R8, R19, 0x1 ;  /* 0x00000013080d7211 */ /* 0x000fc800078e08ff */
[----:B------:R-:W-:Y:S02]  /*4ff0*/  LEA R15, R8, R13, 0x1 ;  /* 0x0000000d080f7211 */ /* 0x000fe400078e08ff */
[----:B0-----:R-:W-:-:S04]  /*5000*/  LEA R22, P0, R3, R5, 0x1 ;  /* 0x0000000503167211 */ /* 0x001fc800078008ff */
[----:B------:R-:W-:Y:S02]  /*5010*/  LEA.HI.X.SX32 R23, R3, R0, 0x1, P0 ;  /* 0x0000000003177211 */ /* 0x000fe400000f0eff */
[----:B------:R-:W-:-:S03]  /*5020*/  LEA R3, R8, R15, 0x1 ;  /* 0x0000000f08037211 */ /* 0x000fc600078e08ff */
[----:B------:R0:W-:Y:S01]  /*5030*/  STL.64 [R1+0x290], R22 ;  /* 0x0002901601007387 */ /* 0x0001e20000100a00 */
[----:B------:R-:W-:-:S03]  /*5040*/  LEA R29, R8, R3, 0x1 ;  /* 0x00000003081d7211 */ /* 0x000fc600078e08ff */
[----:B------:R1:W-:Y:S04]  /*5050*/  STL.64 [R1+0x288], R20 ;  /* 0x0002881401007387 */ /* 0x0003e80000100a00 */
[----:B------:R2:W-:Y:S01]  /*5060*/  STL.64 [R1+0x280], R10 ;  /* 0x0002800a01007387 */ /* 0x0005e20000100a00 */
[-C--:B0-----:R-:W-:Y:S02]  /*5070*/  LEA R22, P0, R55, R5.reuse, 0x1 ;  /* 0x0000000537167211 */ /* 0x081fe400078008ff */
[-C--:B-1----:R-:W-:Y:S02]  /*5080*/  LEA R20, P1, R31, R5.reuse, 0x1 ;  /* 0x000000051f147211 */ /* 0x082fe400078208ff */
[----:B------:R-:W-:Y:S02]  /*5090*/  LEA.HI.X.SX32 R23, R55, R0, 0x1, P0 ;  /* 0x0000000037177211 */ /* 0x000fe400000f0eff */
[----:B--2---:R-:W-:-:S02]  /*50a0*/  LEA R10, P2, R33, R5, 0x1 ;  /* 0x00000005210a7211 */ /* 0x004fc400078408ff */
[-C--:B------:R-:W-:Y:S01]  /*50b0*/  LEA.HI.X.SX32 R21, R31, R0.reuse, 0x1, P1 ;  /* 0x000000001f157211 */ /* 0x080fe200008f0eff */
[----:B------:R0:W-:Y:S01]  /*50c0*/  STL.64 [R1+0x278], R22 ;  /* 0x0002781601007387 */ /* 0x0001e20000100a00 */
[----:B------:R-:W-:Y:S02]  /*50d0*/  LEA.HI.X.SX32 R11, R33, R0, 0x1, P2 ;  /* 0x00000000210b7211 */ /* 0x000fe400010f0eff */
[C---:B------:R-:W-:Y:S01]  /*50e0*/  LEA R31, R8.reuse, R29, 0x1 ;  /* 0x0000001d081f7211 */ /* 0x040fe200078e08ff */
[----:B------:R1:W-:Y:S04]  /*50f0*/  STL.64 [R1+0x270], R20 ;  /* 0x0002701401007387 */ /* 0x0003e80000100a00 */
[----:B------:R2:W-:Y:S01]  /*5100*/  STL.64 [R1+0x268], R10 ;  /* 0x0002680a01007387 */ /* 0x0005e20000100a00 */
[----:B------:R-:W-:Y:S01]  /*5110*/  IMAD R33, R8, 0x2, R31 ;  /* 0x0000000208217824 */ /* 0x000fe200078e021f */
[----:B0-----:R-:W-:-:S02]  /*5120*/  LEA R22, P0, R35, R5, 0x1 ;  /* 0x0000000523167211 */ /* 0x001fc400078008ff */
[-C--:B-1----:R-:W-:Y:S02]  /*5130*/  LEA R20, P1, R37, R5.reuse, 0x1 ;  /* 0x0000000525147211 */ /* 0x082fe400078208ff */
[-C--:B------:R-:W-:Y:S02]  /*5140*/  LEA.HI.X.SX32 R23, R35, R0.reuse, 0x1, P0 ;  /* 0x0000000023177211 */ /* 0x080fe400000f0eff */
[----:B--2---:R-:W-:Y:S02]  /*5150*/  LEA R10, P2, R39, R5, 0x1 ;  /* 0x00000005270a7211 */ /* 0x004fe400078408ff */
[-C--:B------:R-:W-:Y:S01]  /*5160*/  LEA.HI.X.SX32 R21, R37, R0.reuse, 0x1, P1 ;  /* 0x0000000025157211 */ /* 0x080fe200008f0eff */
[----:B------:R0:W-:Y:S01]  /*5170*/  STL.64 [R1+0x260], R22 ;  /* 0x0002601601007387 */ /* 0x0001e20000100a00 */
[----:B------:R-:W-:Y:S02]  /*5180*/  LEA.HI.X.SX32 R11, R39, R0, 0x1, P2 ;  /* 0x00000000270b7211 */ /* 0x000fe400010f0eff */
[C---:B------:R-:W-:Y:S01]  /*5190*/  LEA R35, R8.reuse, R33, 0x1 ;  /* 0x0000002108237211 */ /* 0x040fe200078e08ff */
[----:B------:R1:W-:Y:S03]  /*51a0*/  STL.64 [R1+0x258], R20 ;  /* 0x0002581401007387 */ /* 0x0003e60000100a00 */
[----:B------:R-:W-:Y:S01]  /*51b0*/  LEA R37, R8, R35, 0x1 ;  /* 0x0000002308257211 */ /* 0x000fe200078e08ff */
[----:B------:R2:W-:Y:S01]  /*51c0*/  STL.64 [R1+0x250], R10 ;  /* 0x0002500a01007387 */ /* 0x0005e20000100a00 */
[----:B0-----:R-:W-:-:S02]  /*51d0*/  LEA R22, P0, R41, R5, 0x1 ;  /* 0x0000000529167211 */ /* 0x001fc400078008ff */
[-C--:B-1----:R-:W-:Y:S02]  /*51e0*/  LEA R20, P1, R43, R5.reuse, 0x1 ;  /* 0x000000052b147211 */ /* 0x082fe400078208ff */
[-C--:B------:R-:W-:Y:S02]  /*51f0*/  LEA.HI.X.SX32 R23, R41, R0.reuse, 0x1, P0 ;  /* 0x0000000029177211 */ /* 0x080fe400000f0eff */
[-C--:B--2---:R-:W-:Y:S02]  /*5200*/  LEA R10, P2, R45, R5.reuse, 0x1 ;  /* 0x000000052d0a7211 */ /* 0x084fe400078408ff */
[-C--:B------:R-:W-:Y:S02]  /*5210*/  LEA.HI.X.SX32 R21, R43, R0.reuse, 0x1, P1 ;  /* 0x000000002b157211 */ /* 0x080fe400008f0eff */
[----:B------:R-:W-:Y:S02]  /*5220*/  LEA.HI.X.SX32 R11, R45, R0, 0x1, P2 ;  /* 0x000000002d0b7211 */ /* 0x000fe400010f0eff */
[----:B------:R-:W-:-:S02]  /*5230*/  LEA R40, P0, R25, R5, 0x1 ;  /* 0x0000000519287211 */ /* 0x000fc400078008ff */
[-C--:B------:R-:W-:Y:S01]  /*5240*/  LEA R38, P1, R27, R5.reuse, 0x1 ;  /* 0x000000051b267211 */ /* 0x080fe200078208ff */
[----:B------:R0:W-:Y:S01]  /*5250*/  STL.64 [R1+0x238], R10 ;  /* 0x0002380a01007387 */ /* 0x0001e20000100a00 */
[-C--:B------:R-:W-:Y:S02]  /*5260*/  LEA.HI.X.SX32 R41, R25, R0.reuse, 0x1, P0 ;  /* 0x0000000019297211 */ /* 0x080fe400000f0eff */
[----:B------:R-:W-:Y:S01]  /*5270*/  LEA.HI.X.SX32 R39, R27, R0, 0x1, P1 ;  /* 0x000000001b277211 */ /* 0x000fe200008f0eff */
[----:B------:R1:W-:Y:S01]  /*5280*/  STL.64 [R1+0x248], R22 ;  /* 0x0002481601007387 */ /* 0x0003e20000100a00 */
[----:B------:R-:W-:-:S03]  /*5290*/  LEA R26, P1, R13, R5, 0x1 ;  /* 0x000000050d1a7211 */ /* 0x000fc600078208ff */
[----:B------:R2:W-:Y:S01]  /*52a0*/  STL.64 [R1+0x240], R20 ;  /* 0x0002401401007387 */ /* 0x0005e20000100a00 */
[----:B------:R-:W-:Y:S02]  /*52b0*/  LEA.HI.X.SX32 R27, R13, R0, 0x1, P1 ;  /* 0x000000000d1b7211 */ /* 0x000fe400008f0eff */
[----:B------:R-:W-:Y:S01]  /*52c0*/  LEA R16, P1, R29, R5, 0x1 ;  /* 0x000000051d107211 */ /* 0x000fe200078208ff */
[----:B------:R-:W-:Y:S01]  /*52d0*/  STL.64 [R1+0x230], R40 ;  /* 0x0002302801007387 */ /* 0x000fe20000100a00 */
[----:B0-----:R-:W-:-:S03]  /*52e0*/  LEA R11, R8, R37, 0x1 ;  /* 0x00000025080b7211 */ /* 0x001fc600078e08ff */
[----:B------:R0:W-:Y:S01]  /*52f0*/  STL.64 [R1+0x228], R38 ;  /* 0x0002282601007387 */ /* 0x0001e20000100a00 */
[C---:B-1----:R-:W-:Y:S02]  /*5300*/  LEA R23, R8.reuse, R11, 0x1 ;  /* 0x0000000b08177211 */ /* 0x042fe400078e08ff */
[C---:B--2---:R-:W-:Y:S02]  /*5310*/  LEA R20, P2, R17.reuse, R5, 0x1 ;  /* 0x0000000511147211 */ /* 0x044fe400078408ff */
[C---:B------:R-:W-:Y:S02]  /*5320*/  LEA R25, R8.reuse, R23, 0x1 ;  /* 0x0000001708197211 */ /* 0x040fe400078e08ff */
[-C--:B------:R-:W-:Y:S02]  /*5330*/  LEA.HI.X.SX32 R21, R17, R0.reuse, 0x1, P2 ;  /* 0x0000000011157211 */ /* 0x080fe400010f0eff */
[----:B------:R-:W-:Y:S02]  /*5340*/  LEA R9, R8, R25, 0x1 ;  /* 0x0000001908097211 */ /* 0x000fe400078e08ff */
[----:B0-----:R-:W-:Y:S01]  /*5350*/  LEA R38, P0, R19, R5, 0x1 ;  /* 0x0000000513267211 */ /* 0x001fe200078008ff */
[----:B------:R0:W-:Y:S01]  /*5360*/  STL.64 [R1+0x220], R20 ;  /* 0x0002201401007387 */ /* 0x0001e20000100a00 */
[----:B------:R-:W-:-:S02]  /*5370*/  LEA.HI.X.SX32 R17, R29, R0, 0x1, P1 ;  /* 0x000000001d117211 */ /* 0x000fc400008f0eff */
[----:B------:R-:W-:Y:S02]  /*5380*/  LEA.HI.X.SX32 R39, R19, R0, 0x1, P0 ;  /* 0x0000000013277211 */ /* 0x000fe400000f0eff */
[----:B------:R-:W-:-:S03]  /*5390*/  LEA R19, R8, R9, 0x1 ;  /* 0x0000000908137211 */ /* 0x000fc600078e08ff */
[----:B------:R-:W-:Y:S01]  /*53a0*/  STL.64 [R1+0x218], R38 ;  /* 0x0002182601007387 */ /* 0x000fe20000100a00 */
[----:B0-----:R-:W-:-:S03]  /*53b0*/  LEA R20, P2, R15, R5, 0x1 ;  /* 0x000000050f147211 */ /* 0x001fc600078408ff */
[----:B------:R0:W-:Y:S01]  /*53c0*/  STL.64 [R1+0x210], R26 ;  /* 0x0002101a01007387 */ /* 0x0001e20000100a00 */
[----:B------:R-:W-:Y:S02]  /*53d0*/  LEA.HI.X.SX32 R21, R15, R0, 0x1, P2 ;  /* 0x000000000f157211 */ /* 0x000fe400010f0eff */
[----:B------:R-:W-:-:S03]  /*53e0*/  LEA R12, P2, R31, R5, 0x1 ;  /* 0x000000051f0c7211 */ /* 0x000fc600078408ff */
[----:B------:R1:W-:Y:S01]  /*53f0*/  STL.64 [R1+0x208], R20 ;  /* 0x0002081401007387 */ /* 0x0003e20000100a00 */
[-C--:B------:R-:W-:Y:S02]  /*5400*/  LEA.HI.X.SX32 R13, R31, R0.reuse, 0x1, P2 ;  /* 0x000000001f0d7211 */ /* 0x080fe400010f0eff */
[-C--:B------:R-:W-:Y:S02]  /*5410*/  LEA R2, P2, R37, R5.reuse, 0x1 ;  /* 0x0000000525027211 */ /* 0x080fe400078408ff */
[C---:B0-----:R-:W-:Y:S01]  /*5420*/  LEA R26, P0, R3.reuse, R5, 0x1 ;  /* 0x00000005031a7211 */ /* 0x041fe200078008ff */
[----:B------:R0:W-:Y:S03]  /*5430*/  STL.64 [R1+0x1f0], R12 ;  /* 0x0001f00c01007387 */ /* 0x0001e60000100a00 */
[-C--:B------:R-:W-:Y:S02]  /*5440*/  LEA.HI.X.SX32 R27, R3, R0.reuse, 0x1, P0 ;  /* 0x00000000031b7211 */ /* 0x080fe400000f0eff */
[----:B------:R-:W-:-:S02]  /*5450*/  LEA.HI.X.SX32 R3, R37, R0, 0x1, P2 ;  /* 0x0000000025037211 */ /* 0x000fc400010f0eff */
[----:B-1----:R-:W-:Y:S01]  /*5460*/  LEA R21, R8, R19, 0x1 ;  /* 0x0000001308157211 */ /* 0x002fe200078e08ff */
[----:B------:R1:W-:Y:S01]  /*5470*/  STL.64 [R1+0x200], R26 ;  /* 0x0002001a01007387 */ /* 0x0003e20000100a00 */
[----:B------:R-:W-:-:S03]  /*5480*/  MOV R20, 0xff800000 ;  /* 0xff80000000147802 */ /* 0x000fc60000000f00 */
[----:B------:R2:W-:Y:S01]  /*5490*/  STL.64 [R1+0x1f8], R16 ;  /* 0x0001f81001007387 */ /* 0x0005e20000100a00 */
[----:B0-----:R-:W-:-:S04]  /*54a0*/  LEA R13, R8, R21, 0x1 ;  /* 0x00000015080d7211 */ /* 0x001fc800078e08ff */
[----:B------:R-:W-:Y:S02]  /*54b0*/  LEA R15, R8, R13, 0x1 ;  /* 0x0000000d080f7211 */ /* 0x000fe400078e08ff */
[-C--:B-1----:R-:W-:Y:S02]  /*54c0*/  LEA R26, P0, R33, R5.reuse, 0x1 ;  /* 0x00000005211a7211 */ /* 0x082fe400078008ff */
[-C--:B--2---:R-:W-:Y:S02]  /*54d0*/  LEA R16, P1, R35, R5.reuse, 0x1 ;  /* 0x0000000523107211 */ /* 0x084fe400078208ff */
[-C--:B------:R-:W-:Y:S02]  /*54e0*/  LEA.HI.X.SX32 R27, R33, R0.reuse, 0x1, P0 ;  /* 0x00000000211b7211 */ /* 0x080fe400000f0eff */
[----:B------:R-:W-:Y:S02]  /*54f0*/  LEA.HI.X.SX32 R17, R35, R0, 0x1, P1 ;  /* 0x0000000023117211 */ /* 0x000fe400008f0eff */
[----:B------:R-:W-:-:S02]  /*5500*/  LEA R30, P0, R11, R5, 0x1 ;  /* 0x000000050b1e7211 */ /* 0x000fc400078008ff */
[----:B------:R-:W-:Y:S01]  /*5510*/  LEA R28, P1, R23, R5, 0x1 ;  /* 0x00000005171c7211 */ /* 0x000fe200078208ff */
[----:B------:R0:W-:Y:S01]  /*5520*/  STL.64 [R1+0x1e0], R16 ;  /* 0x0001e01001007387 */ /* 0x0001e20000100a00 */
[-C--:B------:R-:W-:Y:S02]  /*5530*/  LEA.HI.X.SX32 R31, R11, R0.reuse, 0x1, P0 ;  /* 0x000000000b1f7211 */ /* 0x080fe400000f0eff */
[----:B------:R-:W-:Y:S01]  /*5540*/  LEA.HI.X.SX32 R29, R23, R0, 0x1, P1 ;  /* 0x00000000171d7211 */ /* 0x000fe200008f0eff */
[----:B------:R1:W-:Y:S04]  /*5550*/  STL.64 [R1+0x1e8], R26 ;  /* 0x0001e81a01007387 */ /* 0x0003e80000100a00 */
[----:B------:R2:W-:Y:S01]  /*5560*/  STL.64 [R1+0x1d8], R2 ;  /* 0x0001d80201007387 */ /* 0x0005e20000100a00 */
[----:B0-----:R-:W-:-:S03]  /*5570*/  IMAD R17, R8, 0x2, R15 ;  /* 0x0000000208117824 */ /* 0x001fc600078e020f */
[----:B------:R-:W-:Y:S01]  /*5580*/  STL.64 [R1+0x1d0], R30 ;  /* 0x0001d01e01007387 */ /* 0x000fe20000100a00 */
[----:B-1----:R-:W-:-:S03]  /*5590*/  LEA R26, P2, R25, R5, 0x1 ;  /* 0x00000005191a7211 */ /* 0x002fc600078408ff */
[----:B------:R0:W-:Y:S01]  /*55a0*/  STL.64 [R1+0x1c8], R28 ;  /* 0x0001c81c01007387 */ /* 0x0001e20000100a00 */
[-C--:B------:R-:W-:Y:S02]  /*55b0*/  LEA.HI.X.SX32 R27, R25, R0.reuse, 0x1, P2 ;  /* 0x00000000191b7211 */ /* 0x080fe400010f0eff */
[C---:B--2---:R-:W-:Y:S02]  /*55c0*/  LEA R3, R8.reuse, R17, 0x1 ;  /* 0x0000001108037211 */ /* 0x044fe400078e08ff */
[C---:B------:R-:W-:Y:S01]  /*55d0*/  LEA R22, P2, R21.reuse, R5, 0x1 ;  /* 0x0000000515167211 */ /* 0x040fe200078408ff */
[----:B------:R1:W-:Y:S01]  /*55e0*/  STL.64 [R1+0x1c0], R26 ;  /* 0x0001c01a01007387 */ /* 0x0003e20000100a00 */
[----:B------:R-:W-:Y:S02]  /*55f0*/  LEA R4, R8, R3, 0x1 ;  /* 0x0000000308047211 */ /* 0x000fe400078e08ff */
[----:B------:R-:W-:Y:S01]  /*5600*/  LEA.HI.X.SX32 R23, R21, R0, 0x1, P2 ;  /* 0x0000000015177211 */ /* 0x000fe200010f0eff */
[----:B------:R-:W-:Y:S01]  /*5610*/  IMAD.MOV.U32 R21, RZ, RZ, -0x800000 ;  /* 0xff800000ff157424 */ /* 0x000fe200078e00ff */
[----:B0-----:R-:W-:-:S02]  /*5620*/  LEA R28, P0, R9, R5, 0x1 ;  /* 0x00000005091c7211 */ /* 0x001fc400078008ff */
[----:B------:R-:W-:Y:S02]  /*5630*/  LEA R11, R8, R4, 0x1 ;  /* 0x00000004080b7211 */ /* 0x000fe400078e08ff */
[-C--:B------:R-:W-:Y:S02]  /*5640*/  LEA.HI.X.SX32 R29, R9, R0.reuse, 0x1, P0 ;  /* 0x00000000091d7211 */ /* 0x080fe400000f0eff */
[-C--:B------:R-:W-:Y:S02]  /*5650*/  LEA R24, P0, R13, R5.reuse, 0x1 ;  /* 0x000000050d187211 */ /* 0x080fe400078008ff */
[-C--:B-1----:R-:W-:Y:S01]  /*5660*/  LEA R26, P1, R19, R5.reuse, 0x1 ;  /* 0x00000005131a7211 */ /* 0x082fe200078208ff */
[----:B------:R-:W-:Y:S01]  /*5670*/  STL.64 [R1+0x1b8], R28 ;  /* 0x0001b81c01007387 */ /* 0x000fe20000100a00 */
[----:B------:R-:W-:Y:S02]  /*5680*/  LEA R18, P2, R17, R5, 0x1 ;  /* 0x0000000511127211 */ /* 0x000fe400078408ff */
[----:B------:R-:W-:-:S02]  /*5690*/  LEA.HI.X.SX32 R27, R19, R0, 0x1, P1 ;  /* 0x00000000131b7211 */ /* 0x000fc400008f0eff */
[-C--:B------:R-:W-:Y:S02]  /*56a0*/  LEA.HI.X.SX32 R25, R13, R0.reuse, 0x1, P0 ;  /* 0x000000000d197211 */ /* 0x080fe400000f0eff */
[C---:B------:R-:W-:Y:S01]  /*56b0*/  LEA R6, R8.reuse, R11, 0x1 ;  /* 0x0000000b08067211 */ /* 0x040fe200078e08ff */
[----:B------:R-:W-:Y:S01]  /*56c0*/  STL.64 [R1+0x1b0], R26 ;  /* 0x0001b01a01007387 */ /* 0x000fe20000100a00 */
[----:B------:R-:W-:Y:S02]  /*56d0*/  LEA.HI.X.SX32 R19, R17, R0, 0x1, P2 ;  /* 0x0000000011137211 */ /* 0x000fe400010f0eff */
[C---:B------:R-:W-:Y:S01]  /*56e0*/  LEA R9, R8.reuse, R6, 0x1 ;  /* 0x0000000608097211 */ /* 0x040fe200078e08ff */
[----:B------:R0:W-:Y:S01]  /*56f0*/  STL.64 [R1+0x1a8], R22 ;  /* 0x0001a81601007387 */ /* 0x0001e20000100a00 */
[C---:B------:R-:W-:Y:S02]  /*5700*/  LEA R12, P2, R11.reuse, R5, 0x1 ;  /* 0x000000050b0c7211 */ /* 0x040fe400078408ff */
[----:B------:R-:W-:Y:S01]  /*5710*/  LEA R10, R8, R9, 0x1 ;  /* 0x00000009080a7211 */ /* 0x000fe200078e08ff */
[----:B------:R-:W-:Y:S01]  /*5720*/  STL.64 [R1+0x1a0], R24 ;  /* 0x0001a01801007387 */ /* 0x000fe20000100a00 */
[----:B------:R-:W-:-:S02]  /*5730*/  LEA.HI.X.SX32 R13, R11, R0, 0x1, P2 ;  /* 0x000000000b0d7211 */ /* 0x000fc400010f0eff */
[----:B------:R-:W-:Y:S01]  /*5740*/  LEA R2, R8, R10, 0x1 ;  /* 0x0000000a08027211 */ /* 0x000fe200078e08ff */
[----:B------:R1:W-:Y:S01]  /*5750*/  STL.64 [R1+0x190], R18 ;  /* 0x0001901201007387 */ /* 0x0003e20000100a00 */
[----:B0-----:R-:W-:-:S04]  /*5760*/  LEA R22, P1, R15, R5, 0x1 ;  /* 0x000000050f167211 */ /* 0x001fc800078208ff */
[-C--:B------:R-:W-:Y:S02]  /*5770*/  LEA.HI.X.SX32 R23, R15, R0.reuse, 0x1, P1 ;  /* 0x000000000f177211 */ /* 0x080fe400008f0eff */
[CC--:B------:R-:W-:Y:S02]  /*5780*/  LEA R14, P1, R4.reuse, R5.reuse, 0x1 ;  /* 0x00000005040e7211 */ /* 0x0c0fe400078208ff */
[C---:B-1----:R-:W-:Y:S01]  /*5790*/  LEA R18, P0, R3.reuse, R5, 0x1 ;  /* 0x0000000503127211 */ /* 0x042fe200078008ff */
[----:B------:R-:W-:Y:S01]  /*57a0*/  STL.64 [R1+0x198], R22 ;  /* 0x0001981601007387 */ /* 0x000fe20000100a00 */
[-C--:B------:R-:W-:Y:S02]  /*57b0*/  LEA.HI.X.SX32 R15, R4, R0.reuse, 0x1, P1 ;  /* 0x00000000040f7211 */ /* 0x080fe400008f0eff */
[----:B------:R-:W-:Y:S02]  /*57c0*/  LEA.HI.X.SX32 R19, R3, R0, 0x1, P0 ;  /* 0x0000000003137211 */ /* 0x000fe400000f0eff */
[----:B------:R-:W-:-:S02]  /*57d0*/  LEA R3, R8, R2, 0x1 ;  /* 0x0000000208037211 */ /* 0x000fc400078e08ff */
[----:B------:R-:W-:Y:S01]  /*57e0*/  LEA R16, P0, R6, R5, 0x1 ;  /* 0x0000000506107211 */ /* 0x000fe200078008ff */
[----:B------:R0:W-:Y:S01]  /*57f0*/  STL.64 [R1+0x188], R18 ;  /* 0x0001881201007387 */ /* 0x0001e20000100a00 */
[----:B------:R-:W-:Y:S02]  /*5800*/  LEA R4, R8, R3, 0x1 ;  /* 0x0000000308047211 */ /* 0x000fe400078e08ff */
[----:B------:R-:W-:Y:S01]  /*5810*/  LEA.HI.X.SX32 R17, R6, R0, 0x1, P0 ;  /* 0x0000000006117211 */ /* 0x000fe200000f0eff */
[----:B------:R1:W-:Y:S01]  /*5820*/  STL.64 [R1+0x180], R14 ;  /* 0x0001800e01007387 */ /* 0x0003e20000100a00 */
[----:B------:R-:W-:-:S03]  /*5830*/  LEA R8, R8, R4, 0x1 ;  /* 0x0000000408087211 */ /* 0x000fc600078e08ff */
[----:B------:R2:W-:Y:S04]  /*5840*/  STL.64 [R1+0x178], R12 ;  /* 0x0001780c01007387 */ /* 0x0005e80000100a00 */
[----:B------:R3:W-:Y:S01]  /*5850*/  STL.64 [R1+0x170], R16 ;  /* 0x0001701001007387 */ /* 0x0007e20000100a00 */
[CC--:B0-----:R-:W-:Y:S02]  /*5860*/  LEA R18, P0, R2.reuse, R5.reuse, 0x1 ;  /* 0x0000000502127211 */ /* 0x0c1fe400078008ff */
[-C--:B-1----:R-:W-:Y:S02]  /*5870*/  LEA R14, P1, R9, R5.reuse, 0x1 ;  /* 0x00000005090e7211 */ /* 0x082fe400078208ff */
[----:B------:R-:W-:Y:S02]  /*5880*/  LEA.HI.X.SX32 R19, R2, R0, 0x1, P0 ;  /* 0x0000000002137211 */ /* 0x000fe400000f0eff */
[----:B--2---:R-:W-:-:S02]  /*5890*/  LEA R12, P2, R10, R5, 0x1 ;  /* 0x000000050a0c7211 */ /* 0x004fc400078408ff */
[-C--:B------:R-:W-:Y:S02]  /*58a0*/  LEA.HI.X.SX32 R15, R9, R0.reuse, 0x1, P1 ;  /* 0x00000000090f7211 */ /* 0x080fe400008f0eff */
[-C--:B------:R-:W-:Y:S02]  /*58b0*/  LEA.HI.X.SX32 R13, R10, R0.reuse, 0x1, P2 ;  /* 0x000000000a0d7211 */ /* 0x080fe400010f0eff */
[C---:B---3--:R-:W-:Y:S01]  /*58c0*/  LEA R16, P1, R3.reuse, R5, 0x1 ;  /* 0x0000000503107211 */ /* 0x048fe200078208ff */
[----:B------:R0:W-:Y:S01]  /*58d0*/  STL.64 [R1+0x168], R14 ;  /* 0x0001680e01007387 */ /* 0x0001e20000100a00 */
[----:B------:R-:W-:Y:S02]  /*58e0*/  MOV R2, RZ ;  /* 0x000000ff00027202 */ /* 0x000fe40000000f00 */
[----:B------:R-:W-:Y:S01]  /*58f0*/  LEA.HI.X.SX32 R17, R3, R0, 0x1, P1 ;  /* 0x0000000003117211 */ /* 0x000fe200008f0eff */
[----:B------:R1:W-:Y:S01]  /*5900*/  STL.64 [R1+0x160], R12 ;  /* 0x0001600c01007387 */ /* 0x0003e20000100a00 */
[----:B------:R-:W-:-:S03]  /*5910*/  MOV R3, 0x3f800000 ;  /* 0x3f80000000037802 */ /* 0x000fc60000000f00 */
[----:B------:R2:W-:Y:S01]  /*5920*/  STL.64 [R1+0x158], R18 ;  /* 0x0001581201007387 */ /* 0x0005e20000100a00 */
[----:B0-----:R-:W-:-:S03]  /*5930*/  LEA R14, P2, R4, R5, 0x1 ;  /* 0x00000005040e7211 */ /* 0x001fc600078408ff */
[----:B------:R0:W-:Y:S01]  /*5940*/  STL.64 [R1+0x150], R16 ;  /* 0x0001501001007387 */ /* 0x0001e20000100a00 */
[----:B-1----:R-:W-:Y:S02]  /*5950*/  LEA R12, P3, R8, R5, 0x1 ;  /* 0x00000005080c7211 */ /* 0x002fe400078608ff */
[-C--:B------:R-:W-:Y:S02]  /*5960*/  LEA.HI.X.SX32 R15, R4, R0.reuse, 0x1, P2 ;  /* 0x00000000040f7211 */ /* 0x080fe400010f0eff */
[----:B------:R-:W-:Y:S02]  /*5970*/  LEA.HI.X.SX32 R13, R8, R0, 0x1, P3 ;  /* 0x00000000080d7211 */ /* 0x000fe400018f0eff */
[----:B------:R-:W-:Y:S01]  /*5980*/  MOV R5, 0x3f800000 ;  /* 0x3f80000000057802 */ /* 0x000fe20000000f00 */
[----:B------:R0:W-:Y:S01]  /*5990*/  STL.64 [R1+0x148], R14 ;  /* 0x0001480e01007387 */ /* 0x0001e20000100a00 */
[----:B------:R-:W-:Y:S02]  /*59a0*/  MOV R4, 0x3f800000 ;  /* 0x3f80000000047802 */ /* 0x000fe40000000f00 */
[----:B------:R-:W-:Y:S01]  /*59b0*/  MOV R0, RZ ;  /* 0x000000ff00007202 */ /* 0x000fe20000000f00 */
[----:B------:R0:W-:Y:S01]  /*59c0*/  STL.64 [R1+0x140], R12 ;  /* 0x0001400c01007387 */ /* 0x0001e20000100a00 */
[----:B--2---:R-:W-:-:S02]  /*59d0*/  MOV R19, 0xff800000 ;  /* 0xff80000000137802 */ /* 0x004fc40000000f00 */
[----:B------:R-:W-:Y:S01]  /*59e0*/  MOV R18, 0xff800000 ;  /* 0xff80000000127802 */ /* 0x000fe20000000f00 */
[----:B------:R0:W-:Y:S04]  /*59f0*/  STL [R1+0x10c], R3 ;  /* 0x00010c0301007387 */ /* 0x0001e80000100800 */
[----:B------:R0:W-:Y:S04]  /*5a00*/  STL [R1+0x108], R5 ;  /* 0x0001080501007387 */ /* 0x0001e80000100800 */
[----:B------:R0:W-:Y:S04]  /*5a10*/  STL [R1+0x104], R4 ;  /* 0x0001040401007387 */ /* 0x0001e80000100800 */
[----:B------:R0:W-:Y:S04]  /*5a20*/  STL [R1+0x100], R3 ;  /* 0x0001000301007387 */ /* 0x0001e80000100800 */
[----:B------:R0:W-:Y:S04]  /*5a30*/  STL [R1], RZ ;  /* 0x000000ff01007387 */ /* 0x0001e80000100800 */
[----:B------:R0:W-:Y:S04]  /*5a40*/  STL [R1+0x4], RZ ;  /* 0x000004ff01007387 */ /* 0x0001e80000100800 */
        /* <DEDUP_REMOVED lines=61> */
[----:B------:R0:W-:Y:S02]  /*5e20*/  STL [R1+0xfc], RZ ;  /* 0x0000fcff01007387 */ /* 0x0001e40000100800 */
.L_x_1:
[----:B------:R-:W2:Y:S04]  /*5e30*/  LDL.64 R10, [R1+0x508] ;  /* 0x00050800010a7983 */ /* 0x000ea80000100a00 */
[----:B------:R-:W3:Y:S04]  /*5e40*/  LDL.64 R24, [R1+0x4f8] ;  /* 0x0004f80001187983 */ /* 0x000ee80000100a00 */
[----:B------:R-:W4:Y:S04]  /*5e50*/  LDL.64 R36, [R1+0x518] ;  /* 0x0005180001247983 */ /* 0x000f280000100a00 */
[----:B------:R-:W5:Y:S04]  /*5e60*/  LDL.64 R48, [R1+0x4e0] ;  /* 0x0004e00001307983 */ /* 0x000f680000100a00 */
[----:B0-----:R-:W5:Y:S04]  /*5e70*/  LDL.64 R4, [R1+0x538] ;  /* 0x0005380001047983 */ /* 0x001f680000100a00 */
[----:B------:R-:W5:Y:S04]  /*5e80*/  LDL.64 R26, [R1+0x530] ;  /* 0x00053000011a7983 */ /* 0x000f680000100a00 */
[----:B------:R-:W5:Y:S04]  /*5e90*/  LDL.64 R12, [R1+0x528] ;  /* 0x00052800010c7983 */ /* 0x000f680000100a00 */
[----:B------:R-:W5:Y:S04]  /*5ea0*/  LDL.64 R8, [R1+0x520] ;  /* 0x0005200001087983 */ /* 0x000f680000100a00 */
[----:B------:R-:W5:Y:S04]  /*5eb0*/  LDL.64 R14, [R1+0x510] ;  /* 0x00051000010e7983 */ /* 0x000f680000100a00 */
[----:B------:R-:W5:Y:S04]  /*5ec0*/  LDL.64 R32, [R1+0x500] ;  /* 0x0005000001207983 */ /* 0x000f680000100a00 */
[----:B------:R-:W5:Y:S04]  /*5ed0*/  LDL.64 R22, [R1+0x4f0] ;  /* 0x0004f00001167983 */ /* 0x000f680000100a00 */
[----:B------:R-:W5:Y:S04]  /*5ee0*/  LDL.64 R16, [R1+0x4e8] ;  /* 0x0004e80001107983 */ /* 0x000f680000100a00 */
[----:B------:R-:W-:Y:S04]  /*5ef0*/  STL [R1+0x6dc], R175 ;  /* 0x0006dcaf01007387 */ /* 0x000fe80000100800 */
        /* <DEDUP_REMOVED lines=21> */
[----:B------:R0:W-:Y:S04]  /*6050*/  STL [R1+0x650], R7 ;  /* 0x0006500701007387 */ /* 0x0001e80000100800 */
[----:B------:R-:W5:Y:S04]  /*6060*/  LDL.64 R34, [R1+0x4d8] ;  /* 0x0004d80001227983 */ /* 0x000f680000100a00 */
[----:B------:R-:W5:Y:S04]  /*6070*/  LDL.64 R28, [R1+0x4d0] ;  /* 0x0004d000011c7983 */ /* 0x000f680000100a00 */
[----:B------:R-:W5:Y:S04]  /*6080*/  LDL.64 R46, [R1+0x4c0] ;  /* 0x0004c000012e7983 */ /* 0x000f680000100a00 */
[----:B------:R-:W5:Y:S04]  /*6090*/  LDL.64 R54, [R1+0x4b0] ;  /* 0x0004b00001367983 */ /* 0x000f680000100a00 */
[----:B------:R-:W5:Y:S04]  /*60a0*/  LDL.64 R56, [R1+0x4c8] ;  /* 0x0004c80001387983 */ /* 0x000f680000100a00 */
        /* <DEDUP_REMOVED lines=24> */
[----:B------:R-:W5:Y:S01]  /*6230*/  LDL.64 R84, [R1+0x3a0] ;  /* 0x0003a00001547983 */ /* 0x000f620000100a00 */
[----:B--2---:R-:W-:-:S04]  /*6240*/  IMAD.WIDE R10, R2, 0x2, R10 ;  /* 0x00000002020a7825 */ /* 0x004fc800078e020a */
[C---:B---3--:R-:W-:Y:S02]  /*6250*/  IMAD.WIDE R40, R2.reuse, 0x2, R24 ;  /* 0x0000000202287825 */ /* 0x048fe400078e0218 */
[----:B------:R5:W2:Y:S02]  /*6260*/  LDG.E.U16 R25, desc[UR40][R10.64] ;  /* 0x000000280a197981 */ /* 0x000aa4000c1e1500 */
[C---:B----4-:R-:W-:Y:S02]  /*6270*/  IMAD.WIDE R38, R2.reuse, 0x2, R36 ;  /* 0x0000000202267825 */ /* 0x050fe400078e0224 */
[----:B------:R-:W3:Y:S04]  /*6280*/  LDL.64 R36, [R1+0x490] ;  /* 0x0004900001247983 */ /* 0x000ee80000100a00 */
[----:B------:R-:W4:Y:S01]  /*6290*/  LDG.E.U16 R40, desc[UR40][R40.64] ;  /* 0x0000002828287981 */ /* 0x000f22000c1e1500 */
[----:B-----5:R-:W-:-:S03]  /*62a0*/  IMAD.WIDE R10, R2, 0x2, R48 ;  /* 0x00000002020a7825 */ /* 0x020fc600078e0230 */
[----:B------:R-:W5:Y:S01]  /*62b0*/  LDL.64 R48, [R1+0x480] ;  /* 0x0004800001307983 */ /* 0x000f620000100a00 */
[----:B------:R-:W-:-:S03]  /*62c0*/  IMAD.WIDE R30, R2, 0x2, R26 ;  /* 0x00000002021e7825 */ /* 0x000fc600078e021a */
[----:B------:R-:W2:Y:S01]  /*62d0*/  LDG.E.U16 R11, desc[UR40][R10.64] ;  /* 0x000000280a0b7981 */ /* 0x000ea2000c1e1500 */
[----:B------:R-:W-:-:S03]  /*62e0*/  IMAD.WIDE R26, R2, 0x2, R12 ;  /* 0x00000002021a7825 */ /* 0x000fc600078e020c */
[----:B------:R-:W4:Y:S01]  /*62f0*/  LDG.E.U16 R38, desc[UR40][R38.64] ;  /* 0x0000002826267981 */ /* 0x000f22000c1e1500 */
[----:B------:R-:W-:-:S03]  /*6300*/  IMAD.WIDE R8, R2, 0x2, R8 ;  /* 0x0000000202087825 */ /* 0x000fc600078e0208 */
[----:B------:R-:W2:Y:S01]  /*6310*/  LDG.E.U16 R30, desc[UR40][R30.64] ;  /* 0x000000281e1e7981 */ /* 0x000ea2000c1e1500 */
[----:B------:R-:W-:-:S03]  /*6320*/  IMAD.WIDE R14, R2, 0x2, R14 ;  /* 0x00000002020e7825 */ /* 0x000fc600078e020e */
[----:B------:R0:W2:Y:S04]  /*6330*/  LDG.E.U16 R13, desc[UR40][R8.64] ;  /* 0x00000028080d7981 */ /* 0x0000a8000c1e1500 */
[----:B------:R-:W2:Y:S01]  /*6340*/  LDG.E.U16 R26, desc[UR40][R26.64] ;  /* 0x000000281a1a7981 */ /* 0x000ea2000c1e1500 */
[----:B0-----:R-:W-:-:S03]  /*6350*/  IMAD.WIDE R8, R2, 0x2, R32 ;  /* 0x0000000202087825 */ /* 0x001fc600078e0220 */
[----:B------:R0:W2:Y:S01]  /*6360*/  LDG.E.U16 R33, desc[UR40][R14.64] ;  /* 0x000000280e217981 */ /* 0x0000a2000c1e1500 */
[----:B------:R-:W-:-:S03]  /*6370*/  IMAD.WIDE R16, R2, 0x2, R16 ;  /* 0x0000000202107825 */ /* 0x000fc600078e0210 */
[----:B------:R1:W2:Y:S01]  /*6380*/  LDG.E.U16 R12, desc[UR40][R8.64] ;  /* 0x00000028080c7981 */ /* 0x0002a2000c1e1500 */
[----:B------:R-:W-:-:S03]  /*6390*/  IMAD.WIDE R22, R2, 0x2, R22 ;  /* 0x0000000202167825 */ /* 0x000fc600078e0216 */
[----:B------:R1:W2:Y:S01]  /*63a0*/  LDG.E.U16 R24, desc[UR40][R16.64] ;  /* 0x0000002810187981 */ /* 0x0002a2000c1e1500 */
[----:B0-----:R-:W-:-:S03]  /*63b0*/  IMAD.WIDE R14, R2, 0x2, R34 ;  /* 0x00000002020e7825 */ /* 0x001fc600078e0222 */
[----:B------:R-:W2:Y:S01]  /*63c0*/  LDG.E.U16 R35, desc[UR40][R22.64] ;  /* 0x0000002816237981 */ /* 0x000ea2000c1e1500 */
[----:B-1----:R-:W-:-:S03]  /*63d0*/  IMAD.WIDE R8, R2, 0x2, R28 ;  /* 0x0000000202087825 */ /* 0x002fc600078e021c */
[----:B------:R0:W2:Y:S01]  /*63e0*/  LDG.E.U16 R41, desc[UR40][R14.64] ;  /* 0x000000280e297981 */ /* 0x0000a2000c1e1500 */
[----:B------:R-:W-:-:S03]  /*63f0*/  IMAD.WIDE R16, R2, 0x2, R46 ;  /* 0x0000000202107825 */ /* 0x000fc600078e022e */
[----:B------:R-:W4:Y:S04]  /*6400*/  LDL.64 R46, [R1+0x478] ;  /* 0x00047800012e7983 */ /* 0x000f280000100a00 */
[----:B------:R1:W2:Y:S01]  /*6410*/  LDG.E.U16 R29, desc[UR40][R8.64] ;  /* 0x00000028081d7981 */ /* 0x0002a2000c1e1500 */
[----:B0-----:R-:W-:-:S03]  /*6420*/  IMAD.WIDE R14, R2, 0x2, R54 ;  /* 0x00000002020e7825 */ /* 0x001fc600078e0236 */
[----:B------:R-:W2:Y:S01]  /*6430*/  LDL.64 R54, [R1+0x458] ;  /* 0x0004580001367983 */ /* 0x000ea20000100a00 */
[----:B------:R-:W-:-:S03]  /*6440*/  IMAD.WIDE R22, R2, 0x2, R56 ;  /* 0x0000000202167825 */ /* 0x000fc600078e0238 */
[----:B------:R-:W2:Y:S01]  /*6450*/  LDL.64 R56, [R1+0x430] ;  /* 0x0004300001387983 */ /* 0x000ea20000100a00 */
[----:B-1----:R-:W-:-:S03]  /*6460*/  IMAD.WIDE R8, R2, 0x2, R52 ;  /* 0x0000000202087825 */ /* 0x002fc600078e0234 */
[----:B------:R-:W2:Y:S04]  /*6470*/  LDL.64 R52, [R1+0x428] ;  /* 0x0004280001347983 */ /* 0x000ea80000100a00 */
[----:B------:R0:W2:Y:S01]  /*6480*/  LDG.E.U16 R10, desc[UR40][R16.64] ;  /* 0x00000028100a7981 */ /* 0x0000a2000c1e1500 */
[----:B------:R-:W-:-:S03]  /*6490*/  IMAD.WIDE R44, R2, 0x2, R44 ;  /* 0x00000002022c7825 */ /* 0x000fc600078e022c */
[----:B------:R-:W2:Y:S04]  /*64a0*/  LDG.E.U16 R32, desc[UR40][R14.64] ;  /* 0x000000280e207981 */ /* 0x000ea8000c1e1500 */
[----:B------:R-:W2:Y:S01]  /*64b0*/  LDG.E.U16 R23, desc[UR40][R22.64] ;  /* 0x0000002816177981 */ /* 0x000ea2000c1e1500 */
[----:B0-----:R-:W-:-:S03]  /*64c0*/  IMAD.WIDE R16, R2, 0x2, R6 ;  /* 0x0000000202107825 */ /* 0x001fc600078e0206 */
[----:B------:R-:W2:Y:S04]  /*64d0*/  LDL.64 R6, [R1+0x418] ;  /* 0x0004180001067983 */ /* 0x000ea80000100a00 */
[----:B------:R0:W2:Y:S04]  /*64e0*/  LDG.E.U16 R39, desc[UR40][R44.64] ;  /* 0x000000282c277981 */ /* 0x0000a8000c1e1500 */
[----:B------:R1:W2:Y:S01]  /*64f0*/  LDG.E.U16 R22, desc[UR40][R8.64] ;  /* 0x0000002808167981 */ /* 0x0002a2000c1e1500 */
[----:B------:R-:W-:-:S03]  /*6500*/  IMAD.WIDE R42, R2, 0x2, R42 ;  /* 0x00000002022a7825 */ /* 0x000fc600078e022a */
[----:B------:R-:W2:Y:S01]  /*6510*/  LDG.E.U16 R17, desc[UR40][R16.64] ;  /* 0x0000002810117981 */ /* 0x000ea2000c1e1500 */
[----:B0-----:R-:W-:-:S03]  /*6520*/  IMAD.WIDE R44, R2, 0x2, R62 ;  /* 0x00000002022c7825 */ /* 0x001fc600078e023e */
[----:B------:R-:W2:Y:S01]  /*6530*/  LDL.64 R62, [R1+0x3b8] ;  /* 0x0003b800013e7983 */ /* 0x000ea20000100a00 */
[----:B-1----:R-:W-:-:S03]  /*6540*/  IMAD.WIDE R8, R2, 0x2, R50 ;  /* 0x0000000202087825 */ /* 0x002fc600078e0232 */
[----:B------:R-:W2:Y:S04]  /*6550*/  LDL.64 R50, [R1+0x408] ;  /* 0x0004080001327983 */ /* 0x000ea80000100a00 */
[----:B------:R-:W2:Y:S04]  /*6560*/  LDG.E.U16 R9, desc[UR40][R8.64] ;  /* 0x0000002808097981 */ /* 0x000ea8000c1e1500 */
[----:B------:R-:W2:Y:S04]  /*6570*/  LDG.E.U16 R42, desc[UR40][R42.64] ;  /* 0x000000282a2a7981 */ /* 0x000ea8000c1e1500 */
[----:B------:R-:W2:Y:S01]  /*6580*/  LDG.E.U16 R31, desc[UR40][R44.64] ;  /* 0x000000282c1f7981 */ /* 0x000ea2000c1e1500 */
[----:B---3--:R-:W-:-:S05]  /*6590*/  IMAD.WIDE R36, R2, 0x2, R36 ;  /* 0x0000000202247825 */ /* 0x008fca00078e0224 */
[----:B------:R0:W3:Y:S01]  /*65a0*/  LDG.E.U16 R34, desc[UR40][R36.64] ;  /* 0x0000002824227981 */ /* 0x0000e2000c1e1500 */
[----:B-----5:R-:W-:-:S03]  /*65b0*/  IMAD.WIDE R14, R2, 0x2, R48 ;  /* 0x00000002020e7825 */ /* 0x020fc600078e0230 */
[----:B------:R-:W5:Y:S04]  /*65c0*/  LDL.64 R48, [R1+0x3f8] ;  /* 0x0003f80001307983 */ /* 0x000f680000100a00 */
[----:B------:R1:W3:Y:S01]  /*65d0*/  LDG.E.U16 R8, desc[UR40][R14.64] ;  /* 0x000000280e087981 */ /* 0x0002e2000c1e1500 */
[----:B0-----:R-:W-:-:S03]  /*65e0*/  IMAD.WIDE R36, R2, 0x2, R60 ;  /* 0x0000000202247825 */ /* 0x001fc600078e023c */
[----:B------:R-:W3:Y:S04]  /*65f0*/  LDL.64 R60, [R1+0x398] ;  /* 0x00039800013c7983 */ /* 0x000ee80000100a00 */
[----:B------:R-:W3:Y:S01]  /*6600*/  LDG.E.U16 R16, desc[UR40][R36.64] ;  /* 0x0000002824107981 */ /* 0x000ee2000c1e1500 */
[----:B-1----:R-:W-:-:S03]  /*6610*/  IMAD.WIDE R14, R2, 0x2, R58 ;  /* 0x00000002020e7825 */ /* 0x002fc600078e023a */
[----:B------:R-:W3:Y:S04]  /*6620*/  LDL.64 R58, [R1+0x378] ;  /* 0x00037800013a7983 */ /* 0x000ee80000100a00 */
[----:B------:R0:W3:Y:S02]  /*6630*/  LDG.E.U16 R28, desc[UR40][R14.64] ;  /* 0x000000280e1c7981 */ /* 0x0000e4000c1e1500 */
[C---:B0-----:R-:W-:Y:S02]  /*6640*/  IMAD.WIDE R14, R2.reuse, 0x2, R74 ;  /* 0x00000002020e7825 */ /* 0x041fe400078e024a */
[----:B------:R-:W3:Y:S04]  /*6650*/  LDL.64 R74, [R1+0x3e0] ;  /* 0x0003e000014a7983 */ /* 0x000ee80000100a00 */
[----:B------:R-:W3:Y:S01]  /*6660*/  LDG.E.U16 R15, desc[UR40][R14.64] ;  /* 0x000000280e0f7981 */ /* 0x000ee2000c1e1500 */
[----:B----4-:R-:W-:-:S05]  /*6670*/  IMAD.WIDE R46, R2, 0x2, R46 ;  /* 0x00000002022e7825 */ /* 0x010fca00078e022e */
[----:B------:R0:W4:Y:S01]  /*6680*/  LDG.E.U16 R43, desc[UR40][R46.64] ;  /* 0x000000282e2b7981 */ /* 0x000122000c1e1500 */
[----:B--2---:R-:W-:-:S04]  /*6690*/  IMAD.WIDE R54, R2, 0x2, R54 ;  /* 0x0000000202367825 */ /* 0x004fc800078e0236 */
[C---:B------:R-:W-:Y:S02]  /*66a0*/  IMAD.WIDE R44, R2.reuse, 0x2, R56 ;  /* 0x00000002022c7825 */ /* 0x040fe400078e0238 */
[----:B------:R-:W2:Y:S02]  /*66b0*/  LDG.E.U16 R54, desc[UR40][R54.64] ;  /* 0x0000002836367981 */ /* 0x000ea4000c1e1500 */
[C---:B0-----:R-:W-:Y:S02]  /*66c0*/  IMAD.WIDE R46, R2.reuse, 0x2, R72 ;  /* 0x00000002022e7825 */ /* 0x041fe400078e0248 */
[----:B------:R-:W4:Y:S02]  /*66d0*/  LDL.64 R72, [R1+0x388] ;  /* 0x0003880001487983 */ /* 0x000f240000100a00 */
[C---:B------:R-:W-:Y:S02]  /*66e0*/  IMAD.WIDE R36, R2.reuse, 0x2, R52 ;  /* 0x0000000202247825 */ /* 0x040fe400078e0234 */
[----:B------:R-:W2:Y:S04]  /*66f0*/  LDL.64 R52, [R1+0x358] ;  /* 0x0003580001347983 */ /* 0x000ea80000100a00 */
[----:B------:R0:W4:Y:S04]  /*6700*/  LDG.E.U16 R55, desc[UR40][R46.64] ;  /* 0x000000282e377981 */ /* 0x000128000c1e1500 */
[----:B------:R1:W4:Y:S01]  /*6710*/  LDG.E.U16 R14, desc[UR40][R36.64] ;  /* 0x00000028240e7981 */ /* 0x000322000c1e1500 */
[----:B------:R-:W-:-:S03]  /*6720*/  IMAD.WIDE R56, R2, 0x2, R6 ;  /* 0x0000000202387825 */ /* 0x000fc600078e0206 */
[----:B------:R1:W4:Y:S01]  /*6730*/  LDG.E.U16 R6, desc[UR40][R44.64] ;  /* 0x000000282c067981 */ /* 0x000322000c1e1500 */
[----:B0-----:R-:W-:-:S03]  /*6740*/  IMAD.WIDE R46, R2, 0x2, R66 ;  /* 0x00000002022e7825 */ /* 0x001fc600078e0242 */
[----:B------:R-:W4:Y:S01]  /*6750*/  LDL.64 R66, [R1+0x370] ;  /* 0x0003700001427983 */ /* 0x000f220000100a00 */
[----:B-1----:R-:W-:-:S03]  /*6760*/  IMAD.WIDE R36, R2, 0x2, R70 ;  /* 0x0000000202247825 */ /* 0x002fc600078e0246 */
[----:B------:R-:W4:Y:S01]  /*6770*/  LDL.64 R70, [R1+0x368] ;  /* 0x0003680001467983 */ /* 0x000f220000100a00 */
[----:B------:R-:W-:-:S03]  /*6780*/  IMAD.WIDE R44, R2, 0x2, R64 ;  /* 0x00000002022c7825 */ /* 0x000fc600078e0240 */
[----:B------:R-:W4:Y:S04]  /*6790*/  LDL.64 R64, [R1+0x350] ;  /* 0x0003500001407983 */ /* 0x000f280000100a00 */
[----:B------:R0:W4:Y:S01]  /*67a0*/  LDG.E.U16 R27, desc[UR40][R44.64] ;  /* 0x000000282c1b7981 */ /* 0x000122000c1e1500 */
[----:B------:R-:W-:-:S03]  /*67b0*/  IMAD.WIDE R4, R2, 0x2, R4 ;  /* 0x0000000202047825 */ /* 0x000fc600078e0204 */
[----:B------:R-:W4:Y:S01]  /*67c0*/  LDG.E.U16 R56, desc[UR40][R56.64] ;  /* 0x0000002838387981 */ /* 0x000f22000c1e1500 */
[----:B------:R-:W-:-:S03]  /*67d0*/  IMAD.WIDE R50, R2, 0x2, R50 ;  /* 0x0000000202327825 */ /* 0x000fc600078e0232 */
[----:B------:R-:W4:Y:S01]  /*67e0*/  LDG.E.U16 R36, desc[UR40][R36.64] ;  /* 0x0000002824247981 */ /* 0x000f22000c1e1500 */
[----:B0-----:R-:W-:-:S03]  /*67f0*/  IMAD.WIDE R44, R2, 0x2, R68 ;  /* 0x00000002022c7825 */ /* 0x001fc600078e0244 */
[----:B------:R-:W4:Y:S04]  /*6800*/  LDL.64 R68, [R1+0x348] ;  /* 0x0003480001447983 */ /* 0x000f280000100a00 */
[----:B------:R-:W4:Y:S04]  /*6810*/  LDG.E.U16 R4, desc[UR40][R4.64] ;  /* 0x0000002804047981 */ /* 0x000f28000c1e1500 */
[----:B------:R0:W4:Y:S04]  /*6820*/  LDG.E.U16 R37, desc[UR40][R46.64] ;  /* 0x000000282e257981 */ /* 0x000128000c1e1500 */
[----:B------:R-:W4:Y:S01]  /*6830*/  LDG.E.U16 R5, desc[UR40][R50.64] ;  /* 0x0000002832057981 */ /* 0x000f22000c1e1500 */
[----:B0-----:R-:W-:-:S04]  /*6840*/  IMAD.WIDE R46, R2, 0x2, R62 ;  /* 0x00000002022e7825 */ /* 0x001fc800078e023e */
[----:B-----5:R-:W-:-:S05]  /*6850*/  IMAD.WIDE R48, R2, 0x2, R48 ;  /* 0x0000000202307825 */ /* 0x020fca00078e0230 */
[----:B------:R3:W5:Y:S02]  /*6860*/  LDG.E.U16 R57, desc[UR40][R48.64] ;  /* 0x0000002830397981 */ /* 0x000764000c1e1500 */
[----:B---3--:R-:W-:-:S04]  /*6870*/  IMAD.WIDE R48, R2, 0x2, R60 ;  /* 0x0000000202307825 */ /* 0x008fc800078e023c */
[C---:B------:R-:W-:Y:S01]  /*6880*/  IMAD.WIDE R50, R2.reuse, 0x2, R58 ;  /* 0x0000000202327825 */ /* 0x040fe200078e023a */
[----:B------:R0:W3:Y:S04]  /*6890*/  LDG.E.U16 R60, desc[UR40][R48.64] ;  /* 0x00000028303c7981 */ /* 0x0000e8000c1e1500 */
[----:B------:R1:W3:Y:S04]  /*68a0*/  LDG.E.U16 R58, desc[UR40][R44.64] ;  /* 0x000000282c3a7981 */ /* 0x0002e8000c1e1500 */
[----:B------:R1:W3:Y:S01]  /*68b0*/  LDG.E.U16 R59, desc[UR40][R46.64] ;  /* 0x000000282e3b7981 */ /* 0x0002e2000c1e1500 */
[----:B0-----:R-:W-:-:S03]  /*68c0*/  IMAD.WIDE R48, R2, 0x2, R78 ;  /* 0x0000000202307825 */ /* 0x001fc600078e024e */
[----:B------:R-:W5:Y:S01]  /*68d0*/  LDL.64 R78, [R1+0x340] ;  /* 0x00034000014e7983 */ /* 0x000f620000100a00 */
[----:B-1----:R-:W-:-:S03]  /*68e0*/  IMAD.WIDE R44, R2, 0x2, R82 ;  /* 0x00000002022c7825 */ /* 0x002fc600078e0252 */
[----:B------:R-:W3:Y:S01]  /*68f0*/  LDL.64 R82, [R1+0x380] ;  /* 0x0003800001527983 */ /* 0x000ee20000100a00 */
[----:B------:R-:W-:-:S03]  /*6900*/  IMAD.WIDE R46, R2, 0x2, R80 ;  /* 0x00000002022e7825 */ /* 0x000fc600078e0250 */
[----:B------:R-:W3:Y:S04]  /*6910*/  LDL.64 R80, [R1+0x360] ;  /* 0x0003600001507983 */ /* 0x000ee80000100a00 */
[----:B------:R-:W3:Y:S04]  /*6920*/  LDG.E.U16 R61, desc[UR40][R50.64] ;  /* 0x00000028323d7981 */ /* 0x000ee8000c1e1500 */
[----:B------:R0:W3:Y:S04]  /*6930*/  LDG.E.U16 R63, desc[UR40][R44.64] ;  /* 0x000000282c3f7981 */ /* 0x0000e8000c1e1500 */
[----:B------:R-:W-:Y:S04]  /*6940*/  STL [R1+0x654], R2 ;  /* 0x0006540201007387 */ /* 0x000fe80000100800 */
[----:B------:R-:W3:Y:S01]  /*6950*/  LDL.64 R194, [R1+0x310] ;  /* 0x0003100001c27983 */ /* 0x000ee20000100a00 */
[----:B0-----:R-:W-:-:S03]  /*6960*/  IMAD.WIDE R44, R2, 0x2, R96 ;  /* 0x00000002022c7825 */ /* 0x001fc600078e0260 */
[----:B------:R-:W3:Y:S01]  /*6970*/  LDL.64 R190, [R1+0x278] ;  /* 0x0002780001be7983 */ /* 0x000ee20000100a00 */
[C---:B--2---:R-:W-:Y:S01]  /*6980*/  IMAD.WIDE R52, R2.reuse, 0x2, R52 ;  /* 0x0000000202347825 */ /* 0x044fe200078e0234 */
[----:B------:R-:W0:Y:S04]  /*6990*/  S2R R7, SR_TID.X ;  /* 0x0000000000077919 */ /* 0x000e280000002100 */
[----:B------:R1:W2:Y:S04]  /*69a0*/  LDG.E.U16 R62, desc[UR40][R52.64] ;  /* 0x00000028343e7981 */ /* 0x0002a8000c1e1500 */
[----:B------:R-:W2:Y:S04]  /*69b0*/  LDL.64 R220, [R1+0x338] ;  /* 0x0003380001dc7983 */ /* 0x000ea80000100a00 */
[----:B------:R-:W2:Y:S01]  /*69c0*/  LDL.64 R218, [R1+0x330] ;  /* 0x0003300001da7983 */ /* 0x000ea20000100a00 */
[----:B----4-:R-:W-:-:S03]  /*69d0*/  IMAD.WIDE R50, R2, 0x2, R66 ;  /* 0x0000000202327825 */ /* 0x010fc600078e0242 */
[----:B------:R-:W4:Y:S04]  /*69e0*/  LDL.64 R202, [R1+0x2f8] ;  /* 0x0002f80001ca7983 */ /* 0x000f280000100a00 */
[----:B------:R0:W4:Y:S01]  /*69f0*/  LDG.E.U16 R66, desc[UR40][R50.64] ;  /* 0x0000002832427981 */ /* 0x000122000c1e1500 */
[----:B-1----:R-:W-:-:S03]  /*6a00*/  IMAD.WIDE R52, R2, 0x2, R64 ;  /* 0x0000000202347825 */ /* 0x002fc600078e0240 */
[----:B------:R-:W4:Y:S04]  /*6a10*/  LDL.64 R210, [R1+0x318] ;  /* 0x0003180001d27983 */ /* 0x000f280000100a00 */
[----:B------:R1:W4:Y:S01]  /*6a20*/  LDG.E.U16 R64, desc[UR40][R46.64] ;  /* 0x000000282e407981 */ /* 0x000322000c1e1500 */
[----:B0-----:R-:W-:-:S03]  /*6a30*/  IMAD.WIDE R50, R2, 0x2, R70 ;  /* 0x0000000202327825 */ /* 0x001fc600078e0246 */
[----:B------:R0:W4:Y:S04]  /*6a40*/  LDG.E.U16 R65, desc[UR40][R48.64] ;  /* 0x0000002830417981 */ /* 0x000128000c1e1500 */
[----:B------:R0:W4:Y:S01]  /*6a50*/  LDG.E.U16 R67, desc[UR40][R52.64] ;  /* 0x0000002834437981 */ /* 0x000122000c1e1500 */
[----:B-1----:R-:W-:-:S03]  /*6a60*/  IMAD.WIDE R46, R2, 0x2, R94 ;  /* 0x00000002022e7825 */ /* 0x002fc600078e025e */
[----:B------:R-:W4:Y:S01]  /*6a70*/  LDG.E.U16 R71, desc[UR40][R50.64] ;  /* 0x0000002832477981 */ /* 0x000f22000c1e1500 */
[----:B0-----:R-:W-:-:S03]  /*6a80*/  IMAD.WIDE R48, R2, 0x2, R72 ;  /* 0x0000000202307825 */ /* 0x001fc600078e0248 */
[----:B------:R-:W4:Y:S01]  /*6a90*/  LDL.64 R178, [R1+0x2d8] ;  /* 0x0002d80001b27983 */ /* 0x000f220000100a00 */
[----:B------:R-:W-:-:S03]  /*6aa0*/  IMAD.WIDE R52, R2, 0x2, R68 ;  /* 0x0000000202347825 */ /* 0x000fc600078e0244 */
[----:B------:R0:W4:Y:S04]  /*6ab0*/  LDG.E.U16 R68, desc[UR40][R44.64] ;  /* 0x000000282c447981 */ /* 0x000128000c1e1500 */
[----:B------:R1:W4:Y:S04]  /*6ac0*/  LDG.E.U16 R69, desc[UR40][R46.64] ;  /* 0x000000282e457981 */ /* 0x000328000c1e1500 */
[----:B------:R1:W4:Y:S04]  /*6ad0*/  LDG.E.U16 R70, desc[UR40][R48.64] ;  /* 0x0000002830467981 */ /* 0x000328000c1e1500 */
[----:B------:R1:W4:Y:S01]  /*6ae0*/  LDG.E.U16 R72, desc[UR40][R52.64] ;  /* 0x0000002834487981 */ /* 0x000322000c1e1500 */
[----:B0-----:R-:W-:-:S03]  /*6af0*/  IMAD.WIDE R44, R2, 0x2, R92 ;  /* 0x00000002022c7825 */ /* 0x001fc600078e025c */
[----:B------:R-:W4:Y:S01]  /*6b00*/  LDL.64 R214, [R1+0x298] ;  /* 0x0002980001d67983 */ /* 0x000f220000100a00 */
[----:B-1----:R-:W-:-:S03]  /*6b10*/  IMAD.WIDE R46, R2, 0x2, R90 ;  /* 0x00000002022e7825 */ /* 0x002fc600078e025a */
[----:B------:R0:W4:Y:S01]  /*6b20*/  LDG.E.U16 R73, desc[UR40][R44.64] ;  /* 0x000000282c497981 */ /* 0x000122000c1e1500 */
[----:B------:R-:W-:-:S03]  /*6b30*/  IMAD.WIDE R48, R2, 0x2, R88 ;  /* 0x0000000202307825 */ /* 0x000fc600078e0258 */
[----:B------:R-:W4:Y:S01]  /*6b40*/  LDL.64 R186, [R1+0x258] ;  /* 0x0002580001ba7983 */ /* 0x000f220000100a00 */
[----:B------:R-:W-:-:S03]  /*6b50*/  IMAD.WIDE R50, R2, 0x2, R76 ;  /* 0x0000000202327825 */ /* 0x000fc600078e024c */
[----:B------:R-:W4:Y:S01]  /*6b60*/  LDL.64 R206, [R1+0x238] ;  /* 0x0002380001ce7983 */ /* 0x000f220000100a00 */
[----:B------:R-:W-:-:S03]  /*6b70*/  IMAD.WIDE R52, R2, 0x2, R74 ;  /* 0x0000000202347825 */ /* 0x000fc600078e024a */
[----:B------:R1:W4:Y:S01]  /*6b80*/  LDG.E.U16 R74, desc[UR40][R46.64] ;  /* 0x000000282e4a7981 */ /* 0x000322000c1e1500 */
[----:B0-----:R-:W-:-:S03]  /*6b90*/  IMAD.WIDE R44, R2, 0x2, R86 ;  /* 0x00000002022c7825 */ /* 0x001fc600078e0256 */
[----:B------:R-:W4:Y:S04]  /*6ba0*/  LDG.E.U16 R75, desc[UR40][R48.64] ;  /* 0x00000028304b7981 */ /* 0x000f28000c1e1500 */
[----:B------:R-:W4:Y:S01]  /*6bb0*/  LDG.E.U16 R76, desc[UR40][R50.64] ;  /* 0x00000028324c7981 */ /* 0x000f22000c1e1500 */
[----:B-1----:R-:W-:-:S03]  /*6bc0*/  IMAD.WIDE R46, R2, 0x2, R84 ;  /* 0x00000002022e7825 */ /* 0x002fc600078e0254 */
[----:B------:R-:W4:Y:S04]  /*6bd0*/  LDG.E.U16 R77, desc[UR40][R52.64] ;  /* 0x00000028344d7981 */ /* 0x000f28000c1e1500 */
[----:B------:R0:W4:Y:S04]  /*6be0*/  LDG.E.U16 R44, desc[UR40][R44.64] ;  /* 0x000000282c2c7981 */ /* 0x000128000c1e1500 */
[----:B------:R-:W4:Y:S01]  /*6bf0*/  LDG.E.U16 R46, desc[UR40][R46.64] ;  /* 0x000000282e2e7981 */ /* 0x000f22000c1e1500 */
[----:B------:R-:W-:-:S03]  /*6c00*/  LOP3.LUT P0, RZ, R7, 0x80, RZ, 0xc0, !PT ;  /* 0x0000008007ff7812 */ /* 0x000fc6000780c0ff */
[----:B------:R-:W4:Y:S01]  /*6c10*/  LDL.64 R182, [R1+0x1f8] ;  /* 0x0001f80001b67983 */ /* 0x000f220000100a00 */
[----:B------:R-:W-:Y:S02]  /*6c20*/  SEL R3, RZ, 0x90, !P0 ;  /* 0x00000090ff037807 */ /* 0x000fe40004000000 */
[----:B0-----:R-:W-:Y:S01]  /*6c30*/  SHF.L.U32 R45, R7, 0x1, RZ ;  /* 0x00000001072d7819 */ /* 0x001fe200000006ff */
[----:B------:R-:W4:Y:S03]  /*6c40*/  LDL.64 R216, [R1+0x2b8] ;  /* 0x0002b80001d87983 */ /* 0x000f260000100a00 */
[----:B------:R-:W-:Y:S01]  /*6c50*/  LOP3.LUT R3, R3, 0x7e, R45, 0x78, !PT ;  /* 0x0000007e03037812 */ /* 0x000fe200078e782d */
[----:B------:R-:W4:Y:S01]  /*6c60*/  LDL.64 R198, [R1+0x218] ;  /* 0x0002180001c67983 */ /* 0x000f220000100a00 */
[----:B------:R-:W-:Y:S01]  /*6c70*/  SHF.L.U32 R45, R7, 0x8, RZ ;  /* 0x00000008072d7819 */ /* 0x000fe200000006ff */
[----:B------:R-:W-:-:S02]  /*6c80*/  USHF.L.U32 UR5, UR43, 0x8, URZ ;  /* 0x000000082b057899 */ /* 0x000fc4000800063f */
[----:B------:R-:W4:Y:S01]  /*6c90*/  LDL.64 R244, [R1+0x210] ;  /* 0x0002100001f47983 */ /* 0x000f220000100a00 */
[----:B------:R-:W-:Y:S01]  /*6ca0*/  LOP3.LUT R3, R3, 0x4000, R45, 0xf8, !PT ;  /* 0x0000400003037812 */ /* 0x000fe200078ef82d */
[----:B------:R-:W-:Y:S02]  /*6cb0*/  UMOV UR13, 0x40000040 ;  /* 0x40000040000d7882 */ /* 0x000fe40000000000 */
[----:B------:R-:W4:Y:S04]  /*6cc0*/  LDL.64 R242, [R1+0x1f0] ;  /* 0x0001f00001f27983 */ /* 0x000f280000100a00 */
[----:B------:R-:W4:Y:S04]  /*6cd0*/  LDL.64 R248, [R1+0x268] ;  /* 0x0002680001f87983 */ /* 0x000f280000100a00 */
[----:B------:R-:W4:Y:S04]  /*6ce0*/  LDL.64 R246, [R1+0x240] ;  /* 0x0002400001f67983 */ /* 0x000f280000100a00 */
[----:B------:R-:W4:Y:S01]  /*6cf0*/  LDL.64 R250, [R1+0x1e0] ;  /* 0x0001e00001fa7983 */ /* 0x000f220000100a00 */
[----:B-----5:R-:W-:-:S04]  /*6d00*/  IMAD.WIDE R52, R2, 0x2, R78 ;  /* 0x0000000202347825 */ /* 0x020fc800078e024e */
[C---:B---3--:R-:W-:Y:S02]  /*6d10*/  IMAD.WIDE R48, R2.reuse, 0x2, R82 ;  /* 0x0000000202307825 */ /* 0x048fe400078e0252 */
[----:B------:R-:W3:Y:S02]  /*6d20*/  LDG.E.U16 R52, desc[UR40][R52.64] ;  /* 0x0000002834347981 */ /* 0x000ee4000c1e1500 */
[----:B------:R-:W-:Y:S02]  /*6d30*/  IMAD.WIDE R50, R2, 0x2, R80 ;  /* 0x0000000202327825 */ /* 0x000fe400078e0250 */
[----:B------:R-:W5:Y:S04]  /*6d40*/  LDG.E.U16 R48, desc[UR40][R48.64] ;  /* 0x0000002830307981 */ /* 0x000f68000c1e1500 */
[----:B------:R-:W3:Y:S01]  /*6d50*/  LDG.E.U16 R50, desc[UR40][R50.64] ;  /* 0x0000002832327981 */ /* 0x000ee2000c1e1500 */
[----:B------:R-:W-:Y:S06]  /*6d60*/  BAR.SYNC.DEFER_BLOCKING 0x0 ;  /* 0x0000000000007b1d */ /* 0x000fec0000010000 */
[----:B------:R0:W-:Y:S04]  /*6d70*/  STS.U16 [R3+UR7+0x10000], R4 ;  /* 0x0100000403007988 */ /* 0x0001e80008000407 */
        /* <DEDUP_REMOVED lines=15> */
[----:B--2---:R-:W-:Y:S04]  /*6e70*/  STS.U16 [R3+UR7+0x13c00], R62 ;  /* 0x013c003e03007988 */ /* 0x004fe80008000407 */
        /* <DEDUP_REMOVED lines=13> */
[----:B----4-:R-:W-:Y:S04]  /*6f50*/  STS.U16 [R4+UR7+0x13100], R64 ;  /* 0x0131004004007988 */ /* 0x010fe80008000407 */
[----:B------:R-:W-:Y:S04]  /*6f60*/  STS.U16 [R4+UR7+0x13500], R65 ;  /* 0x0135004104007988 */ /* 0x000fe80008000407 */
[----:B------:R-:W-:Y:S04]  /*6f70*/  STS.U16 [R4+UR7+0x13900], R66 ;  /* 0x0139004204007988 */ /* 0x000fe80008000407 */
[----:B------:R-:W-:Y:S04]  /*6f80*/  STS.U16 [R4+UR7+0x13d00], R67 ;  /* 0x013d004304007988 */ /* 0x000fe80008000407 */
[----:B------:R0:W-:Y:S04]  /*6f90*/  STS.U16 [R6+UR7+0x12600], R5 ;  /* 0x0126000506007988 */ /* 0x0001e80008000407 */
[----:B------:R-:W-:Y:S01]  /*6fa0*/  STS.U16 [R6+UR7+0x10200], R26 ;  /* 0x0102001a06007988 */ /* 0x000fe20008000407 */
[----:B0-----:R-:W-:-:S03]  /*6fb0*/  LOP3.LUT R5, R3, 0x60, RZ, 0x3c, !PT ;  /* 0x0000006003057812 */ /* 0x001fc600078e3cff */
        /* <DEDUP_REMOVED lines=16> */
[----:B0-----:R-:W2:Y:S01]  /*70c0*/  LDL.64 R22, [R1+0x1d8] ;  /* 0x0001d80001167983 */ /* 0x001ea20000100a00 */
[----:B-1----:R-:W-:-:S03]  /*70d0*/  IMAD.WIDE R8, R0, 0x2, R194 ;  /* 0x0000000200087825 */ /* 0x002fc600078e02c2 */
[----:B------:R-:W4:Y:S01]  /*70e0*/  LDL.64 R194, [R1+0x1b8] ;  /* 0x0001b80001c27983 */ /* 0x000f220000100a00 */
[----:B------:R-:W-:-:S03]  /*70f0*/  IMAD.WIDE R16, R0, 0x2, R190 ;  /* 0x0000000200107825 */ /* 0x000fc600078e02be */
[----:B------:R-:W4:Y:S04]  /*7100*/  LDL.64 R190, [R1+0x2f0] ;  /* 0x0002f00001be7983 */ /* 0x000f280000100a00 */
[----:B------:R-:W-:Y:S04]  /*7110*/  STS.U16 [R5+UR7+0x10300], R13 ;  /* 0x0103000d05007988 */ /* 0x000fe80008000407 */
[----:B------:R0:W-:Y:S04]  /*7120*/  STS.U16 [R5+UR7+0x10700], R12 ;  /* 0x0107000c05007988 */ /* 0x0001e80008000407 */
        /* <DEDUP_REMOVED lines=9> */
[----:B-----5:R-:W-:Y:S04]  /*71c0*/  STS.U16 [R5+UR7+0x13700], R48 ;  /* 0x0137003005007988 */ /* 0x020fe80008000407 */
[----:B---3--:R-:W-:Y:S04]  /*71d0*/  STS.U16 [R5+UR7+0x13b00], R50 ;  /* 0x013b003205007988 */ /* 0x008fe80008000407 */
[----:B------:R3:W-:Y:S01]  /*71e0*/  STS.U16 [R5+UR7+0x13f00], R52 ;  /* 0x013f003405007988 */ /* 0x0007e20008000407 */
[----:B------:R5:W-:Y:S06]  /*71f0*/  MEMBAR.ALL.CTA ;  /* 0x0000000000007992 */ /* 0x000bec0000008000 */
[----:B-----5:R-:W5:Y:S01]  /*7200*/  FENCE.VIEW.ASYNC.S ;  /* 0x00000000000073c6 */ /* 0x020f620000000000 */
[C---:B------:R-:W-:Y:S01]  /*7210*/  IMAD.WIDE R14, R0.reuse, 0x2, R220 ;  /* 0x00000002000e7825 */ /* 0x040fe200078e02dc */
[----:B-----5:R-:W-:Y:S03]  /*7220*/  BAR.SYNC.DEFER_BLOCKING 0x0 ;  /* 0x0000000000007b1d */ /* 0x020fe60000010000 */
[----:B0-----:R-:W-:-:S04]  /*7230*/  IMAD.WIDE R12, R0, 0x2, R218 ;  /* 0x00000002000c7825 */ /* 0x001fc800078e02da */
[C---:B-1----:R-:W-:Y:S02]  /*7240*/  IMAD.WIDE R10, R0.reuse, 0x2, R210 ;  /* 0x00000002000a7825 */ /* 0x042fe400078e02d2 */
[----:B------:R-:W5:Y:S04]  /*7250*/  LDL.64 R210, [R1+0x198] ;  /* 0x0001980001d27983 */ /* 0x000f680000100a00 */
[----:B------:R0:W3:Y:S04]  /*7260*/  LDG.E.U16 R241, desc[UR40][R14.64] ;  /* 0x000000280ef17981 */ /* 0x0000e8000c1e1500 */
[----:B------:R1:W3:Y:S04]  /*7270*/  LDG.E.U16 R240, desc[UR40][R12.64] ;  /* 0x000000280cf07981 */ /* 0x0002e8000c1e1500 */
[----:B------:R1:W3:Y:S01]  /*7280*/  LDG.E.U16 R237, desc[UR40][R8.64] ;  /* 0x0000002808ed7981 */ /* 0x0002e2000c1e1500 */
[----:B0-----:R-:W-:-:S03]  /*7290*/  IMAD.WIDE R14, R0, 0x2, R202 ;  /* 0x00000002000e7825 */ /* 0x001fc600078e02ca */
[----:B------:R-:W3:Y:S01]  /*72a0*/  LDL.64 R202, [R1+0x178] ;  /* 0x0001780001ca7983 */ /* 0x000ee20000100a00 */
[----:B-1----:R-:W-:-:S03]  /*72b0*/  IMAD.WIDE R12, R0, 0x2, R178 ;  /* 0x00000002000c7825 */ /* 0x002fc600078e02b2 */
[----:B------:R-:W3:Y:S01]  /*72c0*/  LDL.64 R178, [R1+0x158] ;  /* 0x0001580001b27983 */ /* 0x000ee20000100a00 */
[----:B------:R-:W-:-:S03]  /*72d0*/  IMAD.WIDE R8, R0, 0x2, R214 ;  /* 0x0000000200087825 */ /* 0x000fc600078e02d6 */
        /* <DEDUP_REMOVED lines=8> */
[----:B------:R-:W3:Y:S04]  /*7360*/  LDL.64 R182, [R1+0x2b0] ;  /* 0x0002b00001b67983 */ /* 0x000ee80000100a00 */
[----:B------:R0:W3:Y:S04]  /*7370*/  LDG.E.U16 R239, desc[UR40][R10.64] ;  /* 0x000000280aef7981 */ /* 0x0000e8000c1e1500 */
[----:B------:R-:W3:Y:S04]  /*7380*/  LDG.E.U16 R225, desc[UR40][R14.64] ;  /* 0x000000280ee17981 */ /* 0x000ee8000c1e1500 */
[----:B------:R-:W3:Y:S01]  /*7390*/  LDG.E.U16 R227, desc[UR40][R16.64] ;  /* 0x0000002810e37981 */ /* 0x000ee2000c1e1500 */
[----:B0-----:R-:W-:-:S03]  /*73a0*/  IMAD.WIDE R10, R0, 0x2, R216 ;  /* 0x00000002000a7825 */ /* 0x001fc600078e02d8 */
[----:B------:R-:W3:Y:S04]  /*73b0*/  LDG.E.U16 R224, desc[UR40][R12.64] ;  /* 0x000000280ce07981 */ /* 0x000ee8000c1e1500 */
[----:B------:R0:W3:Y:S04]  /*73c0*/  LDG.E.U16 R231, desc[UR40][R10.64] ;  /* 0x000000280ae77981 */ /* 0x0000e8000c1e1500 */
[----:B------:R-:W3:Y:S04]  /*73d0*/  LDG.E.U16 R222, desc[UR40][R8.64] ;  /* 0x0000002808de7981 */ /* 0x000ee8000c1e1500 */
[----:B------:R-:W3:Y:S01]  /*73e0*/  LDL.64 R214, [R1+0x250] ;  /* 0x0002500001d67983 */ /* 0x000ee20000100a00 */
[----:B0-----:R-:W-:-:S03]  /*73f0*/  IMAD.WIDE R10, R0, 0x2, R198 ;  /* 0x00000002000a7825 */ /* 0x001fc600078e02c6 */
[----:B------:R-:W3:Y:S04]  /*7400*/  LDL.64 R198, [R1+0x328] ;  /* 0x0003280001c67983 */ /* 0x000ee80000100a00 */
[----:B------:R-:W3:Y:S01]  /*7410*/  LDG.E.U16 R223, desc[UR40][R10.64] ;  /* 0x000000280adf7981 */ /* 0x000ee2000c1e1500 */
[----:B--2---:R-:W-:-:S03]  /*7420*/  IMAD.WIDE R16, R0, 0x2, R22 ;  /* 0x0000000200107825 */ /* 0x004fc600078e0216 */
[----:B------:R-:W2:Y:S04]  /*7430*/  LDL.64 R22, [R1+0x270] ;  /* 0x0002700001167983 */ /* 0x000ea80000100a00 */
[----:B------:R0:W2:Y:S01]  /*7440*/  LDG.E.U16 R221, desc[UR40][R16.64] ;  /* 0x0000002810dd7981 */ /* 0x0000a2000c1e1500 */
[----:B----4-:R-:W-:-:S03]  /*7450*/  IMAD.WIDE R14, R0, 0x2, R194 ;  /* 0x00000002000e7825 */ /* 0x010fc600078e02c2 */
[----:B------:R-:W4:Y:S04]  /*7460*/  LDL.64 R194, [R1+0x320] ;  /* 0x0003200001c27983 */ /* 0x000f280000100a00 */
[----:B------:R1:W4:Y:S01]  /*7470*/  LDG.E.U16 R220, desc[UR40][R14.64] ;  /* 0x000000280edc7981 */ /* 0x000322000c1e1500 */
[----:B0-----:R-:W-:-:S03]  /*7480*/  IMAD.WIDE R16, R0, 0x2, R190 ;  /* 0x0000000200107825 */ /* 0x001fc600078e02be */
[----:B------:R-:W4:Y:S04]  /*7490*/  LDL.64 R190, [R1+0x2e8] ;  /* 0x0002e80001be7983 */ /* 0x000f280000100a00 */
[----:B------:R-:W4:Y:S01]  /*74a0*/  LDG.E.U16 R216, desc[UR40][R16.64] ;  /* 0x0000002810d87981 */ /* 0x000f22000c1e1500 */
[----:B-----5:R-:W-:-:S03]  /*74b0*/  IMAD.WIDE R12, R0, 0x2, R210 ;  /* 0x00000002000c7825 */ /* 0x020fc600078e02d2 */
[----:B------:R-:W5:Y:S04]  /*74c0*/  LDL.64 R210, [R1+0x2c0] ;  /* 0x0002c00001d27983 */ /* 0x000f680000100a00 */
[----:B------:R-:W5:Y:S01]  /*74d0*/  LDG.E.U16 R219, desc[UR40][R12.64] ;  /* 0x000000280cdb7981 */ /* 0x000f62000c1e1500 */
[----:B---3--:R-:W-:-:S03]  /*74e0*/  IMAD.WIDE R10, R0, 0x2, R202 ;  /* 0x00000002000a7825 */ /* 0x008fc600078e02ca */
[----:B------:R-:W3:Y:S01]  /*74f0*/  LDL.64 R202, [R1+0x300] ;  /* 0x0003000001ca7983 */ /* 0x000ee20000100a00 */
[----:B------:R-:W-:-:S03]  /*7500*/  IMAD.WIDE R8, R0, 0x2, R178 ;  /* 0x0000000200087825 */ /* 0x000fc600078e02b2 */
[----:B------:R-:W5:Y:S04]  /*7510*/  LDL.64 R178, [R1+0x308] ;  /* 0x0003080001b27983 */ /* 0x000f680000100a00 */
[----:B------:R0:W3:Y:S04]  /*7520*/  LDG.E.U16 R218, desc[UR40][R10.64] ;  /* 0x000000280ada7981 */ /* 0x0000e8000c1e1500 */
[----:B------:R2:W3:Y:S01]  /*7530*/  LDG.E.U16 R217, desc[UR40][R8.64] ;  /* 0x0000002808d97981 */ /* 0x0004e2000c1e1500 */
[----:B-1----:R-:W-:-:S03]  /*7540*/  IMAD.WIDE R14, R0, 0x2, R186 ;  /* 0x00000002000e7825 */ /* 0x002fc600078e02ba */
[----:B------:R-:W3:Y:S01]  /*7550*/  LDL.64 R186, [R1+0x2e0] ;  /* 0x0002e00001ba7983 */ /* 0x000ee20000100a00 */
[----:B0-----:R-:W-:-:S03]  /*7560*/  IMAD.WIDE R10, R0, 0x2, R206 ;  /* 0x00000002000a7825 */ /* 0x001fc600078e02ce */
[----:B------:R-:W3:Y:S01]  /*7570*/  LDL.64 R206, [R1+0x2a8] ;  /* 0x0002a80001ce7983 */ /* 0x000ee20000100a00 */
[----:B------:R-:W-:-:S03]  /*7580*/  IMAD.WIDE R12, R0, 0x2, R182 ;  /* 0x00000002000c7825 */ /* 0x000fc600078e02b6 */
[----:B------:R-:W3:Y:S04]  /*7590*/  LDL.64 R182, [R1+0x2c8] ;  /* 0x0002c80001b67983 */ /* 0x000ee80000100a00 */
[----:B------:R4:W3:Y:S01]  /*75a0*/  LDG.E.U16 R17, desc[UR40][R10.64] ;  /* 0x000000280a117981 */ /* 0x0008e2000c1e1500 */
[----:B--2---:R-:W-:-:S03]  /*75b0*/  IMAD.WIDE R8, R0, 0x2, R22 ;  /* 0x0000000200087825 */ /* 0x004fc600078e0216 */
[----:B------:R0:W2:Y:S04]  /*75c0*/  LDG.E.U16 R22, desc[UR40][R12.64] ;  /* 0x000000280c167981 */ /* 0x0000a8000c1e1500 */
[----:B------:R-:W2:Y:S01]  /*75d0*/  LDG.E.U16 R16, desc[UR40][R8.64] ;  /* 0x0000002808107981 */ /* 0x000ea2000c1e1500 */
[----:B----4-:R-:W-:-:S03]  /*75e0*/  IMAD.WIDE R10, R0, 0x2, R194 ;  /* 0x00000002000a7825 */ /* 0x010fc600078e02c2 */
[----:B------:R-:W4:Y:S01]  /*75f0*/  LDL.64 R194, [R1+0x2a0] ;  /* 0x0002a00001c27983 */ /* 0x000f220000100a00 */
[----:B0-----:R-:W-:-:S03]  /*7600*/  IMAD.WIDE R12, R0, 0x2, R198 ;  /* 0x00000002000c7825 */ /* 0x001fc600078e02c6 */
[----:B------:R-:W2:Y:S04]  /*7610*/  LDG.E.U16 R198, desc[UR40][R10.64] ;  /* 0x000000280ac67981 */ /* 0x000ea8000c1e1500 */
[----:B------:R0:W2:Y:S01]  /*7620*/  LDG.E.U16 R175, desc[UR40][R12.64] ;  /* 0x000000280caf7981 */ /* 0x0000a2000c1e1500 */
[----:B------:R-:W-:-:S03]  /*7630*/  ULOP3.LUT UR5, UR5, 0x400, URZ, 0xc0, !UPT ;  /* 0x0000040005057892 */ /* 0x000fc6000f8ec03f */
[----:B------:R-:W2:Y:S01]  /*7640*/  LDG.E.U16 R23, desc[UR40][R14.64] ;  /* 0x000000280e177981 */ /* 0x000ea2000c1e1500 */
[----:B0-----:R-:W-:-:S03]  /*7650*/  IMAD.WIDE R12, R0, 0x2, R190 ;  /* 0x00000002000c7825 */ /* 0x001fc600078e02be */
[----:B------:R-:W2:Y:S01]  /*7660*/  LDL.64 R190, [R1+0x230] ;  /* 0x0002300001be7983 */ /* 0x000ea20000100a00 */
[----:B------:R-:W-:Y:S01]  /*7670*/  ULEA.HI UR5, UR7, UR5, URZ, 0x1c ;  /* 0x0000000507057291 */ /* 0x000fe2000f8fe03f */
[----:B------:R-:W-:-:S03]  /*7680*/  WARPGROUP.ARRIVE ;  /* 0x00000000000079c5 */ /* 0x000fc60000000000 */
[----:B------:R-:W-:-:S09]  /*7690*/  ULOP3.LUT UR12, UR5, 0x3fff, URZ, 0xc0, !UPT ;  /* 0x00003fff050c7892 */ /* 0x000fd2000f8ec03f */
[----:B------:R-:W-:Y:S01]  /*76a0*/  HGMMA.64x128x16.F32 R88, gdesc[UR12].tnspA, RZ, !UPT, gsb0 ;  /* 0x21e000000c5879f0 */ /* 0x000fe2000c0008ff */
[C---:B-----5:R-:W-:Y:S02]  /*76b0*/  IMAD.WIDE R8, R0.reuse, 0x2, R178 ;  /* 0x0000000200087825 */ /* 0x060fe400078e02b2 */
[----:B------:R-:W5:Y:S04]  /*76c0*/  LDG.E.U16 R179, desc[UR40][R12.64] ;  /* 0x000000280cb37981 */ /* 0x000f68000c1e1500 */
[----:B------:R0:W5:Y:S01]  /*76d0*/  LDG.E.U16 R178, desc[UR40][R8.64] ;  /* 0x0000002808b27981 */ /* 0x000162000c1e1500 */
[----:B---3--:R-:W-:-:S03]  /*76e0*/  IMAD.WIDE R10, R0, 0x2, R186 ;  /* 0x00000002000a7825 */ /* 0x008fc600078e02ba */
[----:B------:R-:W3:Y:S01]  /*76f0*/  LDL.64 R186, [R1+0x288] ;  /* 0x0002880001ba7983 */ /* 0x000ee20000100a00 */
[----:B0-----:R-:W-:-:S05]  /*7700*/  IMAD.WIDE R8, R0, 0x2, R182 ;  /* 0x0000000200087825 */ /* 0x001fca00078e02b6 */
[----:B------:R-:W5:Y:S01]  /*7710*/  LDG.E.U16 R182, desc[UR40][R8.64] ;  /* 0x0000002808b67981 */ /* 0x000f62000c1e1500 */
[----:B------:R-:W-:-:S03]  /*7720*/  IMAD.WIDE R14, R0, 0x2, R202 ;  /* 0x00000002000e7825 */ /* 0x000fc600078e02ca */
[----:B------:R0:W5:Y:S01]  /*7730*/  LDG.E.U16 R202, desc[UR40][R10.64] ;  /* 0x000000280aca7981 */ /* 0x000162000c1e1500 */
[----:B------:R-:W-:-:S03]  /*7740*/  IMAD.WIDE R12, R0, 0x2, R210 ;  /* 0x00000002000c7825 */ /* 0x000fc600078e02d2 */
[----:B------:R-:W5:Y:S04]  /*7750*/  LDL.64 R210, [R1+0x1b0] ;  /* 0x0001b00001d27983 */ /* 0x000f680000100a00 */
[----:B------:R1:W5:Y:S01]  /*7760*/  LDG.E.U16 R203, desc[UR40][R12.64] ;  /* 0x000000280ccb7981 */ /* 0x000362000c1e1500 */
[C---:B0-----:R-:W-:Y:S01]  /*7770*/  IMAD.WIDE R10, R0.reuse, 0x2, R206 ;  /* 0x00000002000a7825 */ /* 0x041fe200078e02ce */
[----:B------:R-:W-:Y:S01]  /*7780*/  UIADD3 UR8, UP0, UR12, 0x80, URZ ;  /* 0x000000800c087890 */ /* 0x000fe2000ff1e03f */
[----:B------:R-:W-:Y:S01]  /*7790*/  UMOV UR5, URZ ;  /* 0x0000003f00057c82 */ /* 0x000fe20008000000 */
[----:B------:R-:W-:Y:S02]  /*77a0*/  WARPGROUP.DEPBAR.LE gsb0, 0x0 ;  /* 0x00008000000079c5 */ /* 0x000fe40000010000 */
[----:B------:R2:W5:Y:S01]  /*77b0*/  LDG.E.U16 R183, desc[UR40][R10.64] ;  /* 0x000000280ab77981 */ /* 0x000562000c1e1500 */
[----:B-1----:R-:W-:-:S03]  /*77c0*/  IMAD.WIDE R12, R0, 0x2, R214 ;  /* 0x00000002000c7825 */ /* 0x002fc600078e02d6 */
[----:B------:R-:W5:Y:S01]  /*77d0*/  LDL.64 R214, [R1+0x190] ;  /* 0x0001900001d67983 */ /* 0x000f620000100a00 */
[----:B------:R-:W-:Y:S01]  /*77e0*/  UIADD3.X UR9, UR5, 0x40000040, URZ, UP0, !UPT ;  /* 0x4000004005097890 */ /* 0x000fe200087fe43f */
[----:B------:R-:W-:Y:S02]  /*77f0*/  WARPGROUP.ARRIVE ;  /* 0x00000000000079c5 */ /* 0x000fe40000000000 */
[----:B------:R-:W5:Y:S04]  /*7800*/  LDG.E.U16 R199, desc[UR40][R14.64] ;  /* 0x000000280ec77981 */ /* 0x000f68000c1e1500 */
[----:B------:R0:W5:Y:S02]  /*7810*/  LDG.E.U16 R238, desc[UR40][R12.64] ;  /* 0x000000280cee7981 */ /* 0x000164000c1e1500 */
[----:B------:R-:W-:Y:S01]  /*7820*/  HGMMA.64x128x16.F32 R88, gdesc[UR8].tnspA, R88, gsb0 ;  /* 0x21e00000085879f0 */ /* 0x000fe20008000858 */
[----:B----4-:R-:W-:-:S04]  /*7830*/  IMAD.WIDE R8, R0, 0x2, R194 ;  /* 0x0000000200087825 */ /* 0x010fc800078e02c2 */
[C---:B--2---:R-:W-:Y:S01]  /*7840*/  IMAD.WIDE R10, R0.reuse, 0x2, R190 ;  /* 0x00000002000a7825 */ /* 0x044fe200078e02be */
[----:B------:R-:W2:Y:S04]  /*7850*/  LDL.64 R194, [R1+0x1d0] ;  /* 0x0001d00001c27983 */ /* 0x000ea80000100a00 */
[----:B------:R-:W4:Y:S01]  /*7860*/  LDL.64 R190, [R1+0x170] ;  /* 0x0001700001be7983 */ /* 0x000f220000100a00 */
[----:B------:R-:W-:Y:S01]  /*7870*/  UIADD3.64 UR36, UR8, 0x80, URZ ;  /* 0x0000008008247897 */ /* 0x000fe2000fffe03f */
[----:B------:R-:W-:Y:S02]  /*7880*/  WARPGROUP.DEPBAR.LE gsb0, 0x0 ;  /* 0x00008000000079c5 */ /* 0x000fe40000010000 */
[----:B------:R-:W-:Y:S01]  /*7890*/  WARPGROUP.ARRIVE ;  /* 0x00000000000079c5 */ /* 0x000fe20000000000 */
[----:B------:R3:W4:Y:S04]  /*78a0*/  LDG.E.U16 R206, desc[UR40][R8.64] ;  /* 0x0000002808ce7981 */ /* 0x000728000c1e1500 */
[----:B------:R-:W4:Y:S01]  /*78b0*/  LDL.64 R14, [R1+0x150] ;  /* 0x00015000010e7983 */ /* 0x000f220000100a00 */
[----:B------:R-:W-:Y:S03]  /*78c0*/  HGMMA.64x128x16.F32 R88, gdesc[UR36].tnspA, R88, gsb0 ;  /* 0x21e00000245879f0 */ /* 0x000fe60008000858 */
[----:B------:R-:W4:Y:S01]  /*78d0*/  LDG.E.U16 R236, desc[UR40][R10.64] ;  /* 0x000000280aec7981 */ /* 0x000f22000c1e1500 */
[----:B0-----:R-:W-:-:S03]  /*78e0*/  IMAD.WIDE R12, R0, 0x2, R242 ;  /* 0x00000002000c7825 */ /* 0x001fc600078e02f2 */
[----:B------:R-:W4:Y:S04]  /*78f0*/  LDL.64 R242, [R1+0x248] ;  /* 0x0002480001f27983 */ /* 0x000f280000100a00 */
[----:B------:R-:W4:Y:S01]  /*7900*/  LDG.E.U16 R232, desc[UR40][R12.64] ;  /* 0x000000280ce87981 */ /* 0x000f22000c1e1500 */
[----:B------:R-:W-:Y:S01]  /*7910*/  UIADD3.64 UR32, UR8, 0x100, URZ ;  /* 0x0000010008207897 */ /* 0x000fe2000fffe03f */
[----:B---3--:R-:W-:-:S05]  /*7920*/  IMAD.WIDE R8, R0, 0x2, R186 ;  /* 0x0000000200087825 */ /* 0x008fca00078e02ba */
[----:B------:R0:W3:Y:S02]  /*7930*/  LDG.E.U16 R186, desc[UR40][R8.64] ;  /* 0x0000002808ba7981 */ /* 0x0000e4000c1e1500 */
[C---:B0-----:R-:W-:Y:S02]  /*7940*/  IMAD.WIDE R8, R0.reuse, 0x2, R244 ;  /* 0x0000000200087825 */ /* 0x041fe400078e02f4 */
[----:B------:R-:W3:Y:S04]  /*7950*/  LDL.64 R244, [R1+0x220] ;  /* 0x0002200001f47983 */ /* 0x000ee80000100a00 */
[----:B------:R5:W3:Y:S02]  /*7960*/  LDG.E.U16 R234, desc[UR40][R8.64] ;  /* 0x0000002808ea7981 */ /* 0x000ae4000c1e1500 */
[----:B-----5:R-:W-:-:S02]  /*7970*/  IMAD.WIDE R8, R0, 0x2, R210 ;  /* 0x0000000200087825 */ /* 0x020fc400078e02d2 */
[----:B------:R-:W5:Y:S02]  /*7980*/  LDL.64 R210, [R1+0x260] ;  /* 0x0002600001d27983 */ /* 0x000f640000100a00 */
[C---:B------:R-:W-:Y:S02]  /*7990*/  IMAD.WIDE R12, R0.reuse, 0x2, R214 ;  /* 0x00000002000c7825 */ /* 0x040fe400078e02d6 */
[----:B------:R-:W3:Y:S01]  /*79a0*/  LDL.64 R214, [R1+0x208] ;  /* 0x0002080001d67983 */ /* 0x000ee20000100a00 */
[----:B------:R-:W-:Y:S02]  /*79b0*/  WARPGROUP.DEPBAR.LE gsb0, 0x0 ;  /* 0x00008000000079c5 */ /* 0x000fe40000010000 */
[----:B------:R-:W-:Y:S01]  /*79c0*/  WARPGROUP.ARRIVE ;  /* 0x00000000000079c5 */ /* 0x000fe20000000000 */
[----:B------:R-:W-:Y:S01]  /*79d0*/  UIADD3.64 UR28, UR8, 0x180, URZ ;  /* 0x00000180081c7897 */ /* 0x000fe2000fffe03f */
[----:B------:R-:W3:Y:S04]  /*79e0*/  LDG.E.U16 R228, desc[UR40][R8.64] ;  /* 0x0000002808e47981 */ /* 0x000ee8000c1e1500 */
[----:B------:R-:W-:Y:S01]  /*79f0*/  HGMMA.64x128x16.F32 R88, gdesc[UR32].tnspA, R88, gsb0 ;  /* 0x21e00000205879f0 */ /* 0x000fe20008000858 */
[----:B------:R-:W-:Y:S01]  /*7a00*/  UIADD3.64 UR24, UR8, 0x200, URZ ;  /* 0x0000020008187897 */ /* 0x000fe2000fffe03f */
[----:B------:R-:W3:Y:S01]  /*7a10*/  LDG.E.U16 R226, desc[UR40][R12.64] ;  /* 0x000000280ce27981 */ /* 0x000ee2000c1e1500 */
[----:B--2---:R-:W-:-:S03]  /*7a20*/  IMAD.WIDE R10, R0, 0x2, R194 ;  /* 0x00000002000a7825 */ /* 0x004fc600078e02c2 */
[----:B------:R-:W2:Y:S04]  /*7a30*/  LDL.64 R194, [R1+0x280] ;  /* 0x0002800001c27983 */ /* 0x000ea80000100a00 */
[----:B------:R4:W2:Y:S02]  /*7a40*/  LDG.E.U16 R230, desc[UR40][R10.64] ;  /* 0x000000280ae67981 */ /* 0x0008a4000c1e1500 */
[----:B----4-:R-:W-:Y:S02]  /*7a50*/  IMAD.WIDE R10, R0, 0x2, R190 ;  /* 0x00000002000a7825 */ /* 0x010fe400078e02be */
[----:B------:R-:W4:Y:S01]  /*7a60*/  LDL.64 R190, [R1+0x228] ;  /* 0x0002280001be7983 */ /* 0x000f220000100a00 */
[----:B------:R-:W-:Y:S02]  /*7a70*/  WARPGROUP.DEPBAR.LE gsb0, 0x0 ;  /* 0x00008000000079c5 */ /* 0x000fe40000010000 */
[----:B------:R-:W-:-:S06]  /*7a80*/  WARPGROUP.ARRIVE ;  /* 0x00000000000079c5 */ /* 0x000fcc0000000000 */
[----:B------:R-:W-:Y:S01]  /*7a90*/  HGMMA.64x128x16.F32 R88, gdesc[UR28].tnspA, R88, gsb0 ;  /* 0x21e000001c5879f0 */ /* 0x000fe20008000858 */
[C---:B------:R-:W-:Y:S02]  /*7aa0*/  IMAD.WIDE R8, R0.reuse, 0x2, R14 ;  /* 0x0000000200087825 */ /* 0x040fe400078e020e */
[----:B------:R0:W4:Y:S04]  /*7ab0*/  LDG.E.U16 R15, desc[UR40][R10.64] ;  /* 0x000000280a0f7981 */ /* 0x000128000c1e1500 */
[----:B------:R-:W4:Y:S01]  /*7ac0*/  LDG.E.U16 R14, desc[UR40][R8.64] ;  /* 0x00000028080e7981 */ /* 0x000f22000c1e1500 */
[C---:B0-----:R-:W-:Y:S01]  /*7ad0*/  IMAD.WIDE R10, R0.reuse, 0x2, R248 ;  /* 0x00000002000a7825 */ /* 0x041fe200078e02f8 */
[----:B------:R-:W-:Y:S02]  /*7ae0*/  UIADD3.64 UR20, UR8, 0x280, URZ ;  /* 0x0000028008147897 */ /* 0x000fe4000fffe03f */
[----:B------:R-:W4:Y:S04]  /*7af0*/  LDL.64 R248, [R1+0x1a0] ;  /* 0x0001a00001f87983 */ /* 0x000f280000100a00 */
[----:B------:R0:W4:Y:S02]  /*7b00*/  LDG.E.U16 R187, desc[UR40][R10.64] ;  /* 0x000000280abb7981 */ /* 0x000124000c1e1500 */
[----:B0-----:R-:W-:Y:S01]  /*7b10*/  IMAD.WIDE R10, R0, 0x2, R246 ;  /* 0x00000002000a7825 */ /* 0x001fe200078e02f6 */
[----:B------:R-:W-:Y:S01]  /*7b20*/  UIADD3.64 UR16, UR8, 0x300, URZ ;  /* 0x0000030008107897 */ /* 0x000fe2000fffe03f */
[----:B------:R-:W4:Y:S01]  /*7b30*/  LDL.64 R246, [R1+0x180] ;  /* 0x0001800001f67983 */ /* 0x000f220000100a00 */
[----:B------:R-:W-:-:S02]  /*7b40*/  WARPGROUP.DEPBAR.LE gsb0, 0x0 ;  /* 0x00008000000079c5 */ /* 0x000fc40000010000 */
[----:B------:R-:W-:-:S06]  /*7b50*/  WARPGROUP.ARRIVE ;  /* 0x00000000000079c5 */ /* 0x000fcc0000000000 */
[----:B------:R-:W-:Y:S01]  /*7b60*/  HGMMA.64x128x16.F32 R88, gdesc[UR24].tnspA, R88, gsb0 ;  /* 0x21e00000185879f0 */ /* 0x000fe20008000858 */
[C---:B-----5:R-:W-:Y:S02]  /*7b70*/  IMAD.WIDE R8, R0.reuse, 0x2, R210 ;  /* 0x0000000200087825 */ /* 0x060fe400078e02d2 */
[----:B------:R3:W5:Y:S04]  /*7b80*/  LDG.E.U16 R211, desc[UR40][R10.64] ;  /* 0x000000280ad37981 */ /* 0x000768000c1e1500 */
[----:B------:R-:W5:Y:S01]  /*7b90*/  LDG.E.U16 R210, desc[UR40][R8.64] ;  /* 0x0000002808d27981 */ /* 0x000f62000c1e1500 */
[----:B---3--:R-:W-:-:S04]  /*7ba0*/  IMAD.WIDE R10, R0, 0x2, R214 ;  /* 0x00000002000a7825 */ /* 0x008fc800078e02d6 */
[C---:B--2---:R-:W-:Y:S02]  /*7bb0*/  IMAD.WIDE R12, R0.reuse, 0x2, R194 ;  /* 0x00000002000c7825 */ /* 0x044fe400078e02c2 */
[----:B------:R-:W2:Y:S04]  /*7bc0*/  LDL.64 R194, [R1+0x200] ;  /* 0x0002000001c27983 */ /* 0x000ea80000100a00 */
[----:B------:R0:W3:Y:S02]  /*7bd0*/  LDG.E.U16 R207, desc[UR40][R12.64] ;  /* 0x000000280ccf7981 */ /* 0x0000e4000c1e1500 */
[----:B0-----:R-:W-:Y:S01]  /*7be0*/  IMAD.WIDE R12, R0, 0x2, R242 ;  /* 0x00000002000c7825 */ /* 0x001fe200078e02f2 */
[----:B------:R-:W-:-:S03]  /*7bf0*/  WARPGROUP.DEPBAR.LE gsb0, 0x0 ;  /* 0x00008000000079c5 */ /* 0x000fc60000010000 */
[----:B----4-:R-:W-:Y:S01]  /*7c00*/  IMAD.WIDE R8, R0, 0x2, R190 ;  /* 0x0000000200087825 */ /* 0x010fe200078e02be */
[----:B------:R-:W-:Y:S01]  /*7c10*/  UIADD3.64 UR12, UR8, 0x780, URZ ;  /* 0x00000780080c7897 */ /* 0x000fe2000fffe03f */
[----:B------:R0:W4:Y:S01]  /*7c20*/  LDG.E.U16 R190, desc[UR40][R12.64] ;  /* 0x000000280cbe7981 */ /* 0x000122000c1e1500 */
[----:B------:R-:W-:-:S03]  /*7c30*/  WARPGROUP.ARRIVE ;  /* 0x00000000000079c5 */ /* 0x000fc60000000000 */
[----:B------:R2:W5:Y:S03]  /*7c40*/  LDG.E.U16 R191, desc[UR40][R8.64] ;  /* 0x0000002808bf7981 */ /* 0x000566000c1e1500 */
[----:B------:R-:W-:Y:S01]  /*7c50*/  HGMMA.64x128x16.F32 R88, gdesc[UR20].tnspA, R88, gsb0 ;  /* 0x21e00000145879f0 */ /* 0x000fe20008000858 */
[----:B------:R-:W-:Y:S01]  /*7c60*/  UIADD3.64 UR44, UR8, 0x800, URZ ;  /* 0x00000800082c7897 */ /* 0x000fe2000fffe03f */
[----:B------:R-:W3:Y:S01]  /*7c70*/  LDL.64 R242, [R1+0x1c8] ;  /* 0x0001c80001f27983 */ /* 0x000ee20000100a00 */
[----:B0-----:R-:W-:Y:S01]  /*7c80*/  IMAD.WIDE R12, R0, 0x2, R244 ;  /* 0x00000002000c7825 */ /* 0x001fe200078e02f4 */
[----:B------:R-:W-:Y:S01]  /*7c90*/  UMOV UR46, UR10 ;  /* 0x0000000a002e7c82 */ /* 0x000fe20008000000 */
[----:B------:R-:W-:Y:S01]  /*7ca0*/  UMOV UR47, UR11 ;  /* 0x0000000b002f7c82 */ /* 0x000fe20008000000 */
[----:B------:R-:W-:Y:S01]  /*7cb0*/  UIADD3.64 UR36, UR8, 0x880, URZ ;  /* 0x0000088008247897 */ /* 0x000fe2000fffe03f */
[----:B------:R-:W4:Y:S04]  /*7cc0*/  LDL.64 R244, [R1+0x168] ;  /* 0x0001680001f47983 */ /* 0x000f280000100a00 */
[----:B------:R0:W5:Y:S04]  /*7cd0*/  LDG.E.U16 R214, desc[UR40][R12.64] ;  /* 0x000000280cd67981 */ /* 0x000168000c1e1500 */
[----:B------:R-:W0:Y:S01]  /*7ce0*/  LDL.64 R12, [R1+0x1e8] ;  /* 0x0001e800010c7983 */ /* 0x000e220000100a00 */
[----:B------:R-:W-:-:S02]  /*7cf0*/  WARPGROUP.DEPBAR.LE gsb0, 0x0 ;  /* 0x00008000000079c5 */ /* 0x000fc40000010000 */
[----:B------:R-:W-:-:S06]  /*7d00*/  WARPGROUP.ARRIVE ;  /* 0x00000000000079c5 */ /* 0x000fcc0000000000 */
[----:B------:R-:W-:Y:S01]  /*7d10*/  HGMMA.64x128x16.F32 R88, gdesc[UR16].tnspA, R88, gsb0 ;  /* 0x21e00000105879f0 */ /* 0x000fe20008000858 */
[C---:B--2---:R-:W-:Y:S02]  /*7d20*/  IMAD.WIDE R8, R0.reuse, 0x2, R194 ;  /* 0x0000000200087825 */ /* 0x044fe400078e02c2 */
[----:B------:R1:W2:Y:S01]  /*7d30*/  LDG.E.U16 R194, desc[UR40][R10.64] ;  /* 0x000000280ac27981 */ /* 0x0002a2000c1e1500 */
[----:B------:R-:W-:Y:S02]  /*7d40*/  WARPGROUP.DEPBAR.LE gsb0, 0x0 ;  /* 0x00008000000079c5 */ /* 0x000fe40000010000 */
[----:B------:R-:W-:Y:S01]  /*7d50*/  WARPGROUP.ARRIVE ;  /* 0x00000000000079c5 */ /* 0x000fe20000000000 */
[----:B------:R-:W-:Y:S01]  /*7d60*/  UIADD3.64 UR32, UR8, 0x900, URZ ;  /* 0x0000090008207897 */ /* 0x000fe2000fffe03f */
[----:B------:R-:W2:Y:S04]  /*7d70*/  LDG.E.U16 R213, desc[UR40][R8.64] ;  /* 0x0000002808d57981 */ /* 0x000ea8000c1e1500 */
[----:B------:R-:W-:Y:S01]  /*7d80*/  HGMMA.64x128x16.F32 R24, gdesc[UR12].tnspA, RZ, !UPT, gsb0 ;  /* 0x21e000000c1879f0 */ /* 0x000fe2000c0008ff */
[----:B0-----:R-:W-:-:S05]  /*7d90*/  IMAD.WIDE R12, R0, 0x2, R12 ;  /* 0x00000002000c7825 */ /* 0x001fca00078e020c */
[----:B------:R0:W2:Y:S04]  /*7da0*/  LDG.E.U16 R195, desc[UR40][R12.64] ;  /* 0x000000280cc37981 */ /* 0x0000a8000c1e1500 */
[----:B------:R-:W0:Y:S01]  /*7db0*/  LDL.64 R12, [R1+0x1c0] ;  /* 0x0001c000010c7983 */ /* 0x000e220000100a00 */
[----:B------:R-:W-:Y:S02]  /*7dc0*/  WARPGROUP.DEPBAR.LE gsb0, 0x0 ;  /* 0x00008000000079c5 */ /* 0x000fe40000010000 */
[----:B------:R-:W-:-:S06]  /*7dd0*/  WARPGROUP.ARRIVE ;  /* 0x00000000000079c5 */ /* 0x000fcc0000000000 */
[----:B------:R-:W-:Y:S01]  /*7de0*/  HGMMA.64x128x16.F32 R24, gdesc[UR44].tnspA, R24, gsb0 ;  /* 0x21e000002c1879f0 */ /* 0x000fe20008000818 */
[----:B-1----:R-:W-:-:S05]  /*7df0*/  IMAD.WIDE R10, R0, 0x2, R250 ;  /* 0x00000002000a7825 */ /* 0x002fca00078e02fa */
[----:B------:R1:W2:Y:S04]  /*7e00*/  LDG.E.U16 R252, desc[UR40][R10.64] ;  /* 0x000000280afc7981 */ /* 0x0002a8000c1e1500 */
[----:B------:R-:W1:Y:S01]  /*7e10*/  LDL.64 R10, [R1+0x1a8] ;  /* 0x0001a800010a7983 */ /* 0x000e620000100a00 */
[----:B------:R-:W-:Y:S02]  /*7e20*/  WARPGROUP.DEPBAR.LE gsb0, 0x0 ;  /* 0x00008000000079c5 */ /* 0x000fe40000010000 */
[----:B------:R-:W-:-:S06]  /*7e30*/  WARPGROUP.ARRIVE ;  /* 0x00000000000079c5 */ /* 0x000fcc0000000000 */
[----:B------:R-:W-:Y:S01]  /*7e40*/  HGMMA.64x128x16.F32 R24, gdesc[UR36].tnspA, R24, gsb0 ;  /* 0x21e00000241879f0 */ /* 0x000fe20008000818 */
[----:B0-----:R-:W-:-:S05]  /*7e50*/  IMAD.WIDE R12, R0, 0x2, R12 ;  /* 0x00000002000c7825 */ /* 0x001fca00078e020c */
[----:B------:R-:W2:Y:S04]  /*7e60*/  LDG.E.U16 R251, desc[UR40][R12.64] ;  /* 0x000000280cfb7981 */ /* 0x000ea8000c1e1500 */
[----:B------:R-:W4:Y:S01]  /*7e70*/  LDL.64 R12, [R1+0x188] ;  /* 0x00018800010c7983 */ /* 0x000f220000100a00 */
[----:B------:R-:W-:Y:S02]  /*7e80*/  WARPGROUP.DEPBAR.LE gsb0, 0x0 ;  /* 0x00008000000079c5 */ /* 0x000fe40000010000 */
[----:B------:R-:W-:-:S06]  /*7e90*/  WARPGROUP.ARRIVE ;  /* 0x00000000000079c5 */ /* 0x000fcc0000000000 */
[----:B------:R-:W-:Y:S01]  /*7ea0*/  HGMMA.64x128x16.F32 R24, gdesc[UR32].tnspA, R24, gsb0 ;  /* 0x21e00000201879f0 */ /* 0x000fe20008000818 */
[----:B------:R-:W-:Y:S02]  /*7eb0*/  UIADD3.64 UR28, UR8, 0x980, URZ ;  /* 0x00000980081c7897 */ /* 0x000fe4000fffe03f */
[----:B------:R-:W-:Y:S01]  /*7ec0*/  UIADD3.64 UR24, UR8, 0xa00, URZ ;  /* 0x00000a0008187897 */ /* 0x000fe2000fffe03f */
[----:B------:R-:W-:Y:S02]  /*7ed0*/  WARPGROUP.DEPBAR.LE gsb0, 0x0 ;  /* 0x00008000000079c5 */ /* 0x000fe40000010000 */
[----:B------:R-:W-:-:S06]  /*7ee0*/  WARPGROUP.ARRIVE ;  /* 0x00000000000079c5 */ /* 0x000fcc0000000000 */
[----:B------:R-:W-:Y:S01]  /*7ef0*/  HGMMA.64x128x16.F32 R24, gdesc[UR28].tnspA, R24, gsb0 ;  /* 0x21e000001c1879f0 */ /* 0x000fe20008000818 */
[C---:B---3--:R-:W-:Y:S02]  /*7f00*/  IMAD.WIDE R8, R0.reuse, 0x2, R242 ;  /* 0x0000000200087825 */ /* 0x048fe400078e02f2 */
[----:B------:R-:W3:Y:S02]  /*7f10*/  LDL.64 R242, [R1+0x140] ;  /* 0x0001400001f27983 */ /* 0x000ee40000100a00 */
[C---:B-1----:R-:W-:Y:S02]  /*7f20*/  IMAD.WIDE R10, R0.reuse, 0x2, R10 ;  /* 0x00000002000a7825 */ /* 0x042fe400078e020a */
[----:B------:R0:W2:Y:S02]  /*7f30*/  LDG.E.U16 R250, desc[UR40][R8.64] ;  /* 0x0000002808fa7981 */ /* 0x0000a4000c1e1500 */
[----:B0-----:R-:W-:Y:S02]  /*7f40*/  IMAD.WIDE R8, R0, 0x2, R248 ;  /* 0x0000000200087825 */ /* 0x001fe400078e02f8 */
[----:B------:R0:W2:Y:S01]  /*7f50*/  LDG.E.U16 R248, desc[UR40][R10.64] ;  /* 0x000000280af87981 */ /* 0x0000a2000c1e1500 */
[----:B------:R-:W-:-:S02]  /*7f60*/  UIADD3.64 UR20, UR8, 0xa80, URZ ;  /* 0x00000a8008147897 */ /* 0x000fc4000fffe03f */
[----:B------:R-:W-:Y:S01]  /*7f70*/  UIADD3.64 UR16, UR8, 0xb00, URZ ;  /* 0x00000b0008107897 */ /* 0x000fe2000fffe03f */
[----:B------:R1:W2:Y:S01]  /*7f80*/  LDG.E.U16 R249, desc[UR40][R8.64] ;  /* 0x0000002808f97981 */ /* 0x0002a2000c1e1500 */
[----:B0-----:R-:W-:-:S05]  /*7f90*/  IMAD.WIDE R10, R0, 0x2, R246 ;  /* 0x00000002000a7825 */ /* 0x001fca00078e02f6 */
[----:B------:R-:W2:Y:S04]  /*7fa0*/  LDG.E.U16 R247, desc[UR40][R10.64] ;  /* 0x000000280af77981 */ /* 0x000ea8000c1e1500 */
[----:B------:R-:W5:Y:S01]  /*7fb0*/  LDL.64 R10, [R1+0x148] ;  /* 0x00014800010a7983 */ /* 0x000f620000100a00 */
[----:B----4-:R-:W-:-:S05]  /*7fc0*/  IMAD.WIDE R12, R0, 0x2, R12 ;  /* 0x00000002000c7825 */ /* 0x010fca00078e020c */
[----:B------:R-:W4:Y:S04]  /*7fd0*/  LDG.E.U16 R246, desc[UR40][R12.64] ;  /* 0x000000280cf67981 */ /* 0x000f28000c1e1500 */
[----:B------:R-:W2:Y:S01]  /*7fe0*/  LDL.64 R12, [R1+0x160] ;  /* 0x00016000010c7983 */ /* 0x000ea20000100a00 */
[----:B------:R-:W-:Y:S02]  /*7ff0*/  WARPGROUP.DEPBAR.LE gsb0, 0x0 ;  /* 0x00008000000079c5 */ /* 0x000fe40000010000 */
[----:B------:R-:W-:-:S06]  /*8000*/  WARPGROUP.ARRIVE ;  /* 0x00000000000079c5 */ /* 0x000fcc0000000000 */
[----:B------:R-:W-:Y:S03]  /*8010*/  HGMMA.64x128x16.F32 R24, gdesc[UR24].tnspA, R24, gsb0 ;  /* 0x21e00000181879f0 */ /* 0x000fe60008000818 */
[----:B------:R-:W-:Y:S02]  /*8020*/  WARPGROUP.DEPBAR.LE gsb0, 0x0 ;  /* 0x00008000000079c5 */ /* 0x000fe40000010000 */
[----:B------:R-:W-:-:S07]  /*8030*/  WARPGROUP.ARRIVE ;  /* 0x00000000000079c5 */ /* 0x000fce0000000000 */
[----:B------:R-:W-:Y:S01]  /*8040*/  HGMMA.64x128x16.F32 R24, gdesc[UR20].tnspA, R24, gsb0 ;  /* 0x21e00000141879f0 */ /* 0x000fe20008000818 */
[----:B-1----:R-:W-:-:S05]  /*8050*/  IMAD.WIDE R8, R0, 0x2, R244 ;  /* 0x0000000200087825 */ /* 0x002fca00078e02f4 */
[----:B------:R3:W4:Y:S02]  /*8060*/  LDG.E.U16 R244, desc[UR40][R8.64] ;  /* 0x0000002808f47981 */ /* 0x000724000c1e1500 */
[----:B---3--:R-:W-:-:S05]  /*8070*/  IMAD.WIDE R8, R0, 0x2, R242 ;  /* 0x0000000200087825 */ /* 0x008fca00078e02f2 */
[----:B------:R0:W3:Y:S01]  /*8080*/  LDG.E.U16 R243, desc[UR40][R8.64] ;  /* 0x0000002808f37981 */ /* 0x0000e2000c1e1500 */
[----:B------:R-:W-:Y:S02]  /*8090*/  WARPGROUP.DEPBAR.LE gsb0, 0x0 ;  /* 0x00008000000079c5 */ /* 0x000fe40000010000 */
[----:B------:R-:W-:-:S06]  /*80a0*/  WARPGROUP.ARRIVE ;  /* 0x00000000000079c5 */ /* 0x000fcc0000000000 */
[----:B------:R-:W-:Y:S01]  /*80b0*/  HGMMA.64x128x16.F32 R24, gdesc[UR16].tnspA, R24, gsb0 ;  /* 0x21e00000101879f0 */ /* 0x000fe20008000818 */
[----:B--2---:R-:W-:-:S04]  /*80c0*/  IMAD.WIDE R12, R0, 0x2, R12 ;  /* 0x00000002000c7825 */ /* 0x004fc800078e020c */
[----:B-----5:R-:W-:Y:S01]  /*80d0*/  IMAD.WIDE R10, R0, 0x2, R10 ;  /* 0x00000002000a7825 */ /* 0x020fe200078e020a */
[----:B------:R-:W2:Y:S04]  /*80e0*/  LDG.E.U16 R245, desc[UR40][R12.64] ;  /* 0x000000280cf57981 */ /* 0x000ea8000c1e1500 */
[----:B------:R1:W5:Y:S01]  /*80f0*/  LDG.E.U16 R242, desc[UR40][R10.64] ;  /* 0x000000280af27981 */ /* 0x000362000c1e1500 */
[----:B0-----:R-:W-:Y:S01]  /*8100*/  FMUL R8, R88, UR42 ;  /* 0x0000002a58087c20 */ /* 0x001fe20008400000 */
[----:B------:R-:W-:Y:S02]  /*8110*/  WARPGROUP.DEPBAR.LE gsb0, 0x0 ;  /* 0x00008000000079c5 */ /* 0x000fe40000010000 */
[----:B------:R-:W-:Y:S06]  /*8120*/  BAR.SYNC.DEFER_BLOCKING 0x0 ;  /* 0x0000000000007b1d */ /* 0x000fec0000010000 */
        /* <DEDUP_REMOVED lines=15> */
[----:B------:R0:W-:Y:S02]  /*8220*/  STS.U16 [R3+UR7+0x13c00], R217 ;  /* 0x013c00d903007988 */ /* 0x0001e40008000407 */
[----:B0-----:R-:W-:-:S05]  /*8230*/  FMUL R3, R89, UR42 ;  /* 0x0000002a59037c20 */ /* 0x001fca0008400000 */
[----:B------:R-:W-:Y:S01]  /*8240*/  FMNMX R3, R8, R3, !PT ;  /* 0x0000000308037209 */ /* 0x000fe20007800000 */
[----:B------:R-:W-:-:S05]  /*8250*/  FMUL R8, R92, UR42 ;  /* 0x0000002a5c087c20 */ /* 0x000fca0008400000 */
        /* <DEDUP_REMOVED lines=58> */
[----:B------:R-:W-:-:S05]  /*8600*/  FMNMX R3, R8, R3, !PT ;  /* 0x0000000308037209 */ /* 0x000fca0007800000 */
[----:B-1----:R-:W0:Y:S01]  /*8610*/  SHFL.BFLY PT, R10, R3, 0x2, 0x1f ;  /* 0x0c401f00030a7f89 */ /* 0x002e2200000e0000 */
[----:B------:R-:W-:-:S03]  /*8620*/  FMUL R8, R90, UR42 ;  /* 0x0000002a5a087c20 */ /* 0x000fc60008400000 */
        /* <DEDUP_REMOVED lines=16> */
[----:B-1----:R-:W-:-:S05]  /*8730*/  FMUL R4, R91, UR42 ;  /* 0x0000002a5b047c20 */ /* 0x002fca0008400000 */
[----:B------:R-:W-:Y:S01]  /*8740*/  FMNMX R4, R8, R4, !PT ;  /* 0x0000000408047209 */ /* 0x000fe20007800000 */
[----:B------:R-:W-:Y:S01]  /*8750*/  FMUL R8, R94, UR42 ;  /* 0x0000002a5e087c20 */ /* 0x000fe20008400000 */
[----:B------:R-:W-:-:S04]  /*8760*/  FMUL R9, R95, UR42 ;  /* 0x0000002a5f097c20 */ /* 0x000fc80008400000 */
[----:B------:R-:W-:Y:S01]  /*8770*/  FMNMX R4, R8, R4, !PT ;  /* 0x0000000408047209 */ /* 0x000fe20007800000 */
[----:B------:R-:W-:Y:S01]  /*8780*/  FMUL R8, R98, UR42 ;  /* 0x0000002a62087c20 */ /* 0x000fe20008400000 */
[----:B0-----:R-:W-:Y:S02]  /*8790*/  FMNMX R3, R3, R10, !PT ;  /* 0x0000000a03037209 */ /* 0x001fe40007800000 */
[----:B------:R-:W-:-:S04]  /*87a0*/  FMNMX R4, R9, R4, !PT ;  /* 0x0000000409047209 */ /* 0x000fc80007800000 */
[----:B------:R-:W-:Y:S01]  /*87b0*/  FMNMX R4, R8, R4, !PT ;  /* 0x0000000408047209 */ /* 0x000fe20007800000 */
[----:B------:R-:W-:Y:S01]  /*87c0*/  FMUL R8, R99, UR42 ;  /* 0x0000002a63087c20 */ /* 0x000fe20008400000 */
[----:B------:R-:W0:Y:S04]  /*87d0*/  SHFL.BFLY PT, R9, R3, 0x1, 0x1f ;  /* 0x0c201f0003097f89 */ /* 0x000e2800000e0000 */
[----:B------:R-:W-:Y:S01]  /*87e0*/  FMNMX R4, R8, R4, !PT ;  /* 0x0000000408047209 */ /* 0x000fe20007800000 */
[----:B------:R-:W-:-:S05]  /*87f0*/  FMUL R8, R102, UR42 ;  /* 0x0000002a66087c20 */ /* 0x000fca0008400000 */
[----:B------:R-:W-:Y:S01]  /*8800*/  FMNMX R4, R8, R4, !PT ;  /* 0x0000000408047209 */ /* 0x000fe20007800000 */
[----:B------:R-:W-:-:S05]  /*8810*/  FMUL R8, R103, UR42 ;  /* 0x0000002a67087c20 */ /* 0x000fca0008400000 */
[----:B------:R-:W-:Y:S01]  /*8820*/  FMNMX R4, R8, R4, !PT ;  /* 0x0000000408047209 */ /* 0x000fe20007800000 */
[----:B------:R-:W-:-:S05]  /*8830*/  FMUL R8, R106, UR42 ;  /* 0x0000002a6a087c20 */ /* 0x000fca0008400000 */
[----:B------:R-:W-:Y:S01]  /*8840*/  FMNMX R10, R8, R4, !PT ;  /* 0x00000004080a7209 */ /* 0x000fe20007800000 */
[----:B------:R-:W-:Y:S01]  /*8850*/  FMUL R8, R24, UR42 ;  /* 0x0000002a18087c20 */ /* 0x000fe20008400000 */
[----:B------:R-:W-:Y:S01]  /*8860*/  FMUL R4, R25, UR42 ;  /* 0x0000002a19047c20 */ /* 0x000fe20008400000 */
[----:B0-----:R-:W-:Y:S01]  /*8870*/  FMNMX R3, R3, R9, !PT ;  /* 0x0000000903037209 */ /* 0x001fe20007800000 */
[----:B------:R-:W-:-:S03]  /*8880*/  FMUL R9, R107, UR42 ;  /* 0x0000002a6b097c20 */ /* 0x000fc60008400000 */
[----:B------:R-:W-:Y:S01]  /*8890*/  FMNMX R11, R8, R4, !PT ;  /* 0x00000004080b7209 */ /* 0x000fe20007800000 */
[----:B------:R-:W-:Y:S01]  /*88a0*/  FMUL R4, R110, UR42 ;  /* 0x0000002a6e047c20 */ /* 0x000fe20008400000 */
[----:B------:R-:W-:-:S04]  /*88b0*/  FMNMX R8, R9, R10, !PT ;  /* 0x0000000a09087209 */ /* 0x000fc80007800000 */
        /* <DEDUP_REMOVED lines=45> */
[----:B------:R-:W-:-:S03]  /*8b90*/  FMUL R10, R32, UR42 ;  /* 0x0000002a200a7c20 */ /* 0x000fc60008400000 */
[----:B------:R-:W-:-:S04]  /*8ba0*/  FMNMX R11, R8, R11, !PT ;  /* 0x0000000b080b7209 */ /* 0x000fc80007800000 */
[----:B------:R-:W-:-:S04]  /*8bb0*/  FMNMX R9, R9, R11, !PT ;  /* 0x0000000b09097209 */ /* 0x000fc80007800000 */
[----:B------:R-:W-:Y:S01]  /*8bc0*/  FMNMX R9, R10, R9, !PT ;  /* 0x000000090a097209 */ /* 0x000fe20007800000 */
[----:B------:R-:W-:-:S05]  /*8bd0*/  FMUL R10, R33, UR42 ;  /* 0x0000002a210a7c20 */ /* 0x000fca0008400000 */
[----:B------:R-:W-:Y:S01]  /*8be0*/  FMNMX R9, R10, R9, !PT ;  /* 0x000000090a097209 */ /* 0x000fe20007800000 */
[----:B------:R-:W-:Y:S01]  /*8bf0*/  FMUL R10, R36, UR42 ;  /* 0x0000002a240a7c20 */ /* 0x000fe20008400000 */
[----:B------:R-:W-:-:S04]  /*8c00*/  FMUL R11, R37, UR42 ;  /* 0x0000002a250b7c20 */ /* 0x000fc80008400000 */
        /* <DEDUP_REMOVED lines=41> */
[----:B------:R-:W-:Y:S01]  /*8ea0*/  FMUL R11, R77, UR42 ;  /* 0x0000002a4d0b7c20 */ /* 0x000fe20008400000 */
[----:B------:R-:W-:-:S04]  /*8eb0*/  FMNMX R3, R3, R21, !PT ;  /* 0x0000001503037209 */ /* 0x000fc80007800000 */
[----:B------:R-:W-:Y:S01]  /*8ec0*/  FMNMX R10, R11, R10, !PT ;  /* 0x0000000a0b0a7209 */ /* 0x000fe20007800000 */
[----:B------:R-:W-:Y:S01]  /*8ed0*/  FMUL R11, R80, UR42 ;  /* 0x0000002a500b7c20 */ /* 0x000fe20008400000 */
[--C-:B------:R-:W-:Y:S01]  /*8ee0*/  FFMA R89, R89, UR42, -R3.reuse ;  /* 0x0000002a59597c23 */ /* 0x100fe20008000803 */
[--C-:B------:R-:W-:Y:S01]  /*8ef0*/  FFMA R92, R92, UR42, -R3.reuse ;  /* 0x0000002a5c5c7c23 */ /* 0x100fe20008000803 */
[----:B0-----:R-:W-:Y:S01]  /*8f00*/  FMNMX R4, R4, R8, !PT ;  /* 0x0000000804047209 */ /* 0x001fe20007800000 */
[--C-:B------:R-:W-:Y:S01]  /*8f10*/  FFMA R93, R93, UR42, -R3.reuse ;  /* 0x0000002a5d5d7c23 */ /* 0x100fe20008000803 */
[--C-:B------:R-:W-:Y:S01]  /*8f20*/  FFMA R8, R141, UR42, -R3.reuse ;  /* 0x0000002a8d087c23 */ /* 0x100fe20008000803 */
[----:B------:R-:W-:Y:S01]  /*8f30*/  FMNMX R10, R11, R10, !PT ;  /* 0x0000000a0b0a7209 */ /* 0x000fe20007800000 */
[----:B------:R-:W-:Y:S01]  /*8f40*/  FMUL R11, R81, UR42 ;  /* 0x0000002a510b7c20 */ /* 0x000fe20008400000 */
[----:B------:R-:W-:Y:S01]  /*8f50*/  FMUL R89, R89, 1.4426950216293334961 ;  /* 0x3fb8aa3b59597820 */ /* 0x000fe20000400000 */
[----:B------:R-:W-:Y:S01]  /*8f60*/  FMUL R92, R92, 1.4426950216293334961 ;  /* 0x3fb8aa3b5c5c7820 */ /* 0x000fe20000400000 */
[----:B------:R-:W-:Y:S01]  /*8f70*/  FMUL R93, R93, 1.4426950216293334961 ;  /* 0x3fb8aa3b5d5d7820 */ /* 0x000fe20000400000 */
[----:B------:R-:W-:Y:S01]  /*8f80*/  FMUL R8, R8, 1.4426950216293334961 ;  /* 0x3fb8aa3b08087820 */ /* 0x000fe20000400000 */
[--C-:B------:R-:W-:Y:S01]  /*8f90*/  FFMA R144, R144, UR42, -R3.reuse ;  /* 0x0000002a90907c23 */ /* 0x100fe20008000803 */
[----:B------:R-:W0:Y:S01]  /*8fa0*/  MUFU.EX2 R7, R89 ;  /* 0x0000005900077308 */ /* 0x000e220000000800 */
[----:B------:R-:W-:Y:S01]  /*8fb0*/  FMNMX R10, R11, R10, !PT ;  /* 0x0000000a0b0a7209 */ /* 0x000fe20007800000 */
[----:B------:R1:W-:Y:S01]  /*8fc0*/  STL [R1+0x658], R0 ;  /* 0x0006580001007387 */ /* 0x0003e20000100800 */
[----:B------:R-:W-:Y:S01]  /*8fd0*/  FMUL R11, R84, UR42 ;  /* 0x0000002a540b7c20 */ /* 0x000fe20008400000 */
[----:B------:R-:W-:-:S04]  /*8fe0*/  FFMA R145, R145, UR42, -R3 ;  /* 0x0000002a91917c23 */ /* 0x000fc80008000803 */
[----:B------:R-:W4:Y:S01]  /*8ff0*/  MUFU.EX2 R2, R92 ;  /* 0x0000005c00027308 */ /* 0x000f220000000800 */
[----:B------:R-:W-:Y:S01]  /*9000*/  FMNMX R10, R11, R10, !PT ;  /* 0x0000000a0b0a7209 */ /* 0x000fe20007800000 */
[----:B------:R-:W-:-:S06]  /*9010*/  FMUL R11, R85, UR42 ;  /* 0x0000002a550b7c20 */ /* 0x000fcc0008400000 */
[----:B-1----:R-:W1:Y:S01]  /*9020*/  MUFU.EX2 R0, R93 ;  /* 0x0000005d00007308 */ /* 0x002e620000000800 */
[----:B------:R-:W-:Y:S01]  /*9030*/  FMUL R12, R26, UR42 ;  /* 0x0000002a1a0c7c20 */ /* 0x000fe20008400000 */
[----:B------:R-:W-:-:S06]  /*9040*/  FMUL R13, R27, UR42 ;  /* 0x0000002a1b0d7c20 */ /* 0x000fcc0008400000 */
[----:B------:R3:W-:Y:S02]  /*9050*/  MUFU.EX2 R17, R8 ;  /* 0x0000000800117308 */ /* 0x0007e40000000800 */
[----:B---3--:R-:W-:-:S06]  /*9060*/  FMUL R8, R144, 1.4426950216293334961 ;  /* 0x3fb8aa3b90087820 */ /* 0x008fcc0000400000 */
[----:B------:R3:W-:Y:S01]  /*9070*/  MUFU.EX2 R16, R8 ;  /* 0x0000000800107308 */ /* 0x0007e20000000800 */
[----:B------:R-:W-:Y:S01]  /*9080*/  FFMA R96, R96, UR42, -R3 ;  /* 0x0000002a60607c23 */ /* 0x000fe20008000803 */
[----:B------:R-:W-:Y:S01]  /*9090*/  FMNMX R10, R11, R10, !PT ;  /* 0x0000000a0b0a7209 */ /* 0x000fe20007800000 */
[----:B------:R-:W-:Y:S01]  /*90a0*/  FMUL R11, R30, UR42 ;  /* 0x0000002a1e0b7c20 */ /* 0x000fe20008400000 */
[----:B---3--:R-:W-:-:S04]  /*90b0*/  FMUL R8, R145, 1.4426950216293334961 ;  /* 0x3fb8aa3b91087820 */ /* 0x008fc80000400000 */
[----:B------:R3:W-:Y:S01]  /*90c0*/  MUFU.EX2 R15, R8 ;  /* 0x00000008000f7308 */ /* 0x0007e20000000800 */
[----:B------:R-:W-:Y:S01]  /*90d0*/  FMUL R96, R96, 1.4426950216293334961 ;  /* 0x3fb8aa3b60607820 */ /* 0x000fe20000400000 */
[----:B0-----:R-:W-:Y:S01]  /*90e0*/  STL [R1+0x670], R7 ;  /* 0x0006700701007387 */ /* 0x001fe20000100800 */
[----:B---3--:R-:W-:-:S03]  /*90f0*/  FMNMX R8, R12, R13, !PT ;  /* 0x0000000d0c087209 */ /* 0x008fc60007800000 */
[----:B----4-:R-:W-:Y:S01]  /*9100*/  STL [R1+0x674], R2 ;  /* 0x0006740201007387 */ /* 0x010fe20000100800 */
[----:B------:R-:W-:-:S03]  /*9110*/  FMNMX R11, R11, R8, !PT ;  /* 0x000000080b0b7209 */ /* 0x000fc60007800000 */
[----:B-1----:R0:W-:Y:S04]  /*9120*/  STL [R1+0x678], R0 ;  /* 0x0006780001007387 */ /* 0x0021e80000100800 */
[----:B------:R-:W1:Y:S01]  /*9130*/  SHFL.BFLY PT, R8, R10, 0x2, 0x1f ;  /* 0x0c401f000a087f89 */ /* 0x000e6200000e0000 */
[----:B0-----:R-:W0:Y:S01]  /*9140*/  MUFU.EX2 R0, R96 ;  /* 0x0000006000007308 */ /* 0x001e220000000800 */
[----:B------:R-:W-:Y:S01]  /*9150*/  FMUL R12, R31, UR42 ;  /* 0x0000002a1f0c7c20 */ /* 0x000fe20008400000 */
[----:B------:R-:W-:-:S04]  /*9160*/  FFMA R97, R97, UR42, -R3 ;  /* 0x0000002a61617c23 */ /* 0x000fc80008000803 */
[----:B------:R-:W-:Y:S01]  /*9170*/  FMNMX R11, R12, R11, !PT ;  /* 0x0000000b0c0b7209 */ /* 0x000fe20007800000 */
[----:B------:R-:W-:Y:S01]  /*9180*/  FMUL R97, R97, 1.4426950216293334961 ;  /* 0x3fb8aa3b61617820 */ /* 0x000fe20000400000 */
[----:B------:R-:W-:-:S05]  /*9190*/  FMUL R12, R34, UR42 ;  /* 0x0000002a220c7c20 */ /* 0x000fca0008400000 */
[----:B------:R-:W-:Y:S01]  /*91a0*/  FMNMX R11, R12, R11, !PT ;  /* 0x0000000b0c0b7209 */ /* 0x000fe20007800000 */
[----:B------:R-:W-:Y:S01]  /*91b0*/  FMUL R12, R35, UR42 ;  /* 0x0000002a230c7c20 */ /* 0x000fe20008400000 */
[----:B0-----:R0:W-:Y:S01]  /*91c0*/  STL [R1+0x13c], R0 ;  /* 0x00013c0001007387 */ /* 0x0011e20000100800 */
[----:B-1----:R-:W-:Y:S01]  /*91d0*/  FMNMX R10, R10, R8, !PT ;  /* 0x000000080a0a7209 */ /* 0x002fe20007800000 */
[----:B------:R-:W-:Y:S02]  /*91e0*/  FMUL R8, R38, UR42 ;  /* 0x0000002a26087c20 */ /* 0x000fe40008400000 */
[----:B------:R-:W-:Y:S01]  /*91f0*/  FMNMX R11, R12, R11, !PT ;  /* 0x0000000b0c0b7209 */ /* 0x000fe20007800000 */
[----:B0-----:R-:W0:Y:S01]  /*9200*/  MUFU.EX2 R0, R97 ;  /* 0x0000006100007308 */ /* 0x001e220000000800 */
[----:B------:R-:W-:Y:S02]  /*9210*/  FFMA R100, R100, UR42, -R3 ;  /* 0x0000002a64647c23 */ /* 0x000fe40008000803 */
[----:B------:R-:W-:-:S02]  /*9220*/  FMNMX R11, R8, R11, !PT ;  /* 0x0000000b080b7209 */ /* 0x000fc40007800000 */
[----:B------:R-:W1:Y:S01]  /*9230*/  SHFL.BFLY PT, R8, R10, 0x1, 0x1f ;  /* 0x0c201f000a087f89 */ /* 0x000e6200000e0000 */
[----:B------:R-:W-:Y:S01]  /*9240*/  FMUL R100, R100, 1.4426950216293334961 ;  /* 0x3fb8aa3b64647820 */ /* 0x000fe20000400000 */
[----:B------:R-:W-:Y:S02]  /*9250*/  FMUL R12, R39, UR42 ;  /* 0x0000002a270c7c20 */ /* 0x000fe40008400000 */
[----:B0-----:R0:W-:Y:S03]  /*9260*/  STL [R1+0x138], R0 ;  /* 0x0001380001007387 */ /* 0x0011e60000100800 */
[----:B------:R-:W-:Y:S01]  /*9270*/  FMNMX R11, R12, R11, !PT ;  /* 0x0000000b0c0b7209 */ /* 0x000fe20007800000 */
[----:B0-----:R-:W0:Y:S01]  /*9280*/  MUFU.EX2 R0, R100 ;  /* 0x0000006400007308 */ /* 0x001e220000000800 */
[----:B------:R-:W-:Y:S01]  /*9290*/  FMUL R12, R42, UR42 ;  /* 0x0000002a2a0c7c20 */ /* 0x000fe20008400000 */
[----:B------:R-:W-:-:S04]  /*92a0*/  FFMA R101, R101, UR42, -R3 ;  /* 0x0000002a65657c23 */ /* 0x000fc80008000803 */
[----:B------:R-:W-:Y:S01]  /*92b0*/  FMUL R101, R101, 1.4426950216293334961 ;  /* 0x3fb8aa3b65657820 */ /* 0x000fe20000400000 */
[----:B------:R-:W-:Y:S01]  /*92c0*/  FMNMX R11, R12, R11, !PT ;  /* 0x0000000b0c0b7209 */ /* 0x000fe20007800000 */
[----:B------:R-:W-:Y:S01]  /*92d0*/  FMUL R12, R43, UR42 ;  /* 0x0000002a2b0c7c20 */ /* 0x000fe20008400000 */
[----:B-1----:R-:W-:Y:S01]  /*92e0*/  FMNMX R8, R10, R8, !PT ;  /* 0x000000080a087209 */ /* 0x002fe20007800000 */
[----:B------:R-:W-:-:S03]  /*92f0*/  FMUL R10, R46, UR42 ;  /* 0x0000002a2e0a7c20 */ /* 0x000fc60008400000 */
[----:B------:R-:W-:Y:S01]  /*9300*/  FMNMX R11, R12, R11, !PT ;  /* 0x0000000b0c0b7209 */ /* 0x000fe20007800000 */
[----:B0-----:R0:W-:Y:S01]  /*9310*/  STL [R1+0x134], R0 ;  /* 0x0001340001007387 */ /* 0x0011e20000100800 */
[----:B------:R-:W-:Y:S02]  /*9320*/  FMUL R12, R47, UR42 ;  /* 0x0000002a2f0c7c20 */ /* 0x000fe40008400000 */
[----:B------:R-:W-:Y:S01]  /*9330*/  FMNMX R11, R10, R11, !PT ;  /* 0x0000000b0a0b7209 */ /* 0x000fe20007800000 */
[----:B0-----:R-:W0:Y:S01]  /*9340*/  MUFU.EX2 R0, R101 ;  /* 0x0000006500007308 */ /* 0x001e220000000800 */
[----:B------:R-:W-:Y:S02]  /*9350*/  FFMA R104, R104, UR42, -R3 ;  /* 0x0000002a68687c23 */ /* 0x000fe40008000803 */
[----:B------:R-:W-:Y:S01]  /*9360*/  FMNMX R11, R12, R11, !PT ;  /* 0x0000000b0c0b7209 */ /* 0x000fe20007800000 */
[----:B------:R-:W-:Y:S01]  /*9370*/  FMUL R12, R50, UR42 ;  /* 0x0000002a320c7c20 */ /* 0x000fe20008400000 */
[----:B------:R-:W-:-:S04]  /*9380*/  FMUL R104, R104, 1.4426950216293334961 ;  /* 0x3fb8aa3b68687820 */ /* 0x000fc80000400000 */
[----:B------:R-:W-:Y:S01]  /*9390*/  FMNMX R11, R12, R11, !PT ;  /* 0x0000000b0c0b7209 */ /* 0x000fe20007800000 */
[----:B------:R-:W-:Y:S01]  /*93a0*/  FMUL R12, R51, UR42 ;  /* 0x0000002a330c7c20 */ /* 0x000fe20008400000 */
[----:B0-----:R0:W-:Y:S04]  /*93b0*/  STL [R1+0x130], R0 ;  /* 0x0001300001007387 */ /* 0x0011e80000100800 */
[----:B------:R-:W-:Y:S01]  /*93c0*/  FMNMX R11, R12, R11, !PT ;  /* 0x0000000b0c0b7209 */ /* 0x000fe20007800000 */
[----:B------:R-:W-:Y:S01]  /*93d0*/  FMUL R12, R54, UR42 ;  /* 0x0000002a360c7c20 */ /* 0x000fe20008400000 */
[----:B0-----:R-:W0:Y:S01]  /*93e0*/  MUFU.EX2 R0, R104 ;  /* 0x0000006800007308 */ /* 0x001e220000000800 */
[----:B------:R-:W-:-:S03]  /*93f0*/  FFMA R105, R105, UR42, -R3 ;  /* 0x0000002a69697c23 */ /* 0x000fc60008000803 */
        /* <DEDUP_REMOVED lines=22> */
[----:B------:R-:W-:Y:S01]  /*9560*/  FMUL R109, R109, 1.4426950216293334961 ;  /* 0x3fb8aa3b6d6d7820 */ /* 0x000fe20000400000 */
[----:B------:R-:W1:Y:S03]  /*9570*/  SHFL.BFLY PT, R9, R4, 0x1, 0x1f ;  /* 0x0c201f0004097f89 */ /* 0x000e6600000e0000 */
        /* <DEDUP_REMOVED lines=8> */
[--C-:B------:R-:W-:Y:S01]  /*9600*/  FFMA R148, R148, UR42, -R3.reuse ;  /* 0x0000002a94947c23 */ /* 0x100fe20008000803 */
[----:B------:R-:W-:Y:S01]  /*9610*/  FMUL R12, R74, UR42 ;  /* 0x0000002a4a0c7c20 */ /* 0x000fe20008400000 */
[----:B------:R-:W-:Y:S02]  /*9620*/  FMUL R112, R112, 1.4426950216293334961 ;  /* 0x3fb8aa3b70707820 */ /* 0x000fe40000400000 */
[----:B------:R-:W-:Y:S02]  /*9630*/  FMUL R148, R148, 1.4426950216293334961 ;  /* 0x3fb8aa3b94947820 */ /* 0x000fe40000400000 */
[----:B------:R-:W-:Y:S01]  /*9640*/  FMNMX R11, R12, R11, !PT ;  /* 0x0000000b0c0b7209 */ /* 0x000fe20007800000 */
[----:B------:R-:W-:Y:S01]  /*9650*/  FMUL R12, R75, UR42 ;  /* 0x0000002a4b0c7c20 */ /* 0x000fe20008400000 */
[----:B------:R-:W-:Y:S01]  /*9660*/  FFMA R140, R140, UR42, -R3 ;  /* 0x0000002a8c8c7c23 */ /* 0x000fe20008000803 */
[----:B------:R-:W3:Y:S01]  /*9670*/  MUFU.EX2 R14, R148 ;  /* 0x00000094000e7308 */ /* 0x000ee20000000800 */
[----:B0-----:R0:W-:Y:S01]  /*9680*/  STL [R1+0x120], R0 ;  /* 0x0001200001007387 */ /* 0x0011e20000100800 */
[----:B-1----:R-:W-:Y:S01]  /*9690*/  FMNMX R9, R4, R9, !PT ;  /* 0x0000000904097209 */ /* 0x002fe20007800000 */
[----:B------:R-:W-:Y:S01]  /*96a0*/  FMUL R140, R140, 1.4426950216293334961 ;  /* 0x3fb8aa3b8c8c7820 */ /* 0x000fe20000400000 */
[----:B------:R-:W-:Y:S01]  /*96b0*/  FMNMX R11, R12, R11, !PT ;  /* 0x0000000b0c0b7209 */ /* 0x000fe20007800000 */
[----:B------:R-:W-:-:S03]  /*96c0*/  FMUL R12, R78, UR42 ;  /* 0x0000002a4e0c7c20 */ /* 0x000fc60008400000 */
[----:B0-----:R-:W0:Y:S01]  /*96d0*/  MUFU.EX2 R0, R112 ;  /* 0x0000007000007308 */ /* 0x001e220000000800 */
[----:B------:R-:W-:Y:S01]  /*96e0*/  FMNMX R9, R9, R20, !PT ;  /* 0x0000001409097209 */ /* 0x000fe20007800000 */
[----:B------:R-:W-:Y:S01]  /*96f0*/  FFMA R113, R113, UR42, -R3 ;  /* 0x0000002a71717c23 */ /* 0x000fe20008000803 */
[----:B------:R-:W-:Y:S01]  /*9700*/  FMNMX R11, R12, R11, !PT ;  /* 0x0000000b0c0b7209 */ /* 0x000fe20007800000 */
[----:B------:R-:W-:-:S04]  /*9710*/  FMUL R12, R79, UR42 ;  /* 0x0000002a4f0c7c20 */ /* 0x000fc80008400000 */
[----:B------:R-:W1:Y:S01]  /*9720*/  MUFU.EX2 R22, R140 ;  /* 0x0000008c00167308 */ /* 0x000e620000000800 */
[--C-:B------:R-:W-:Y:S01]  /*9730*/  FFMA R146, R146, UR42, -R9.reuse ;  /* 0x0000002a92927c23 */ /* 0x100fe20008000809 */
[----:B------:R-:W-:Y:S01]  /*9740*/  FMUL R113, R113, 1.4426950216293334961 ;  /* 0x3fb8aa3b71717820 */ /* 0x000fe20000400000 */
[----:B------:R-:W-:Y:S01]  /*9750*/  FMUL R13, R82, UR42 ;  /* 0x0000002a520d7c20 */ /* 0x000fe20008400000 */
[----:B------:R-:W-:Y:S01]  /*9760*/  FMNMX R12, R12, R11, !PT ;  /* 0x0000000b0c0c7209 */ /* 0x000fe20007800000 */
[--C-:B------:R-:W-:Y:S01]  /*9770*/  FFMA R123, R123, UR42, -R9.reuse ;  /* 0x0000002a7b7b7c23 */ /* 0x100fe20008000809 */
[----:B------:R-:W-:Y:S01]  /*9780*/  FMUL R144, R146, 1.4426950216293334961 ;  /* 0x3fb8aa3b92907820 */ /* 0x000fe20000400000 */
[--C-:B------:R-:W-:Y:S01]  /*9790*/  FFMA R147, R147, UR42, -R9.reuse ;  /* 0x0000002a93937c23 */ /* 0x100fe20008000809 */
[----:B---3--:R-:W-:Y:S01]  /*97a0*/  MOV R146, R14 ;  /* 0x0000000e00927202 */ /* 0x008fe20000000f00 */
[----:B0-----:R0:W-:Y:S01]  /*97b0*/  STL [R1+0x11c], R0 ;  /* 0x00011c0001007387 */ /* 0x0011e20000100800 */
[----:B------:R-:W-:Y:S01]  /*97c0*/  FMUL R14, R83, UR42 ;  /* 0x0000002a530e7c20 */ /* 0x000fe20008400000 */
[----:B------:R-:W-:Y:S01]  /*97d0*/  FFMA R145, R143, UR42, -R9 ;  /* 0x0000002a8f917c23 */ /* 0x000fe20008000809 */
[----:B------:R-:W-:Y:S01]  /*97e0*/  FMNMX R13, R13, R12, !PT ;  /* 0x0000000c0d0d7209 */ /* 0x000fe20007800000 */
[----:B------:R-:W-:Y:S01]  /*97f0*/  FMUL R123, R123, 1.4426950216293334961 ;  /* 0x3fb8aa3b7b7b7820 */ /* 0x000fe20000400000 */
[----:B------:R-:W-:Y:S01]  /*9800*/  FMUL R143, R147, 1.4426950216293334961 ;  /* 0x3fb8aa3b938f7820 */ /* 0x000fe20000400000 */
[----:B------:R-:W-:Y:S01]  /*9810*/  MOV R147, R15 ;  /* 0x0000000f00937202 */ /* 0x000fe20000000f00 */
[----:B0-----:R-:W0:Y:S01]  /*9820*/  MUFU.EX2 R0, R113 ;  /* 0x0000007100007308 */ /* 0x001e220000000800 */
[----:B------:R-:W-:Y:S01]  /*9830*/  FMNMX R8, R8, R19, !PT ;  /* 0x0000001308087209 */ /* 0x000fe20007800000 */
[----:B------:R-:W-:Y:S01]  /*9840*/  FMUL R15, R86, UR42 ;  /* 0x0000002a560f7c20 */ /* 0x000fe20008400000 */
[----:B------:R-:W-:Y:S01]  /*9850*/  FMNMX R14, R14, R13, !PT ;  /* 0x0000000d0e0e7209 */ /* 0x000fe20007800000 */
[----:B------:R-:W-:-:S02]  /*9860*/  FFMA R116, R116, UR42, -R3 ;  /* 0x0000002a74747c23 */ /* 0x000fc40008000803 */
[--C-:B------:R-:W-:Y:S02]  /*9870*/  FFMA R24, R24, UR42, -R8.reuse ;  /* 0x0000002a18187c23 */ /* 0x100fe40008000808 */
[----:B------:R1:W-:Y:S01]  /*9880*/  MUFU.EX2 R223, R123 ;  /* 0x0000007b00df7308 */ /* 0x0003e20000000800 */
[----:B------:R-:W-:Y:S01]  /*9890*/  FMNMX R15, R15, R14, !PT ;  /* 0x0000000e0f0f7209 */ /* 0x000fe20007800000 */
[----:B------:R-:W-:Y:S01]  /*98a0*/  FMUL R24, R24, 1.4426950216293334961 ;  /* 0x3fb8aa3b18187820 */ /* 0x000fe20000400000 */
[----:B------:R-:W-:Y:S01]  /*98b0*/  FMUL R116, R116, 1.4426950216293334961 ;  /* 0x3fb8aa3b74747820 */ /* 0x000fe20000400000 */
[----:B-1----:R-:W-:Y:S01]  /*98c0*/  MOV R123, R22 ;  /* 0x00000016007b7202 */ /* 0x002fe20000000f00 */
[----:B------:R-:W-:Y:S01]  /*98d0*/  FMUL R22, R87, UR42 ;  /* 0x0000002a57167c20 */ /* 0x000fe20008400000 */
[----:B0-----:R0:W-:Y:S04]  /*98e0*/  STL [R1+0x118], R0 ;  /* 0x0001180001007387 */ /* 0x0011e80000100800 */
[----:B------:R-:W-:Y:S01]  /*98f0*/  FMNMX R22, R22, R15, !PT ;  /* 0x0000000f16167209 */ /* 0x000fe20007800000 */
[----:B------:R1:W-:Y:S08]  /*9900*/  MUFU.EX2 R140, R24 ;  /* 0x00000018008c7308 */ /* 0x0003f00000000800 */
[----:B0-----:R-:W0:Y:S01]  /*9910*/  MUFU.EX2 R0, R116 ;  /* 0x0000007400007308 */ /* 0x001e220000000800 */
[----:B-1----:R-:W1:Y:S01]  /*9920*/  SHFL.BFLY PT, R24, R22, 0x2, 0x1f ;  /* 0x0c401f0016187f89 */ /* 0x002e6200000e0000 */
[--C-:B------:R-:W-:Y:S01]  /*9930*/  FFMA R117, R117, UR42, -R3.reuse ;  /* 0x0000002a75757c23 */ /* 0x100fe20008000803 */
[----:B------:R-:W-:Y:S01]  /*9940*/  FFMA R149, R149, UR42, -R3 ;  /* 0x0000002a95957c23 */ /* 0x000fe20008000803 */
[--C-:B------:R-:W-:Y:S01]  /*9950*/  FFMA R90, R90, UR42, -R9.reuse ;  /* 0x0000002a5a5a7c23 */ /* 0x100fe20008000809 */
[--C-:B------:R-:W-:Y:S01]  /*9960*/  FFMA R91, R91, UR42, -R9.reuse ;  /* 0x0000002a5b5b7c23 */ /* 0x100fe20008000809 */
[----:B------:R-:W-:Y:S01]  /*9970*/  FMUL R117, R117, 1.4426950216293334961 ;  /* 0x3fb8aa3b75757820 */ /* 0x000fe20000400000 */
[----:B------:R-:W-:Y:S01]  /*9980*/  FMUL R149, R149, 1.4426950216293334961 ;  /* 0x3fb8aa3b95957820 */ /* 0x000fe20000400000 */
[----:B------:R-:W-:Y:S01]  /*9990*/  FMUL R90, R90, 1.4426950216293334961 ;  /* 0x3fb8aa3b5a5a7820 */ /* 0x000fe20000400000 */
[----:B------:R-:W-:Y:S01]  /*99a0*/  FMUL R91, R91, 1.4426950216293334961 ;  /* 0x3fb8aa3b5b5b7820 */ /* 0x000fe20000400000 */
[----:B------:R-:W-:Y:S01]  /*99b0*/  FFMA R139, R139, UR42, -R9 ;  /* 0x0000002a8b8b7c23 */ /* 0x000fe20008000809 */
[----:B------:R-:W-:Y:S01]  /*99c0*/  MUFU.EX2 R241, R149 ;  /* 0x0000009500f17308 */ /* 0x000fe20000000800 */
[----:B------:R-:W-:Y:S01]  /*99d0*/  FFMA R25, R25, UR42, -R8 ;  /* 0x0000002a19197c23 */ /* 0x000fe20008000808 */
[----:B0-----:R0:W-:Y:S06]  /*99e0*/  STL [R1+0x114], R0 ;  /* 0x0001140001007387 */ /* 0x0011ec0000100800 */
[----:B------:R-:W-:Y:S01]  /*99f0*/  MUFU.EX2 R240, R90 ;  /* 0x0000005a00f07308 */ /* 0x000fe20000000800 */
[----:B------:R-:W-:Y:S01]  /*9a00*/  FMUL R139, R139, 1.4426950216293334961 ;  /* 0x3fb8aa3b8b8b7820 */ /* 0x000fe20000400000 */
[----:B------:R-:W-:-:S06]  /*9a10*/  FMUL R25, R25, 1.4426950216293334961 ;  /* 0x3fb8aa3b19197820 */ /* 0x000fcc0000400000 */
[----:B0-----:R-:W0:Y:S01]  /*9a20*/  MUFU.EX2 R0, R117 ;  /* 0x0000007500007308 */ /* 0x001e220000000800 */
[----:B-1----:R-:W-:-:S07]  /*9a30*/  FMNMX R24, R22, R24, !PT ;  /* 0x0000001816187209 */ /* 0x002fce0007800000 */
[----:B------:R-:W1:Y:S08]  /*9a40*/  MUFU.EX2 R239, R91 ;  /* 0x0000005b00ef7308 */ /* 0x000e700000000800 */
[----:B------:R-:W-:Y:S01]  /*9a50*/  MUFU.EX2 R149, R139 ;  /* 0x0000008b00957308 */ /* 0x000fe20000000800 */
[----:B0-----:R-:W-:Y:S07]  /*9a60*/  STL [R1+0x110], R0 ;  /* 0x0001100001007387 */ /* 0x001fee0000100800 */
[----:B------:R0:W-:Y:S01]  /*9a70*/  MUFU.EX2 R139, R25 ;  /* 0x00000019008b7308 */ /* 0x0001e20000000800 */
[----:B------:R-:W-:Y:S04]  /*9a80*/  STL [R1+0x65c], R3 ;  /* 0x00065c0301007387 */ /* 0x000fe80000100800 */
[----:B0-----:R-:W0:Y:S01]  /*9a90*/  SHFL.BFLY PT, R25, R24, 0x1, 0x1f ;  /* 0x0c201f0018197f89 */ /* 0x001e2200000e0000 */
[----:B------:R-:W-:-:S03]  /*9aa0*/  FFMA R88, R88, UR42, -R3 ;  /* 0x0000002a58587c23 */ /* 0x000fc60008000803 */
[----:B------:R-:W-:Y:S04]  /*9ab0*/  STL [R1+0x67c], R241 ;  /* 0x00067cf101007387 */ /* 0x000fe80000100800 */
[----:B------:R-:W-:Y:S01]  /*9ac0*/  STL [R1+0x680], R240 ;  /* 0x000680f001007387 */ /* 0x000fe20000100800 */
[----:B------:R-:W-:-:S03]  /*9ad0*/  FMUL R88, R88, 1.4426950216293334961 ;  /* 0x3fb8aa3b58587820 */ /* 0x000fc60000400000 */
[----:B-1----:R-:W-:Y:S04]  /*9ae0*/  STL [R1+0x684], R239 ;  /* 0x000684ef01007387 */ /* 0x002fe80000100800 */
[----:B------:R-:W-:Y:S04]  /*9af0*/  STL [R1+0x660], R9 ;  /* 0x0006600901007387 */ /* 0x000fe80000100800 */
[----:B------:R-:W-:Y:S04]  /*9b00*/  STL [R1+0x664], R8 ;  /* 0x0006640801007387 */ /* 0x000fe80000100800 */
[----:B------:R1:W-:Y:S04]  /*9b10*/  STS.U16 [R6+UR7+0x10200], R175 ;  /* 0x010200af06007988 */ /* 0x0003e80008000407 */
[----:B------:R3:W-:Y:S01]  /*9b20*/  STS.U16 [R6+UR7+0x10600], R178 ;  /* 0x010600b206007988 */ /* 0x0007e20008000407 */
[----:B------:R-:W4:Y:S03]  /*9b30*/  MUFU.EX2 R215, R88 ;  /* 0x0000005800d77308 */ /* 0x000f260000000800 */
[----:B------:R2:W-:Y:S04]  /*9b40*/  STS.U16 [R6+UR7+0x10a00], R179 ;  /* 0x010a00b306007988 */ /* 0x0005e80008000407 */
[----:B-1----:R-:W4:Y:S04]  /*9b50*/  LDL.LU R175, [R1+0x6dc] ;  /* 0x0006dc0001af7983 */ /* 0x002f280000300800 */
[----:B---3--:R-:W3:Y:S04]  /*9b60*/  LDL.LU R178, [R1+0x6d8] ;  /* 0x0006d80001b27983 */ /* 0x008ee80000300800 */
[----:B--2---:R-:W2:Y:S04]  /*9b70*/  LDL.LU R179, [R1+0x6d4] ;  /* 0x0006d40001b37983 */ /* 0x004ea80000300800 */
[----:B------:R1:W-:Y:S04]  /*9b80*/  STS.U16 [R6+UR7+0x10e00], R182 ;  /* 0x010e00b606007988 */ /* 0x0003e80008000407 */
[----:B------:R5:W-:Y:S04]  /*9b90*/  STS.U16 [R6+UR7+0x11200], R183 ;  /* 0x011200b706007988 */ /* 0x000be80008000407 */
[----:B------:R0:W-:Y:S04]  /*9ba0*/  STS.U16 [R6+UR7+0x11600], R186 ;  /* 0x011600ba06007988 */ /* 0x0001e80008000407 */
[----:B-1----:R-:W3:Y:S04]  /*9bb0*/  LDL.LU R182, [R1+0x6d0] ;  /* 0x0006d00001b67983 */ /* 0x002ee80000300800 */
[----:B-----5:R-:W5:Y:S04]  /*9bc0*/  LDL.LU R183, [R1+0x6cc] ;  /* 0x0006cc0001b77983 */ /* 0x020f680000300800 */
[----:B0-----:R-:W2:Y:S04]  /*9bd0*/  LDL.LU R186, [R1+0x6c8] ;  /* 0x0006c80001ba7983 */ /* 0x001ea80000300800 */
[----:B------:R0:W-:Y:S04]  /*9be0*/  STS.U16 [R6+UR7+0x11a00], R187 ;  /* 0x011a00bb06007988 */ /* 0x0001e80008000407 */
[----:B------:R1:W-:Y:S04]  /*9bf0*/  STS.U16 [R6+UR7+0x11e00], R190 ;  /* 0x011e00be06007988 */ /* 0x0003e80008000407 */
[----:B------:R1:W-:Y:S04]  /*9c00*/  STS.U16 [R6+UR7+0x12200], R191 ;  /* 0x012200bf06007988 */ /* 0x0003e80008000407 */
[----:B0-----:R-:W3:Y:S04]  /*9c10*/  LDL.LU R187, [R1+0x6c4] ;  /* 0x0006c40001bb7983 */ /* 0x001ee80000300800 */
[----:B-1----:R-:W5:Y:S04]  /*9c20*/  LDL.LU R190, [R1+0x6c0] ;  /* 0x0006c00001be7983 */ /* 0x002f680000300800 */
[----:B------:R-:W2:Y:S04]  /*9c30*/  LDL.LU R191, [R1+0x6bc] ;  /* 0x0006bc0001bf7983 */ /* 0x000ea80000300800 */
[----:B------:R0:W-:Y:S01]  /*9c40*/  STS.U16 [R6+UR7+0x12600], R194 ;  /* 0x012600c206007988 */ /* 0x0001e20008000407 */
[----:B------:R-:W-:-:S03]  /*9c50*/  FMNMX R25, R24, R25, !PT ;  /* 0x0000001918197209 */ /* 0x000fc60007800000 */
[----:B------:R1:W-:Y:S04]  /*9c60*/  STS.U16 [R6+UR7+0x12a00], R195 ;  /* 0x012a00c306007988 */ /* 0x0003e80008000407 */
[----:B------:R-:W-:Y:S04]  /*9c70*/  STS.U16 [R6+UR7+0x12e00], R250 ;  /* 0x012e00fa06007988 */ /* 0x000fe80008000407 */
[----:B0-----:R-:W3:Y:S04]  /*9c80*/  LDL.LU R194, [R1+0x6b8] ;  /* 0x0006b80001c27983 */ /* 0x001ee80000300800 */
[----:B------:R-:W-:Y:S04]  /*9c90*/  STS.U16 [R6+UR7+0x13200], R248 ;  /* 0x013200f806007988 */ /* 0x000fe80008000407 */
[----:B------:R-:W-:Y:S04]  /*9ca0*/  STS.U16 [R6+UR7+0x13600], R246 ;  /* 0x013600f606007988 */ /* 0x000fe80008000407 */
[----:B------:R-:W-:Y:S04]  /*9cb0*/  STS.U16 [R6+UR7+0x13a00], R244 ;  /* 0x013a00f406007988 */ /* 0x000fe80008000407 */
[----:B------:R-:W-:Y:S04]  /*9cc0*/  STS.U16 [R6+UR7+0x13e00], R242 ;  /* 0x013e00f206007988 */ /* 0x000fe80008000407 */
[----:B-1----:R-:W5:Y:S04]  /*9cd0*/  LDL.LU R195, [R1+0x6b4] ;  /* 0x0006b40001c37983 */ /* 0x002f680000300800 */
[----:B------:R0:W-:Y:S04]  /*9ce0*/  STS.U16 [R5+UR7+0x10300], R198 ;  /* 0x010300c605007988 */ /* 0x0001e80008000407 */
[----:B------:R1:W-:Y:S04]  /*9cf0*/  STS.U16 [R5+UR7+0x10700], R199 ;  /* 0x010700c705007988 */ /* 0x0003e80008000407 */
[----:B------:R1:W-:Y:S04]  /*9d00*/  STS.U16 [R5+UR7+0x10b00], R202 ;  /* 0x010b00ca05007988 */ /* 0x0003e80008000407 */
[----:B0-----:R-:W2:Y:S04]  /*9d10*/  LDL.LU R198, [R1+0x6b0] ;  /* 0x0006b00001c67983 */ /* 0x001ea80000300800 */
[----:B-1----:R-:W3:Y:S01]  /*9d20*/  LDL.LU R199, [R1+0x6ac] ;  /* 0x0006ac0001c77983 */ /* 0x002ee20000300800 */
[----:B------:R-:W-:-:S03]  /*9d30*/  FMNMX R91, R25, R18, !PT ;  /* 0x00000012195b7209 */ /* 0x000fc60007800000 */
[----:B------:R-:W5:Y:S04]  /*9d40*/  LDL.LU R202, [R1+0x6a8] ;  /* 0x0006a80001ca7983 */ /* 0x000f680000300800 */
[----:B------:R0:W-:Y:S04]  /*9d50*/  STS.U16 [R5+UR7+0x10f00], R203 ;  /* 0x010f00cb05007988 */ /* 0x0001e80008000407 */
[----:B------:R1:W-:Y:S04]  /*9d60*/  STS.U16 [R5+UR7+0x11300], R206 ;  /* 0x011300ce05007988 */ /* 0x0003e80008000407 */
[----:B------:R1:W-:Y:S04]  /*9d70*/  STS.U16 [R5+UR7+0x11700], R207 ;  /* 0x011700cf05007988 */ /* 0x0003e80008000407 */
[----:B0-----:R-:W2:Y:S04]  /*9d80*/  LDL.LU R203, [R1+0x6a4] ;  /* 0x0006a40001cb7983 */ /* 0x001ea80000300800 */
[----:B-1----:R-:W3:Y:S04]  /*9d90*/  LDL.LU R206, [R1+0x6a0] ;  /* 0x0006a00001ce7983 */ /* 0x002ee80000300800 */
        /* <DEDUP_REMOVED lines=8> */
[----:B------:R-:W-:Y:S04]  /*9e20*/  STS.U16 [R5+UR7+0x12b00], R252 ;  /* 0x012b00fc05007988 */ /* 0x000fe80008000407 */
[----:B------:R-:W-:Y:S04]  /*9e30*/  STS.U16 [R5+UR7+0x12f00], R251 ;  /* 0x012f00fb05007988 */ /* 0x000fe80008000407 */
[----:B0-----:R-:W2:Y:S04]  /*9e40*/  LDL.LU R213, [R1+0x68c] ;  /* 0x00068c0001d57983 */ /* 0x001ea80000300800 */
[----:B------:R-:W-:Y:S04]  /*9e50*/  STS.U16 [R5+UR7+0x13300], R249 ;  /* 0x013300f905007988 */ /* 0x000fe80008000407 */
[----:B------:R-:W-:Y:S04]  /*9e60*/  STS.U16 [R5+UR7+0x13700], R247 ;  /* 0x013700f705007988 */ /* 0x000fe80008000407 */
[----:B------:R-:W-:Y:S04]  /*9e70*/  STS.U16 [R5+UR7+0x13b00], R245 ;  /* 0x013b00f505007988 */ /* 0x000fe80008000407 */
[----:B------:R4:W-:Y:S04]  /*9e80*/  STS.U16 [R5+UR7+0x13f00], R243 ;  /* 0x013f00f305007988 */ /* 0x0009e80008000407 */
[----:B------:R0:W-:Y:S01]  /*9e90*/  STL [R1+0x668], R91 ;  /* 0x0006685b01007387 */ /* 0x0001e20000100800 */
[--C-:B------:R-:W-:Y:S01]  /*9ea0*/  FFMA R137, R137, UR42, -R3.reuse ;  /* 0x0000002a89897c23 */ /* 0x100fe20008000803 */
[--C-:B------:R-:W-:Y:S01]  /*9eb0*/  FFMA R136, R136, UR42, -R3.reuse ;  /* 0x0000002a88887c23 */ /* 0x100fe20008000803 */
[--C-:B------:R-:W-:Y:S01]  /*9ec0*/  FFMA R133, R133, UR42, -R3.reuse ;  /* 0x0000002a85857c23 */ /* 0x100fe20008000803 */
[--C-:B------:R-:W-:Y:S01]  /*9ed0*/  FFMA R132, R132, UR42, -R3.reuse ;  /* 0x0000002a84847c23 */ /* 0x100fe20008000803 */
[----:B----4-:R-:W-:Y:S01]  /*9ee0*/  MOV R5, R215 ;  /* 0x000000d700057202 */ /* 0x010fe20000000f00 */
[--C-:B------:R-:W-:Y:S01]  /*9ef0*/  FFMA R124, R124, UR42, -R3.reuse ;  /* 0x0000002a7c7c7c23 */ /* 0x100fe20008000803 */
[----:B------:R-:W4:Y:S01]  /*9f00*/  LDL.LU R215, [R1] ;  /* 0x0000000001d77983 */ /* 0x000f220000300800 */
[----:B------:R-:W-:Y:S01]  /*9f10*/  FMUL R137, R137, 1.4426950216293334961 ;  /* 0x3fb8aa3b89897820 */ /* 0x000fe20000400000 */
[----:B------:R-:W-:Y:S01]  /*9f20*/  FMUL R136, R136, 1.4426950216293334961 ;  /* 0x3fb8aa3b88887820 */ /* 0x000fe20000400000 */
[----:B------:R-:W-:Y:S01]  /*9f30*/  FFMA R129, R129, UR42, -R3 ;  /* 0x0000002a81817c23 */ /* 0x000fe20008000803 */
[--C-:B------:R-:W-:Y:S01]  /*9f40*/  FFMA R122, R122, UR42, -R9.reuse ;  /* 0x0000002a7a7a7c23 */ /* 0x100fe20008000809 */
[----:B------:R-:W-:Y:S01]  /*9f50*/  MUFU.EX2 R23, R137 ;  /* 0x0000008900177308 */ /* 0x000fe20000000800 */
[----:B------:R-:W-:Y:S01]  /*9f60*/  FMUL R133, R133, 1.4426950216293334961 ;  /* 0x3fb8aa3b85857820 */ /* 0x000fe20000400000 */
[----:B------:R-:W-:Y:S01]  /*9f70*/  FMUL R132, R132, 1.4426950216293334961 ;  /* 0x3fb8aa3b84847820 */ /* 0x000fe20000400000 */
[----:B------:R-:W-:Y:S01]  /*9f80*/  FMUL R124, R124, 1.4426950216293334961 ;  /* 0x3fb8aa3b7c7c7820 */ /* 0x000fe20000400000 */
[----:B------:R-:W-:Y:S01]  /*9f90*/  FMUL R129, R129, 1.4426950216293334961 ;  /* 0x3fb8aa3b81817820 */ /* 0x000fe20000400000 */
[----:B------:R-:W-:Y:S01]  /*9fa0*/  FFMA R138, R138, UR42, -R9 ;  /* 0x0000002a8a8a7c23 */ /* 0x000fe20008000809 */
[--C-:B------:R-:W-:Y:S01]  /*9fb0*/  FFMA R120, R120, UR42, -R3.reuse ;  /* 0x0000002a78787c23 */ /* 0x100fe20008000803 */
[--C-:B------:R-:W-:Y:S01]  /*9fc0*/  FFMA R128, R128, UR42, -R3.reuse ;  /* 0x0000002a80807c23 */ /* 0x100fe20008000803 */
[----:B------:R-:W1:Y:S01]  /*9fd0*/  MUFU.EX2 R88, R136 ;  /* 0x0000008800587308 */ /* 0x000e620000000800 */
[----:B------:R-:W-:Y:S01]  /*9fe0*/  FMUL R122, R122, 1.4426950216293334961 ;  /* 0x3fb8aa3b7a7a7820 */ /* 0x000fe20000400000 */
[----:B------:R-:W-:Y:S01]  /*9ff0*/  FFMA R121, R121, UR42, -R3 ;  /* 0x0000002a79797c23 */ /* 0x000fe20008000803 */
[--C-:B------:R-:W-:Y:S01]  /*a000*/  FFMA R28, R28, UR42, -R8.reuse ;  /* 0x0000002a1c1c7c23 */ /* 0x100fe20008000808 */
[----:B------:R-:W-:Y:S01]  /*a010*/  FFMA R29, R29, UR42, -R8 ;  /* 0x0000002a1d1d7c23 */ /* 0x000fe20008000808 */
[--C-:B------:R-:W-:Y:S01]  /*a020*/  FFMA R94, R94, UR42, -R9.reuse ;  /* 0x0000002a5e5e7c23 */ /* 0x100fe20008000809 */
[--C-:B------:R-:W-:Y:S01]  /*a030*/  FFMA R95, R95, UR42, -R9.reuse ;  /* 0x0000002a5f5f7c23 */ /* 0x100fe20008000809 */
[--C-:B------:R-:W-:Y:S01]  /*a040*/  FFMA R98, R98, UR42, -R9.reuse ;  /* 0x0000002a62627c23 */ /* 0x100fe20008000809 */
[----:B------:R-:W0:Y:S01]  /*a050*/  MUFU.EX2 R89, R133 ;  /* 0x0000008500597308 */ /* 0x000e220000000800 */
[----:B------:R-:W-:Y:S01]  /*a060*/  FMUL R138, R138, 1.4426950216293334961 ;  /* 0x3fb8aa3b8a8a7820 */ /* 0x000fe20000400000 */
[--C-:B------:R-:W-:Y:S01]  /*a070*/  FFMA R99, R99, UR42, -R9.reuse ;  /* 0x0000002a63637c23 */ /* 0x100fe20008000809 */
[--C-:B------:R-:W-:Y:S01]  /*a080*/  FFMA R102, R102, UR42, -R9.reuse ;  /* 0x0000002a66667c23 */ /* 0x100fe20008000809 */
[--C-:B------:R-:W-:Y:S01]  /*a090*/  FFMA R103, R103, UR42, -R9.reuse ;  /* 0x0000002a67677c23 */ /* 0x100fe20008000809 */
[--C-:B------:R-:W-:Y:S01]  /*a0a0*/  FFMA R106, R106, UR42, -R9.reuse ;  /* 0x0000002a6a6a7c23 */ /* 0x100fe20008000809 */
[--C-:B------:R-:W-:Y:S01]  /*a0b0*/  FFMA R107, R107, UR42, -R9.reuse ;  /* 0x0000002a6b6b7c23 */ /* 0x100fe20008000809 */
[--C-:B------:R-:W-:Y:S01]  /*a0c0*/  FFMA R110, R110, UR42, -R9.reuse ;  /* 0x0000002a6e6e7c23 */ /* 0x100fe20008000809 */
[----:B------:R-:W0:Y:S01]  /*a0d0*/  MUFU.EX2 R92, R132 ;  /* 0x00000084005c7308 */ /* 0x000e220000000800 */
[----:B------:R-:W-:Y:S01]  /*a0e0*/  FMUL R120, R120, 1.4426950216293334961 ;  /* 0x3fb8aa3b78787820 */ /* 0x000fe20000400000 */
[----:B------:R-:W-:Y:S01]  /*a0f0*/  FMUL R128, R128, 1.4426950216293334961 ;  /* 0x3fb8aa3b80807820 */ /* 0x000fe20000400000 */
[----:B------:R-:W-:Y:S01]  /*a100*/  FMUL R121, R121, 1.4426950216293334961 ;  /* 0x3fb8aa3b79797820 */ /* 0x000fe20000400000 */
[----:B------:R-:W-:Y:S01]  /*a110*/  FMUL R28, R28, 1.4426950216293334961 ;  /* 0x3fb8aa3b1c1c7820 */ /* 0x000fe20000400000 */
[--C-:B------:R-:W-:Y:S01]  /*a120*/  FFMA R111, R111, UR42, -R9.reuse ;  /* 0x0000002a6f6f7c23 */ /* 0x100fe20008000809 */
[--C-:B------:R-:W-:Y:S01]  /*a130*/  FFMA R114, R114, UR42, -R9.reuse ;  /* 0x0000002a72727c23 */ /* 0x100fe20008000809 */
[--C-:B------:R-:W-:Y:S01]  /*a140*/  FFMA R115, R115, UR42, -R9.reuse ;  /* 0x0000002a73737c23 */ /* 0x100fe20008000809 */
[----:B------:R-:W-:Y:S01]  /*a150*/  MUFU.EX2 R7, R124 ;  /* 0x0000007c00077308 */ /* 0x000fe20000000800 */
[--C-:B------:R-:W-:Y:S01]  /*a160*/  FFMA R118, R118, UR42, -R9.reuse ;  /* 0x0000002a76767c23 */ /* 0x100fe20008000809 */
[--C-:B------:R-:W-:Y:S01]  /*a170*/  FFMA R119, R119, UR42, -R9.reuse ;  /* 0x0000002a77777c23 */ /* 0x100fe20008000809 */
[--C-:B------:R-:W-:Y:S01]  /*a180*/  FFMA R126, R126, UR42, -R9.reuse ;  /* 0x0000002a7e7e7c23 */ /* 0x100fe20008000809 */
[--C-:B------:R-:W-:Y:S01]  /*a190*/  FFMA R127, R127, UR42, -R9.reuse ;  /* 0x0000002a7f7f7c23 */ /* 0x100fe20008000809 */
[--C-:B------:R-:W-:Y:S01]  /*a1a0*/  FFMA R220, R130, UR42, -R9.reuse ;  /* 0x0000002a82dc7c23 */ /* 0x100fe20008000809 */
[--C-:B------:R-:W-:Y:S01]  /*a1b0*/  FFMA R219, R131, UR42, -R9.reuse ;  /* 0x0000002a83db7c23 */ /* 0x100fe20008000809 */
[--C-:B------:R-:W-:Y:S01]  /*a1c0*/  FFMA R218, R134, UR42, -R9.reuse ;  /* 0x0000002a86da7c23 */ /* 0x100fe20008000809 */
[----:B------:R-:W0:Y:S01]  /*a1d0*/  MUFU.EX2 R124, R129 ;  /* 0x00000081007c7308 */ /* 0x000e220000000800 */
[--C-:B------:R-:W-:Y:S01]  /*a1e0*/  FFMA R135, R135, UR42, -R9.reuse ;  /* 0x0000002a87877c23 */ /* 0x100fe20008000809 */
[--C-:B------:R-:W-:Y:S01]  /*a1f0*/  FFMA R148, R142, UR42, -R9.reuse ;  /* 0x0000002a8e947c23 */ /* 0x100fe20008000809 */
[--C-:B------:R-:W-:Y:S01]  /*a200*/  FFMA R150, R150, UR42, -R9.reuse ;  /* 0x0000002a96967c23 */ /* 0x100fe20008000809 */
[----:B------:R-:W-:Y:S01]  /*a210*/  FFMA R141, R151, UR42, -R9 ;  /* 0x0000002a978d7c23 */ /* 0x000fe20008000809 */
[----:B------:R-:W-:Y:S01]  /*a220*/  FADD R10, -R9, R20 ;  /* 0x00000014090a7221 */ /* 0x000fe20000000100 */
[----:B------:R-:W-:Y:S01]  /*a230*/  FADD R24, -R8, R19 ;  /* 0x0000001308187221 */ /* 0x000fe20000000100 */
[--C-:B------:R-:W-:Y:S01]  /*a240*/  FFMA R87, R87, UR42, -R91.reuse ;  /* 0x0000002a57577c23 */ /* 0x100fe2000800085b */
[----:B------:R0:W-:Y:S01]  /*a250*/  MUFU.EX2 R224, R122 ;  /* 0x0000007a00e07308 */ /* 0x0001e20000000800 */
[----:B------:R-:W-:Y:S01]  /*a260*/  FMUL R29, R29, 1.4426950216293334961 ;  /* 0x3fb8aa3b1d1d7820 */ /* 0x000fe20000400000 */
[----:B-1----:R-:W-:Y:S01]  /*a270*/  MOV R239, R88 ;  /* 0x0000005800ef7202 */ /* 0x002fe20000000f00 */
[--C-:B------:R-:W-:Y:S01]  /*a280*/  FFMA R86, R86, UR42, -R91.reuse ;  /* 0x0000002a56567c23 */ /* 0x100fe2000800085b */
[--C-:B------:R-:W-:Y:S01]  /*a290*/  FFMA R85, R85, UR42, -R8.reuse ;  /* 0x0000002a55557c23 */ /* 0x100fe20008000808 */
[--C-:B------:R-:W-:Y:S01]  /*a2a0*/  FFMA R84, R84, UR42, -R8.reuse ;  /* 0x0000002a54547c23 */ /* 0x100fe20008000808 */
[----:B------:R-:W-:Y:S01]  /*a2b0*/  FFMA R83, R83, UR42, -R91 ;  /* 0x0000002a53537c23 */ /* 0x000fe2000800085b */
[----:B------:R-:W-:Y:S01]  /*a2c0*/  FFMA R125, R125, UR42, -R3 ;  /* 0x0000002a7d7d7c23 */ /* 0x000fe20008000803 */
[----:B------:R-:W-:Y:S01]  /*a2d0*/  FADD R4, -R3, R21 ;  /* 0x0000001503047221 */ /* 0x000fe20000000100 */
[----:B0-----:R-:W-:Y:S01]  /*a2e0*/  MOV R122, R23 ;  /* 0x00000017007a7202 */ /* 0x001fe20000000f00 */
[----:B------:R-:W-:Y:S01]  /*a2f0*/  MUFU.EX2 R0, R120 ;  /* 0x0000007800007308 */ /* 0x000fe20000000800 */
[----:B------:R-:W-:Y:S01]  /*a300*/  MOV R240, R89 ;  /* 0x0000005900f07202 */ /* 0x000fe20000000f00 */
[----:B------:R-:W-:Y:S01]  /*a310*/  FFMA R82, R82, UR42, -R91 ;  /* 0x0000002a52527c23 */ /* 0x000fe2000800085b */
[----:B------:R-:W-:Y:S01]  /*a320*/  FFMA R81, R81, UR42, -R8 ;  /* 0x0000002a51517c23 */ /* 0x000fe20008000808 */
[----:B------:R-:W-:-:S02]  /*a330*/  IMAD.MOV.U32 R9, RZ, RZ, R122 ;  /* 0x000000ffff097224 */ /* 0x000fc400078e007a */
[--C-:B------:R-:W-:Y:S01]  /*a340*/  FFMA R80, R80, UR42, -R8.reuse ;  /* 0x0000002a50507c23 */ /* 0x100fe20008000808 */
[--C-:B------:R-:W-:Y:S01]  /*a350*/  FFMA R79, R79, UR42, -R91.reuse ;  /* 0x0000002a4f4f7c23 */ /* 0x100fe2000800085b */
[--C-:B------:R-:W-:Y:S01]  /*a360*/  FFMA R77, R77, UR42, -R8.reuse ;  /* 0x0000002a4d4d7c23 */ /* 0x100fe20008000808 */
[----:B------:R-:W0:Y:S01]  /*a370*/  MUFU.EX2 R93, R128 ;  /* 0x00000080005d7308 */ /* 0x000e220000000800 */
[----:B------:R-:W-:Y:S01]  /*a380*/  MOV R241, R92 ;  /* 0x0000005c00f17202 */ /* 0x000fe20000000f00 */
[--C-:B------:R-:W-:Y:S01]  /*a390*/  FFMA R75, R75, UR42, -R91.reuse ;  /* 0x0000002a4b4b7c23 */ /* 0x100fe2000800085b */
[--C-:B------:R-:W-:Y:S01]  /*a3a0*/  FFMA R74, R74, UR42, -R91.reuse ;  /* 0x0000002a4a4a7c23 */ /* 0x100fe2000800085b */
[--C-:B------:R-:W-:Y:S01]  /*a3b0*/  FFMA R71, R71, UR42, -R91.reuse ;  /* 0x0000002a47477c23 */ /* 0x100fe2000800085b */
        /* <DEDUP_REMOVED lines=11> */
[----:B------:R-:W1:Y:S01]  /*a470*/  MUFU.EX2 R2, R121 ;  /* 0x0000007900027308 */ /* 0x000e620000000800 */
[--C-:B------:R-:W-:Y:S01]  /*a480*/  FFMA R59, R59, UR42, -R91.reuse ;  /* 0x0000002a3b3b7c23 */ /* 0x100fe2000800085b */
[--C-:B------:R-:W-:Y:S01]  /*a490*/  FFMA R58, R58, UR42, -R91.reuse ;  /* 0x0000002a3a3a7c23 */ /* 0x100fe2000800085b */
[--C-:B------:R-:W-:Y:S01]  /*a4a0*/  FFMA R61, R61, UR42, -R8.reuse ;  /* 0x0000002a3d3d7c23 */ /* 0x100fe20008000808 */
[--C-:B------:R-:W-:Y:S01]  /*a4b0*/  FFMA R60, R60, UR42, -R8.reuse ;  /* 0x0000002a3c3c7c23 */ /* 0x100fe20008000808 */
[--C-:B------:R-:W-:Y:S01]  /*a4c0*/  FFMA R55, R55, UR42, -R91.reuse ;  /* 0x0000002a37377c23 */ /* 0x100fe2000800085b */
[--C-:B------:R-:W-:Y:S01]  /*a4d0*/  FFMA R54, R54, UR42, -R91.reuse ;  /* 0x0000002a36367c23 */ /* 0x100fe2000800085b */
[--C-:B------:R-:W-:Y:S01]  /*a4e0*/  FFMA R53, R53, UR42, -R8.reuse ;  /* 0x0000002a35357c23 */ /* 0x100fe20008000808 */
[----:B------:R0:W-:Y:S01]  /*a4f0*/  MUFU.EX2 R138, R28 ;  /* 0x0000001c008a7308 */ /* 0x0001e20000000800 */
[--C-:B------:R-:W-:Y:S01]  /*a500*/  FFMA R57, R57, UR42, -R8.reuse ;  /* 0x0000002a39397c23 */ /* 0x100fe20008000808 */
[--C-:B------:R-:W-:Y:S01]  /*a510*/  FFMA R52, R52, UR42, -R8.reuse ;  /* 0x0000002a34347c23 */ /* 0x100fe20008000808 */
[--C-:B------:R-:W-:Y:S01]  /*a520*/  FFMA R56, R56, UR42, -R8.reuse ;  /* 0x0000002a38387c23 */ /* 0x100fe20008000808 */
[--C-:B------:R-:W-:Y:S01]  /*a530*/  FFMA R51, R51, UR42, -R91.reuse ;  /* 0x0000002a33337c23 */ /* 0x100fe2000800085b */
[--C-:B------:R-:W-:Y:S01]  /*a540*/  FFMA R50, R50, UR42, -R91.reuse ;  /* 0x0000002a32327c23 */ /* 0x100fe2000800085b */
[--C-:B------:R-:W-:Y:S01]  /*a550*/  FFMA R49, R49, UR42, -R8.reuse ;  /* 0x0000002a31317c23 */ /* 0x100fe20008000808 */
[--C-:B------:R-:W-:Y:S01]  /*a560*/  FFMA R48, R48, UR42, -R8.reuse ;  /* 0x0000002a30307c23 */ /* 0x100fe20008000808 */
[--C-:B------:R-:W-:Y:S01]  /*a570*/  FFMA R47, R47, UR42, -R91.reuse ;  /* 0x0000002a2f2f7c23 */ /* 0x100fe2000800085b */
[----:B0-----:R-:W-:Y:S01]  /*a580*/  MOV R28, R123 ;  /* 0x0000007b001c7202 */ /* 0x001fe20000000f00 */
[----:B------:R0:W-:Y:S01]  /*a590*/  MUFU.EX2 R137, R29 ;  /* 0x0000001d00897308 */ /* 0x0001e20000000800 */
[----:B------:R-:W-:Y:S01]  /*a5a0*/  FMUL R24, R24, 1.4426950216293334961 ;  /* 0x3fb8aa3b18187820 */ /* 0x000fe20000400000 */
[--C-:B------:R-:W-:Y:S01]  /*a5b0*/  FFMA R46, R46, UR42, -R91.reuse ;  /* 0x0000002a2e2e7c23 */ /* 0x100fe2000800085b */
[--C-:B------:R-:W-:Y:S01]  /*a5c0*/  FFMA R45, R45, UR42, -R8.reuse ;  /* 0x0000002a2d2d7c23 */ /* 0x100fe20008000808 */
[----:B------:R-:W-:Y:S01]  /*a5d0*/  FFMA R44, R44, UR42, -R8 ;  /* 0x0000002a2c2c7c23 */ /* 0x000fe20008000808 */
[--C-:B------:R-:W-:Y:S01]  /*a5e0*/  FFMA R43, R43, UR42, -R91.reuse ;  /* 0x0000002a2b2b7c23 */ /* 0x100fe2000800085b */
[--C-:B------:R-:W-:Y:S01]  /*a5f0*/  FFMA R42, R42, UR42, -R91.reuse ;  /* 0x0000002a2a2a7c23 */ /* 0x100fe2000800085b */
[--C-:B------:R-:W-:Y:S01]  /*a600*/  FFMA R39, R39, UR42, -R91.reuse ;  /* 0x0000002a27277c23 */ /* 0x100fe2000800085b */
[--C-:B------:R-:W-:Y:S01]  /*a610*/  FFMA R38, R38, UR42, -R91.reuse ;  /* 0x0000002a26267c23 */ /* 0x100fe2000800085b */
[----:B0-----:R-:W-:Y:S01]  /*a620*/  MOV R29, R28 ;  /* 0x0000001c001d7202 */ /* 0x001fe20000000f00 */
[--C-:B------:R-:W-:Y:S01]  /*a630*/  FFMA R35, R35, UR42, -R91.reuse ;  /* 0x0000002a23237c23 */ /* 0x100fe2000800085b */
[----:B------:R-:W-:Y:S01]  /*a640*/  MOV R28, R9 ;  /* 0x00000009001c7202 */ /* 0x000fe20000000f00 */
[--C-:B------:R-:W-:Y:S01]  /*a650*/  FFMA R34, R34, UR42, -R91.reuse ;  /* 0x0000002a22227c23 */ /* 0x100fe2000800085b */
[----:B------:R-:W-:Y:S01]  /*a660*/  MOV R9, R239 ;  /* 0x000000ef00097202 */ /* 0x000fe20000000f00 */
[--C-:B------:R-:W-:Y:S01]  /*a670*/  FFMA R31, R31, UR42, -R91.reuse ;  /* 0x0000002a1f1f7c23 */ /* 0x100fe2000800085b */
[----:B------:R-:W-:Y:S01]  /*a680*/  MOV R239, R240 ;  /* 0x000000f000ef7202 */ /* 0x000fe20000000f00 */
[--C-:B------:R-:W-:Y:S01]  /*a690*/  FFMA R30, R30, UR42, -R91.reuse ;  /* 0x0000002a1e1e7c23 */ /* 0x100fe2000800085b */
[----:B------:R-:W-:Y:S01]  /*a6a0*/  MOV R240, R241 ;  /* 0x000000f100f07202 */ /* 0x000fe20000000f00 */
[----:B------:R-:W-:Y:S01]  /*a6b0*/  FFMA R27, R27, UR42, -R91 ;  /* 0x0000002a1b1b7c23 */ /* 0x000fe2000800085b */
[----:B------:R-:W-:Y:S01]  /*a6c0*/  MOV R241, R124 ;  /* 0x0000007c00f17202 */ /* 0x000fe20000000f00 */
[----:B------:R-:W-:Y:S01]  /*a6d0*/  FMUL R87, R87, 1.4426950216293334961 ;  /* 0x3fb8aa3b57577820 */ /* 0x000fe20000400000 */
[----:B------:R-:W-:Y:S01]  /*a6e0*/  MOV R244, R239 ;  /* 0x000000ef00f47202 */ /* 0x000fe20000000f00 */
[----:B------:R-:W-:Y:S01]  /*a6f0*/  IMAD.MOV.U32 R242, RZ, RZ, R240 ;  /* 0x000000fffff27224 */ /* 0x000fe200078e00f0 */
[----:B------:R-:W3:Y:S01]  /*a700*/  LDL.LU R239, [R1+0x4] ;  /* 0x0000040001ef7983 */ /* 0x000ee20000300800 */
[----:B------:R-:W-:Y:S01]  /*a710*/  FMUL R86, R86, 1.4426950216293334961 ;  /* 0x3fb8aa3b56567820 */ /* 0x000fe20000400000 */
[----:B------:R-:W-:Y:S01]  /*a720*/  MOV R252, R241 ;  /* 0x000000f100fc7202 */ /* 0x000fe20000000f00 */
[----:B------:R-:W-:Y:S01]  /*a730*/  IMAD.MOV.U32 R3, RZ, RZ, R93 ;  /* 0x000000ffff037224 */ /* 0x000fe200078e005d */
[----:B------:R-:W3:Y:S01]  /*a740*/  LDL.LU R240, [R1+0x8] ;  /* 0x0000080001f07983 */ /* 0x000ee20000300800 */
[----:B------:R-:W-:Y:S01]  /*a750*/  FMUL R85, R85, 1.4426950216293334961 ;  /* 0x3fb8aa3b55557820 */ /* 0x000fe20000400000 */
[----:B------:R-:W-:Y:S01]  /*a760*/  MOV R243, R0 ;  /* 0x0000000000f37202 */ /* 0x000fe20000000f00 */
[----:B------:R-:W-:Y:S01]  /*a770*/  FMUL R84, R84, 1.4426950216293334961 ;  /* 0x3fb8aa3b54547820 */ /* 0x000fe20000400000 */
[----:B------:R-:W3:Y:S01]  /*a780*/  LDL.LU R241, [R1+0xc] ;  /* 0x00000c0001f17983 */ /* 0x000ee20000300800 */
[----:B------:R0:W-:Y:S01]  /*a790*/  MUFU.EX2 R93, R24 ;  /* 0x00000018005d7308 */ /* 0x0001e20000000800 */
[----:B-1----:R-:W-:Y:S01]  /*a7a0*/  MOV R245, R2 ;  /* 0x0000000200f57202 */ /* 0x002fe20000000f00 */
[----:B------:R-:W-:Y:S01]  /*a7b0*/  FMUL R83, R83, 1.4426950216293334961 ;  /* 0x3fb8aa3b53537820 */ /* 0x000fe20000400000 */
[----:B------:R-:W3:Y:S01]  /*a7c0*/  LDL.LU R0, [R1+0x10] ;  /* 0x0000100001007983 */ /* 0x000ee20000300800 */
[----:B------:R-:W-:Y:S01]  /*a7d0*/  MOV R247, R7 ;  /* 0x0000000700f77202 */ /* 0x000fe20000000f00 */
[----:B------:R-:W-:-:S02]  /*a7e0*/  FMUL R82, R82, 1.4426950216293334961 ;  /* 0x3fb8aa3b52527820 */ /* 0x000fc40000400000 */
[----:B------:R-:W3:Y:S01]  /*a7f0*/  LDL.LU R2, [R1+0x14] ;  /* 0x0000140001027983 */ /* 0x000ee20000300800 */
[----:B0-----:R-:W-:Y:S01]  /*a800*/  FADD R24, -R91, R18 ;  /* 0x000000125b187221 */ /* 0x001fe20000000100 */
[----:B------:R-:W-:Y:S01]  /*a810*/  FMUL R81, R81, 1.4426950216293334961 ;  /* 0x3fb8aa3b51517820 */ /* 0x000fe20000400000 */
[----:B------:R0:W-:Y:S01]  /*a820*/  MUFU.EX2 R18, R87 ;  /* 0x0000005700127308 */ /* 0x0001e20000000800 */
[----:B------:R-:W3:Y:S01]  /*a830*/  LDL.LU R7, [R1+0x18] ;  /* 0x0000180001077983 */ /* 0x000ee20000300800 */
[----:B------:R-:W-:Y:S01]  /*a840*/  FMUL R80, R80, 1.4426950216293334961 ;  /* 0x3fb8aa3b50507820 */ /* 0x000fe20000400000 */
[----:B------:R-:W-:Y:S01]  /*a850*/  FMUL R79, R79, 1.4426950216293334961 ;  /* 0x3fb8aa3b4f4f7820 */ /* 0x000fe20000400000 */
[----:B------:R-:W-:Y:S01]  /*a860*/  FMUL R77, R77, 1.4426950216293334961 ;  /* 0x3fb8aa3b4d4d7820 */ /* 0x000fe20000400000 */
[--C-:B------:R-:W-:Y:S01]  /*a870*/  FFMA R26, R26, UR42, -R91.reuse ;  /* 0x0000002a1a1a7c23 */ /* 0x100fe2000800085b */
[--C-:B------:R-:W-:Y:S01]  /*a880*/  FFMA R32, R32, UR42, -R8.reuse ;  /* 0x0000002a20207c23 */ /* 0x100fe20008000808 */
[--C-:B------:R-:W-:Y:S01]  /*a890*/  FFMA R33, R33, UR42, -R8.reuse ;  /* 0x0000002a21217c23 */ /* 0x100fe20008000808 */
[----:B------:R1:W-:Y:S01]  /*a8a0*/  MUFU.EX2 R124, R86 ;  /* 0x00000056007c7308 */ /* 0x0003e20000000800 */
[----:B0-----:R-:W3:Y:S01]  /*a8b0*/  LDL.LU R87, [R1+0x20] ;  /* 0x0000200001577983 */ /* 0x001ee20000300800 */
[----:B------:R-:W-:Y:S01]  /*a8c0*/  FMUL R119, R119, 1.4426950216293334961 ;  /* 0x3fb8aa3b77777820 */ /* 0x000fe20000400000 */
[----:B------:R-:W-:Y:S01]  /*a8d0*/  FMUL R118, R118, 1.4426950216293334961 ;  /* 0x3fb8aa3b76767820 */ /* 0x000fe20000400000 */
[--C-:B------:R-:W-:Y:S01]  /*a8e0*/  FFMA R36, R36, UR42, -R8.reuse ;  /* 0x0000002a24247c23 */ /* 0x100fe20008000808 */
[--C-:B------:R-:W-:Y:S01]  /*a8f0*/  FFMA R37, R37, UR42, -R8.reuse ;  /* 0x0000002a25257c23 */ /* 0x100fe20008000808 */
[--C-:B------:R-:W-:Y:S01]  /*a900*/  FFMA R40, R40, UR42, -R8.reuse ;  /* 0x0000002a28287c23 */ /* 0x100fe20008000808 */
[----:B------:R-:W-:Y:S01]  /*a910*/  FFMA R41, R41, UR42, -R8 ;  /* 0x0000002a29297c23 */ /* 0x000fe20008000808 */
[----:B------:R0:W-:Y:S01]  /*a920*/  MUFU.EX2 R19, R85 ;  /* 0x0000005500137308 */ /* 0x0001e20000000800 */
[----:B-1----:R-:W3:Y:S01]  /*a930*/  LDL.LU R86, [R1+0x24] ;  /* 0x0000240001567983 */ /* 0x002ee20000300800 */
[----:B------:R-:W-:Y:S01]  /*a940*/  FMUL R75, R75, 1.4426950216293334961 ;  /* 0x3fb8aa3b4b4b7820 */ /* 0x000fe20000400000 */
[----:B------:R-:W-:Y:S01]  /*a950*/  FMUL R74, R74, 1.4426950216293334961 ;  /* 0x3fb8aa3b4a4a7820 */ /* 0x000fe20000400000 */
[----:B------:R1:W-:Y:S06]  /*a960*/  MEMBAR.ALL.CTA ;  /* 0x0000000000007992 */ /* 0x0003ec0000008000 */
[----:B-1----:R-:W1:Y:S01]  /*a970*/  FENCE.VIEW.ASYNC.S ;  /* 0x00000000000073c6 */ /* 0x002e620000000000 */
[----:B------:R0:W-:Y:S03]  /*a980*/  MUFU.EX2 R92, R84 ;  /* 0x00000054005c7308 */ /* 0x0001e60000000800 */
[----:B0-----:R-:W3:Y:S01]  /*a990*/  LDL.LU R85, [R1+0x28] ;  /* 0x0000280001557983 */ /* 0x001ee20000300800 */
[----:B------:R-:W-:-:S04]  /*a9a0*/  FFMA R121, R78, UR42, -R91 ;  /* 0x0000002a4e797c23 */ /* 0x000fc8000800085b */
[----:B------:R0:W-:Y:S01]  /*a9b0*/  MUFU.EX2 R6, R83 ;  /* 0x0000005300067308 */ /* 0x0001e20000000800 */
[----:B------:R-:W3:Y:S01]  /*a9c0*/  LDL.LU R84, [R1+0x2c] ;  /* 0x00002c0001547983 */ /* 0x000ee20000300800 */
[----:B------:R-:W-:-:S06]  /*a9d0*/  FFMA R23, R76, UR42, -R8 ;  /* 0x0000002a4c177c23 */ /* 0x000fcc0008000808 */
[----:B------:R1:W-:Y:S01]  /*a9e0*/  MUFU.EX2 R123, R82 ;  /* 0x00000052007b7308 */ /* 0x0003e20000000800 */
[----:B0-----:R-:W3:Y:S01]  /*a9f0*/  LDL.LU R83, [R1+0x30] ;  /* 0x0000300001537983 */ /* 0x001ee20000300800 */
[----:B------:R-:W-:-:S06]  /*aa00*/  FMUL R71, R71, 1.4426950216293334961 ;  /* 0x3fb8aa3b47477820 */ /* 0x000fcc0000400000 */
[----:B------:R0:W-:Y:S01]  /*aa10*/  MUFU.EX2 R90, R81 ;  /* 0x00000051005a7308 */ /* 0x0001e20000000800 */
[----:B-1----:R-:W3:Y:S01]  /*aa20*/  LDL.LU R82, [R1+0x34] ;  /* 0x0000340001527983 */ /* 0x002ee20000300800 */
[----:B------:R-:W-:-:S06]  /*aa30*/  FMUL R70, R70, 1.4426950216293334961 ;  /* 0x3fb8aa3b46467820 */ /* 0x000fcc0000400000 */
[----:B------:R1:W-:Y:S01]  /*aa40*/  MUFU.EX2 R89, R80 ;  /* 0x0000005000597308 */ /* 0x0003e20000000800 */
[----:B0-----:R-:W3:Y:S01]  /*aa50*/  LDL.LU R81, [R1+0x38] ;  /* 0x0000380001517983 */ /* 0x001ee20000300800 */
[----:B------:R-:W-:-:S06]  /*aa60*/  FMUL R115, R115, 1.4426950216293334961 ;  /* 0x3fb8aa3b73737820 */ /* 0x000fcc0000400000 */
[----:B------:R0:W-:Y:S01]  /*aa70*/  MUFU.EX2 R122, R79 ;  /* 0x0000004f007a7308 */ /* 0x0001e20000000800 */
[----:B-1----:R-:W3:Y:S01]  /*aa80*/  LDL.LU R80, [R1+0x3c] ;  /* 0x00003c0001507983 */ /* 0x002ee20000300800 */
[----:B------:R-:W-:Y:S01]  /*aa90*/  FMUL R22, R73, 1.4426950216293334961 ;  /* 0x3fb8aa3b49167820 */ /* 0x000fe20000400000 */
[----:B------:R-:W-:-:S05]  /*aaa0*/  FMUL R114, R114, 1.4426950216293334961 ;  /* 0x3fb8aa3b72727820 */ /* 0x000fca0000400000 */
[----:B------:R1:W-:Y:S01]  /*aab0*/  MUFU.EX2 R88, R77 ;  /* 0x0000004d00587308 */ /* 0x0003e20000000800 */
[----:B0-----:R-:W3:Y:S04]  /*aac0*/  LDL.LU R79, [R1+0x40] ;  /* 0x00004000014f7983 */ /* 0x001ee80000300800 */
[----:B------:R-:W3:Y:S03]  /*aad0*/  LDL.LU R78, [R1+0x44] ;  /* 0x00004400014e7983 */ /* 0x000ee60000300800 */
[----:B------:R-:W-:Y:S01]  /*aae0*/  MUFU.EX2 R225, R119 ;  /* 0x0000007700e17308 */ /* 0x000fe20000000800 */
[----:B-1----:R-:W3:Y:S01]  /*aaf0*/  LDL.LU R77, [R1+0x48] ;  /* 0x00004800014d7983 */ /* 0x002ee20000300800 */
[----:B------:R-:W-:-:S03]  /*ab00*/  FMUL R21, R72, 1.4426950216293334961 ;  /* 0x3fb8aa3b48157820 */ /* 0x000fc60000400000 */
[----:B------:R-:W3:Y:S03]  /*ab10*/  LDL.LU R76, [R1+0x4c] ;  /* 0x00004c00014c7983 */ /* 0x000ee60000300800 */
[----:B------:R-:W-:Y:S01]  /*ab20*/  MUFU.EX2 R226, R118 ;  /* 0x0000007600e27308 */ /* 0x000fe20000000800 */
[----:B------:R-:W-:Y:S01]  /*ab30*/  FMUL R67, R67, 1.4426950216293334961 ;  /* 0x3fb8aa3b43437820 */ /* 0x000fe20000400000 */
[----:B------:R-:W-:-:S06]  /*ab40*/  FMUL R66, R66, 1.4426950216293334961 ;  /* 0x3fb8aa3b42427820 */ /* 0x000fcc0000400000 */
[----:B------:R0:W-:Y:S01]  /*ab50*/  MUFU.EX2 R119, R75 ;  /* 0x0000004b00777308 */ /* 0x0001e20000000800 */
[----:B------:R-:W-:Y:S01]  /*ab60*/  MOV R151, R17 ;  /* 0x0000001100977202 */ /* 0x000fe20000000f00 */
[----:B------:R-:W-:-:S06]  /*ab70*/  FMUL R20, R69, 1.4426950216293334961 ;  /* 0x3fb8aa3b45147820 */ /* 0x000fcc0000400000 */
[----:B------:R1:W-:Y:S01]  /*ab80*/  MUFU.EX2 R118, R74 ;  /* 0x0000004a00767308 */ /* 0x0003e20000000800 */
[----:B0-----:R-:W3:Y:S01]  /*ab90*/  LDL.LU R75, [R1+0x50] ;  /* 0x00005000014b7983 */ /* 0x001ee20000300800 */
[----:B------:R-:W-:Y:S01]  /*aba0*/  FMUL R17, R68, 1.4426950216293334961 ;  /* 0x3fb8aa3b44117820 */ /* 0x000fe20000400000 */
[----:B------:R-:W-:Y:S02]  /*abb0*/  FMUL R63, R63, 1.4426950216293334961 ;  /* 0x3fb8aa3b3f3f7820 */ /* 0x000fe40000400000 */
[----:B-1----:R-:W3:Y:S03]  /*abc0*/  LDL.LU R74, [R1+0x54] ;  /* 0x00005400014a7983 */ /* 0x002ee60000300800 */
[----:B------:R0:W-:Y:S01]  /*abd0*/  MUFU.EX2 R117, R71 ;  /* 0x0000004700757308 */ /* 0x0001e20000000800 */
[----:B------:R-:W3:Y:S04]  /*abe0*/  LDL.LU R73, [R1+0x58] ;  /* 0x0000580001497983 */ /* 0x000ee80000300800 */
[----:B------:R-:W3:Y:S03]  /*abf0*/  LDL.LU R72, [R1+0x5c] ;  /* 0x00005c0001487983 */ /* 0x000ee60000300800 */
[----:B------:R1:W-:Y:S01]  /*ac00*/  MUFU.EX2 R116, R70 ;  /* 0x0000004600747308 */ /* 0x0003e20000000800 */
[----:B0-----:R-:W3:Y:S01]  /*ac10*/  LDL.LU R71, [R1+0x60] ;  /* 0x0000600001477983 */ /* 0x001ee20000300800 */
[----:B------:R-:W-:Y:S01]  /*ac20*/  FMUL R142, R150, 1.4426950216293334961 ;  /* 0x3fb8aa3b968e7820 */ /* 0x000fe20000400000 */
[----:B------:R-:W-:Y:S01]  /*ac30*/  FMUL R62, R62, 1.4426950216293334961 ;  /* 0x3fb8aa3b3e3e7820 */ /* 0x000fe20000400000 */
[----:B------:R-:W-:-:S04]  /*ac40*/  MOV R150, R16 ;  /* 0x0000001000967202 */ /* 0x000fc80000000f00 */
[----:B------:R-:W-:Y:S01]  /*ac50*/  MUFU.EX2 R227, R115 ;  /* 0x0000007300e37308 */ /* 0x000fe20000000800 */
[----:B-1----:R-:W3:Y:S01]  /*ac60*/  LDL.LU R70, [R1+0x64] ;  /* 0x0000640001467983 */ /* 0x002ee20000300800 */
[----:B------:R-:W-:-:S03]  /*ac70*/  FMUL R111, R111, 1.4426950216293334961 ;  /* 0x3fb8aa3b6f6f7820 */ /* 0x000fc60000400000 */
[----:B------:R-:W3:Y:S01]  /*ac80*/  LDL.LU R69, [R1+0x68] ;  /* 0x0000680001457983 */ /* 0x000ee20000300800 */
[----:B------:R-:W-:Y:S02]  /*ac90*/  FFMA R16, R65, UR42, -R8 ;  /* 0x0000002a41107c23 */ /* 0x000fe40008000808 */
[----:B------:R-:W-:Y:S01]  /*aca0*/  MUFU.EX2 R228, R114 ;  /* 0x0000007200e47308 */ /* 0x000fe20000000800 */
[----:B------:R-:W3:Y:S01]  /*acb0*/  LDL.LU R68, [R1+0x6c] ;  /* 0x00006c0001447983 */ /* 0x000ee20000300800 */
[----:B------:R-:W-:Y:S01]  /*acc0*/  FMUL R110, R110, 1.4426950216293334961 ;  /* 0x3fb8aa3b6e6e7820 */ /* 0x000fe20000400000 */
[----:B------:R-:W-:Y:S01]  /*acd0*/  FMUL R15, R64, 1.4426950216293334961 ;  /* 0x3fb8aa3b400f7820 */ /* 0x000fe20000400000 */
[----:B------:R-:W-:-:S04]  /*ace0*/  FMUL R59, R59, 1.4426950216293334961 ;  /* 0x3fb8aa3b3b3b7820 */ /* 0x000fc80000400000 */
[----:B------:R0:W-:Y:S01]  /*acf0*/  MUFU.EX2 R115, R67 ;  /* 0x0000004300737308 */ /* 0x0001e20000000800 */
[----:B------:R-:W-:Y:S01]  /*ad00*/  FMUL R58, R58, 1.4426950216293334961 ;  /* 0x3fb8aa3b3a3a7820 */ /* 0x000fe20000400000 */
        /* <DEDUP_REMOVED lines=13> */
[----:B------:R-:W-:-:S04]  /*ade0*/  FMUL R53, R53, 1.4426950216293334961 ;  /* 0x3fb8aa3b35357820 */ /* 0x000fc80000400000 */
[----:B------:R-:W-:Y:S01]  /*adf0*/  MUFU.EX2 R229, R111 ;  /* 0x0000006f00e57308 */ /* 0x000fe20000000800 */
[----:B-1----:R-:W3:Y:S01]  /*ae00*/  LDL.LU R62, [R1+0x84] ;  /* 0x00008400013e7983 */ /* 0x002ee20000300800 */
[----:B------:R-:W-:-:S03]  /*ae10*/  FMUL R107, R107, 1.4426950216293334961 ;  /* 0x3fb8aa3b6b6b7820 */ /* 0x000fc60000400000 */
[----:B------:R-:W3:Y:S01]  /*ae20*/  LDL.LU R61, [R1+0x88] ;  /* 0x00008800013d7983 */ /* 0x000ee20000300800 */
[----:B------:R-:W-:Y:S02]  /*ae30*/  FMUL R52, R52, 1.4426950216293334961 ;  /* 0x3fb8aa3b34347820 */ /* 0x000fe40000400000 */
[----:B------:R-:W-:Y:S01]  /*ae40*/  MUFU.EX2 R230, R110 ;  /* 0x0000006e00e67308 */ /* 0x000fe20000000800 */
[----:B------:R-:W3:Y:S01]  /*ae50*/  LDL.LU R60, [R1+0x8c] ;  /* 0x00008c00013c7983 */ /* 0x000ee20000300800 */
[----:B------:R-:W-:Y:S01]  /*ae60*/  FMUL R12, R57, 1.4426950216293334961 ;  /* 0x3fb8aa3b390c7820 */ /* 0x000fe20000400000 */
[----:B------:R-:W-:Y:S01]  /*ae70*/  FMUL R106, R106, 1.4426950216293334961 ;  /* 0x3fb8aa3b6a6a7820 */ /* 0x000fe20000400000 */
[----:B------:R-:W-:Y:S01]  /*ae80*/  FMUL R11, R56, 1.4426950216293334961 ;  /* 0x3fb8aa3b380b7820 */ /* 0x000fe20000400000 */
[----:B------:R-:W-:-:S03]  /*ae90*/  FMUL R51, R51, 1.4426950216293334961 ;  /* 0x3fb8aa3b33337820 */ /* 0x000fc60000400000 */
[----:B------:R0:W-:Y:S01]  /*aea0*/  MUFU.EX2 R111, R59 ;  /* 0x0000003b006f7308 */ /* 0x0001e20000000800 */
[----:B------:R-:W-:Y:S01]  /*aeb0*/  FMUL R127, R127, 1.4426950216293334961 ;  /* 0x3fb8aa3b7f7f7820 */ /* 0x000fe20000400000 */
[----:B------:R-:W-:Y:S01]  /*aec0*/  FMUL R50, R50, 1.4426950216293334961 ;  /* 0x3fb8aa3b32327820 */ /* 0x000fe20000400000 */
[----:B------:R-:W-:-:S05]  /*aed0*/  FMUL R49, R49, 1.4426950216293334961 ;  /* 0x3fb8aa3b31317820 */ /* 0x000fca0000400000 */
[----:B------:R1:W-:Y:S01]  /*aee0*/  MUFU.EX2 R110, R58 ;  /* 0x0000003a006e7308 */ /* 0x0003e20000000800 */
[----:B0-----:R-:W3:Y:S01]  /*aef0*/  LDL.LU R59, [R1+0x90] ;  /* 0x00009000013b7983 */ /* 0x001ee20000300800 */
[----:B------:R-:W-:Y:S01]  /*af00*/  FMUL R48, R48, 1.4426950216293334961 ;  /* 0x3fb8aa3b30307820 */ /* 0x000fe20000400000 */
[----:B------:R-:W-:Y:S01]  /*af10*/  FMUL R4, R4, 1.4426950216293334961 ;  /* 0x3fb8aa3b04047820 */ /* 0x000fe20000400000 */
[----:B------:R-:W-:Y:S01]  /*af20*/  FMUL R47, R47, 1.4426950216293334961 ;  /* 0x3fb8aa3b2f2f7820 */ /* 0x000fe20000400000 */
[----:B-1----:R-:W3:Y:S03]  /*af30*/  LDL.LU R58, [R1+0x94] ;  /* 0x00009400013a7983 */ /* 0x002ee60000300800 */
[----:B------:R0:W-:Y:S01]  /*af40*/  MUFU.EX2 R109, R55 ;  /* 0x00000037006d7308 */ /* 0x0001e20000000800 */
[----:B------:R-:W3:Y:S04]  /*af50*/  LDL.LU R57, [R1+0x98] ;  /* 0x0000980001397983 */ /* 0x000ee80000300800 */
[----:B------:R-:W3:Y:S03]  /*af60*/  LDL.LU R56, [R1+0x9c] ;  /* 0x00009c0001387983 */ /* 0x000ee60000300800 */
[----:B------:R1:W-:Y:S01]  /*af70*/  MUFU.EX2 R108, R54 ;  /* 0x00000036006c7308 */ /* 0x0003e20000000800 */
[----:B0-----:R-:W3:Y:S01]  /*af80*/  LDL.LU R55, [R1+0xa0] ;  /* 0x0000a00001377983 */ /* 0x001ee20000300800 */
[----:B------:R-:W-:Y:S01]  /*af90*/  FMUL R46, R46, 1.4426950216293334961 ;  /* 0x3fb8aa3b2e2e7820 */ /* 0x000fe20000400000 */
[----:B------:R-:W-:-:S05]  /*afa0*/  FMUL R125, R125, 1.4426950216293334961 ;  /* 0x3fb8aa3b7d7d7820 */ /* 0x000fca0000400000 */
[----:B------:R-:W-:Y:S01]  /*afb0*/  MUFU.EX2 R222, R126 ;  /* 0x0000007e00de7308 */ /* 0x000fe20000000800 */
[----:B-1----:R-:W3:Y:S01]  /*afc0*/  LDL.LU R54, [R1+0xa4] ;  /* 0x0000a40001367983 */ /* 0x002ee20000300800 */
[----:B------:R-:W-:Y:S01]  /*afd0*/  FMUL R45, R45, 1.4426950216293334961 ;  /* 0x3fb8aa3b2d2d7820 */ /* 0x000fe20000400000 */
[----:B------:R-:W-:Y:S01]  /*afe0*/  FMUL R103, R103, 1.4426950216293334961 ;  /* 0x3fb8aa3b67677820 */ /* 0x000fe20000400000 */
[----:B------:R-:W-:-:S04]  /*aff0*/  FMUL R44, R44, 1.4426950216293334961 ;  /* 0x3fb8aa3b2c2c7820 */ /* 0x000fc80000400000 */
[----:B------:R0:W-:Y:S01]  /*b000*/  MUFU.EX2 R120, R53 ;  /* 0x0000003500787308 */ /* 0x0001e20000000800 */
[----:B------:R-:W-:Y:S01]  /*b010*/  FMUL R102, R102, 1.4426950216293334961 ;  /* 0x3fb8aa3b66667820 */ /* 0x000fe20000400000 */
[----:B------:R-:W-:Y:S01]  /*b020*/  FMUL R43, R43, 1.4426950216293334961 ;  /* 0x3fb8aa3b2b2b7820 */ /* 0x000fe20000400000 */
[----:B------:R-:W-:-:S05]  /*b030*/  FMUL R42, R42, 1.4426950216293334961 ;  /* 0x3fb8aa3b2a2a7820 */ /* 0x000fca0000400000 */
[----:B------:R-:W-:Y:S01]  /*b040*/  MUFU.EX2 R231, R107 ;  /* 0x0000006b00e77308 */ /* 0x000fe20000000800 */
[----:B0-----:R-:W3:Y:S01]  /*b050*/  LDL.LU R53, [R1+0xa8] ;  /* 0x0000a80001357983 */ /* 0x001ee20000300800 */
[----:B------:R-:W-:-:S06]  /*b060*/  FMUL R39, R39, 1.4426950216293334961 ;  /* 0x3fb8aa3b27277820 */ /* 0x000fcc0000400000 */
[----:B------:R0:W-:Y:S01]  /*b070*/  MUFU.EX2 R126, R52 ;  /* 0x00000034007e7308 */ /* 0x0001e20000000800 */
[----:B------:R-:W-:Y:S01]  /*b080*/  FMUL R99, R99, 1.4426950216293334961 ;  /* 0x3fb8aa3b63637820 */ /* 0x000fe20000400000 */
[----:B------:R-:W-:-:S06]  /*b090*/  FMUL R38, R38, 1.4426950216293334961 ;  /* 0x3fb8aa3b26267820 */ /* 0x000fcc0000400000 */
[----:B------:R-:W-:Y:S01]  /*b0a0*/  MUFU.EX2 R232, R106 ;  /* 0x0000006a00e87308 */ /* 0x000fe20000000800 */
[----:B0-----:R-:W3:Y:S07]  /*b0b0*/  LDL.LU R52, [R1+0xac] ;  /* 0x0000ac0001347983 */ /* 0x001eee0000300800 */
[----:B------:R0:W-:Y:S01]  /*b0c0*/  MUFU.EX2 R107, R51 ;  /* 0x00000033006b7308 */ /* 0x0001e20000000800 */
[----:B------:R-:W-:Y:S01]  /*b0d0*/  FMUL R98, R98, 1.4426950216293334961 ;  /* 0x3fb8aa3b62627820 */ /* 0x000fe20000400000 */
[----:B------:R-:W-:-:S06]  /*b0e0*/  FMUL R35, R35, 1.4426950216293334961 ;  /* 0x3fb8aa3b23237820 */ /* 0x000fcc0000400000 */
[----:B------:R-:W-:Y:S01]  /*b0f0*/  MUFU.EX2 R221, R127 ;  /* 0x0000007f00dd7308 */ /* 0x000fe20000000800 */
[----:B0-----:R-:W3:Y:S07]  /*b100*/  LDL.LU R51, [R1+0xb0] ;  /* 0x0000b00001337983 */ /* 0x001eee0000300800 */
[----:B------:R0:W-:Y:S01]  /*b110*/  MUFU.EX2 R106, R50 ;  /* 0x00000032006a7308 */ /* 0x0001e20000000800 */
[----:B------:R-:W-:-:S07]  /*b120*/  FMUL R34, R34, 1.4426950216293334961 ;  /* 0x3fb8aa3b22227820 */ /* 0x000fce0000400000 */
        /* <DEDUP_REMOVED lines=9> */
[----:B------:R-:W4:Y:S01]  /*b1c0*/  MUFU.EX2 R4, R4 ;  /* 0x0000000400047308 */ /* 0x000f220000000800 */
[----:B-1----:R-:W3:Y:S07]  /*b1d0*/  LDL.LU R47, [R1+0xc0] ;  /* 0x0000c000012f7983 */ /* 0x002eee0000300800 */
[----:B------:R0:W-:Y:S01]  /*b1e0*/  MUFU.EX2 R104, R46 ;  /* 0x0000002e00687308 */ /* 0x0001e20000000800 */
[----:B------:R-:W-:Y:S01]  /*b1f0*/  FMUL R94, R94, 1.4426950216293334961 ;  /* 0x3fb8aa3b5e5e7820 */ /* 0x000fe20000400000 */
[----:B------:R-:W-:-:S06]  /*b200*/  FMUL R27, R27, 1.4426950216293334961 ;  /* 0x3fb8aa3b1b1b7820 */ /* 0x000fcc0000400000 */
[----:B------:R1:W-:Y:S01]  /*b210*/  MUFU.EX2 R129, R45 ;  /* 0x0000002d00817308 */ /* 0x0003e20000000800 */
[----:B0-----:R-:W3:Y:S01]  /*b220*/  LDL.LU R46, [R1+0xc4] ;  /* 0x0000c400012e7983 */ /* 0x001ee20000300800 */
[----:B------:R-:W-:-:S06]  /*b230*/  FMUL R26, R26, 1.4426950216293334961 ;  /* 0x3fb8aa3b1a1a7820 */ /* 0x000fcc0000400000 */
[----:B------:R-:W0:Y:S01]  /*b240*/  MUFU.EX2 R125, R125 ;  /* 0x0000007d007d7308 */ /* 0x000e220000000800 */
[----:B-1----:R-:W3:Y:S07]  /*b250*/  LDL.LU R45, [R1+0xc8] ;  /* 0x0000c800012d7983 */ /* 0x002eee0000300800 */
[----:B------:R-:W-:Y:S01]  /*b260*/  MUFU.EX2 R233, R103 ;  /* 0x0000006700e97308 */ /* 0x000fe20000000800 */
[----:B------:R-:W-:-:S07]  /*b270*/  FMUL R135, R135, 1.4426950216293334961 ;  /* 0x3fb8aa3b87877820 */ /* 0x000fce0000400000 */
[----:B------:R1:W-:Y:S01]  /*b280*/  MUFU.EX2 R130, R44 ;  /* 0x0000002c00827308 */ /* 0x0003e20000000800 */
[----:B------:R-:W-:-:S07]  /*b290*/  FMUL R32, R32, 1.4426950216293334961 ;  /* 0x3fb8aa3b20207820 */ /* 0x000fce0000400000 */
[----:B------:R-:W-:Y:S01]  /*b2a0*/  MUFU.EX2 R234, R102 ;  /* 0x0000006600ea7308 */ /* 0x000fe20000000800 */
[----:B-1----:R-:W3:Y:S07]  /*b2b0*/  LDL.LU R44, [R1+0xcc] ;  /* 0x0000cc00012c7983 */ /* 0x002eee0000300800 */
[----:B------:R1:W-:Y:S01]  /*b2c0*/  MUFU.EX2 R103, R43 ;  /* 0x0000002b00677308 */ /* 0x0003e20000000800 */
[----:B------:R-:W-:Y:S01]  /*b2d0*/  FMUL R33, R33, 1.4426950216293334961 ;  /* 0x3fb8aa3b21217820 */ /* 0x000fe20000400000 */
[----:B------:R-:W-:-:S06]  /*b2e0*/  FMUL R36, R36, 1.4426950216293334961 ;  /* 0x3fb8aa3b24247820 */ /* 0x000fcc0000400000 */
[----:B------:R5:W-:Y:S01]  /*b2f0*/  MUFU.EX2 R102, R42 ;  /* 0x0000002a00667308 */ /* 0x000be20000000800 */
[----:B-1----:R-:W3:Y:S01]  /*b300*/  LDL.LU R43, [R1+0xd0] ;  /* 0x0000d000012b7983 */ /* 0x002ee20000300800 */
[----:B------:R-:W-:Y:S01]  /*b310*/  FMUL R37, R37, 1.4426950216293334961 ;  /* 0x3fb8aa3b25257820 */ /* 0x000fe20000400000 */
[----:B------:R-:W-:-:S05]  /*b320*/  FMUL R40, R40, 1.4426950216293334961 ;  /* 0x3fb8aa3b28287820 */ /* 0x000fca0000400000 */
[----:B------:R1:W-:Y:S01]  /*b330*/  MUFU.EX2 R101, R39 ;  /* 0x0000002700657308 */ /* 0x0003e20000000800 */
[----:B-----5:R-:W5:Y:S01]  /*b340*/  LDL.LU R42, [R1+0xd4] ;  /* 0x0000d400012a7983 */ /* 0x020f620000300800 */
[----:B------:R-:W-:Y:S01]  /*b350*/  FMUL R41, R41, 1.4426950216293334961 ;  /* 0x3fb8aa3b29297820 */ /* 0x000fe20000400000 */
[----:B------:R-:W-:-:S05]  /*b360*/  MOV R248, R28 ;  /* 0x0000001c00f87202 */ /* 0x000fca0000000f00 */
[----:B------:R-:W-:Y:S01]  /*b370*/  MUFU.EX2 R235, R99 ;  /* 0x0000006300eb7308 */ /* 0x000fe20000000800 */
[----:B-1----:R-:W5:Y:S07]  /*b380*/  LDL.LU R39, [R1+0xd8] ;  /* 0x0000d80001277983 */ /* 0x002f6e0000300800 */
[----:B------:R1:W-:Y:S08]  /*b390*/  MUFU.EX2 R100, R38 ;  /* 0x0000002600647308 */ /* 0x0003f00000000800 */
[----:B------:R-:W-:Y:S01]  /*b3a0*/  MUFU.EX2 R236, R98 ;  /* 0x0000006200ec7308 */ /* 0x000fe20000000800 */
[----:B-1----:R-:W5:Y:S07]  /*b3b0*/  LDL.LU R38, [R1+0xdc] ;  /* 0x0000dc0001267983 */ /* 0x002f6e0000300800 */
[----:B------:R1:W-:Y:S01]  /*b3c0*/  MUFU.EX2 R99, R35 ;  /* 0x0000002300637308 */ /* 0x0003e20000000800 */
[----:B------:R-:W-:-:S07]  /*b3d0*/  MOV R250, R29 ;  /* 0x0000001d00fa7202 */ /* 0x000fce0000000f00 */
[----:B------:R2:W-:Y:S01]  /*b3e0*/  MUFU.EX2 R98, R34 ;  /* 0x0000002200627308 */ /* 0x0005e20000000800 */
[----:B-1----:R-:W5:Y:S01]  /*b3f0*/  LDL.LU R35, [R1+0xe0] ;  /* 0x0000e00001237983 */ /* 0x002f620000300800 */
[----:B------:R-:W-:-:S06]  /*b400*/  FMUL R24, R24, 1.4426950216293334961 ;  /* 0x3fb8aa3b18187820 */ /* 0x000fcc0000400000 */
[----:B------:R1:W-:Y:S01]  /*b410*/  MUFU.EX2 R97, R31 ;  /* 0x0000001f00617308 */ /* 0x0003e20000000800 */
[----:B--2---:R-:W2:Y:S07]  /*b420*/  LDL.LU R34, [R1+0xe4] ;  /* 0x0000e40001227983 */ /* 0x004eae0000300800 */
[----:B------:R0:W-:Y:S01]  /*b430*/  MUFU.EX2 R96, R30 ;  /* 0x0000001e00607308 */ /* 0x0001e20000000800 */
[----:B-1----:R-:W2:Y:S01]  /*b440*/  LDL.LU R31, [R1+0xe8] ;  /* 0x0000e800011f7983 */ /* 0x002ea20000300800 */
[----:B----4-:R-:W-:-:S06]  /*b450*/  FMUL R215, R215, R4 ;  /* 0x00000004d7d77220 */ /* 0x010fcc0000400000 */
[----:B------:R-:W-:Y:S01]  /*b460*/  MUFU.EX2 R237, R95 ;  /* 0x0000005f00ed7308 */ /* 0x000fe20000000800 */
[----:B0-----:R-:W4:Y:S04]  /*b470*/  LDL.LU R30, [R1+0xec] ;  /* 0x0000ec00011e7983 */ /* 0x001f280000300800 */
[----:B------:R-:W4:Y:S03]  /*b480*/  LDL.LU R28, [R1+0xf0] ;  /* 0x0000f000011c7983 */ /* 0x000f260000300800 */
[----:B------:R-:W-:Y:S01]  /*b490*/  MUFU.EX2 R238, R94 ;  /* 0x0000005e00ee7308 */ /* 0x000fe20000000800 */
[----:B------:R-:W-:-:S07]  /*b4a0*/  MOV R246, R9 ;  /* 0x0000000900f67202 */ /* 0x000fce0000000f00 */
[----:B------:R0:W-:Y:S01]  /*b4b0*/  MUFU.EX2 R95, R27 ;  /* 0x0000001b005f7308 */ /* 0x0001e20000000800 */
[----:B------:R-:W-:-:S07]  /*b4c0*/  MOV R251, R3 ;  /* 0x0000000300fb7202 */ /* 0x000fce0000000f00 */
[----:B------:R1:W-:Y:S01]  /*b4d0*/  MUFU.EX2 R94, R26 ;  /* 0x0000001a005e7308 */ /* 0x0003e20000000800 */
[----:B0-----:R-:W4:Y:S01]  /*b4e0*/  LDL.LU R27, [R1+0xf4] ;  /* 0x0000f400011b7983 */ /* 0x001f220000300800 */
[----:B------:R-:W-:-:S06]  /*b4f0*/  MOV R249, R125 ;  /* 0x0000007d00f97202 */ /* 0x000fcc0000000f00 */
[----:B------:R-:W-:Y:S01]  /*b500*/  MUFU.EX2 R217, R135 ;  /* 0x0000008700d97308 */ /* 0x000fe20000000800 */
[----:B-1----:R-:W4:Y:S04]  /*b510*/  LDL.LU R26, [R1+0xf8] ;  /* 0x0000f800011a7983 */ /* 0x002f280000300800 */
[----:B------:R-:W4:Y:S03]  /*b520*/  LDL.LU R25, [R1+0xfc] ;  /* 0x0000fc0001197983 */ /* 0x000f260000300800 */
[----:B------:R0:W-:Y:S01]  /*b530*/  MUFU.EX2 R136, R32 ;  /* 0x0000002000887308 */ /* 0x0001e20000000800 */
[----:B------:R-:W4:Y:S07]  /*b540*/  LDL R29, [R1+0x114] ;  /* 0x00011400011d7983 */ /* 0x000f2e0000100800 */
[----:B------:R1:W-:Y:S01]  /*b550*/  MUFU.EX2 R135, R33 ;  /* 0x0000002100877308 */ /* 0x0003e20000000800 */
[----:B0-----:R-:W4:Y:S07]  /*b560*/  LDL R32, [R1+0x12c] ;  /* 0x00012c0001207983 */ /* 0x001f2e0000100800 */
[----:B------:R0:W-:Y:S01]  /*b570*/  MUFU.EX2 R134, R36 ;  /* 0x0000002400867308 */ /* 0x0001e20000000800 */
[----:B-1----:R-:W4:Y:S07]  /*b580*/  LDL R33, [R1+0x110] ;  /* 0x0001100001217983 */ /* 0x002f2e0000100800 */
[----:B------:R1:W-:Y:S01]  /*b590*/  MUFU.EX2 R133, R37 ;  /* 0x0000002500857308 */ /* 0x0003e20000000800 */
[----:B0-----:R-:W4:Y:S07]  /*b5a0*/  LDL R36, [R1+0x11c] ;  /* 0x00011c0001247983 */ /* 0x001f2e0000100800 */
[----:B------:R0:W-:Y:S01]  /*b5b0*/  MUFU.EX2 R132, R40 ;  /* 0x0000002800847308 */ /* 0x0001e20000000800 */
[----:B-1----:R-:W4:Y:S07]  /*b5c0*/  LDL R37, [R1+0x118] ;  /* 0x0001180001257983 */ /* 0x002f2e0000100800 */
[----:B------:R1:W-:Y:S01]  /*b5d0*/  MUFU.EX2 R131, R41 ;  /* 0x0000002900837308 */ /* 0x0003e20000000800 */
[----:B0-----:R-:W4:Y:S04]  /*b5e0*/  LDL R40, [R1+0x124] ;  /* 0x0001240001287983 */ /* 0x001f280000100800 */
[----:B-1----:R-:W4:Y:S03]  /*b5f0*/  LDL R41, [R1+0x120] ;  /* 0x0001200001297983 */ /* 0x002f260000100800 */
[----:B------:R0:W1:Y:S01]  /*b600*/  MUFU.EX2 R125, R24 ;  /* 0x00000018007d7308 */ /* 0x0000620000000800 */
[----:B------:R-:W4:Y:S04]  /*b610*/  LDL.LU R91, [R1+0x130] ;  /* 0x00013000015b7983 */ /* 0x000f280000300800 */
[----:B------:R-:W4:Y:S04]  /*b620*/  LDL.LU R8, [R1+0x134] ;  /* 0x0001340001087983 */ /* 0x000f280000300800 */
[----:B------:R-:W4:Y:S04]  /*b630*/  LDL.LU R9, [R1+0x138] ;  /* 0x0001380001097983 */ /* 0x000f280000300800 */
[----:B------:R-:W4:Y:S04]  /*b640*/  LDL.LU R3, [R1+0x13c] ;  /* 0x00013c0001037983 */ /* 0x000f280000300800 */
[----:B0-----:R-:W4:Y:S04]  /*b650*/  LDL.LU R24, [R1+0x1c] ;  /* 0x00001c0001187983 */ /* 0x001f280000300800 */
[----:B------:R0:W-:Y:S04]  /*b660*/  STL [R1], R215 ;  /* 0x000000d701007387 */ /* 0x0001e80000100800 */
[----:B0-----:R-:W4:Y:S01]  /*b670*/  LDL.LU R215, [R1+0x688] ;  /* 0x0006880001d77983 */ /* 0x001f220000300800 */
[----:B-1----:R-:W-:Y:S01]  /*b680*/  FMUL R214, R214, R125 ;  /* 0x0000007dd6d67220 */ /* 0x002fe20000400000 */
[-C--:B------:R-:W-:Y:S01]  /*b690*/  FMUL R212, R212, R93.reuse ;  /* 0x0000005dd4d47220 */ /* 0x080fe20000400000 */
[----:B------:R-:W-:Y:S01]  /*b6a0*/  FMUL R213, R213, R93 ;  /* 0x0000005dd5d57220 */ /* 0x000fe20000400000 */
[-C--:B------:R-:W-:Y:S01]  /*b6b0*/  FMUL R210, R210, R125.reuse ;  /* 0x0000007dd2d27220 */ /* 0x080fe20000400000 */
[----:B---3--:R-:W-:Y:S01]  /*b6c0*/  FMUL R211, R211, R125 ;  /* 0x0000007dd3d37220 */ /* 0x008fe20000400000 */
[-C--:B------:R-:W-:Y:S01]  /*b6d0*/  FMUL R239, R239, R4.reuse ;  /* 0x00000004efef7220 */ /* 0x080fe20000400000 */
        /* <DEDUP_REMOVED lines=23> */
[----:B------:R-:W-:Y:S01]  /*b850*/  FMUL R209, R209, R93 ;  /* 0x0000005dd1d17220 */ /* 0x000fe20000400000 */
[----:B------:R0:W-:Y:S01]  /*b860*/  STL [R1+0x66c], R4 ;  /* 0x00066c0401007387 */ /* 0x0001e20000100800 */
[-C--:B------:R-:W-:Y:S01]  /*b870*/  FMUL R206, R206, R125.reuse ;  /* 0x0000007dcece7220 */ /* 0x080fe20000400000 */
[----:B------:R-:W-:Y:S01]  /*b880*/  FMUL R207, R207, R125 ;  /* 0x0000007dcfcf7220 */ /* 0x000fe20000400000 */
[-C--:B------:R-:W-:Y:S01]  /*b890*/  FMUL R204, R204, R93.reuse ;  /* 0x0000005dcccc7220 */ /* 0x080fe20000400000 */
[----:B------:R-:W-:Y:S01]  /*b8a0*/  FMUL R205, R205, R93 ;  /* 0x0000005dcdcd7220 */ /* 0x000fe20000400000 */
[-C--:B------:R-:W-:Y:S01]  /*b8b0*/  FMUL R202, R202, R125.reuse ;  /* 0x0000007dcaca7220 */ /* 0x080fe20000400000 */
[----:B------:R-:W-:Y:S01]  /*b8c0*/  FMUL R203, R203, R125 ;  /* 0x0000007dcbcb7220 */ /* 0x000fe20000400000 */
[-C--:B------:R-:W-:Y:S01]  /*b8d0*/  FMUL R200, R200, R93.reuse ;  /* 0x0000005dc8c87220 */ /* 0x080fe20000400000 */
[-C--:B------:R-:W-:Y:S01]  /*b8e0*/  FMUL R47, R47, R4.reuse ;  /* 0x000000042f2f7220 */ /* 0x080fe20000400000 */
[----:B------:R-:W-:Y:S01]  /*b8f0*/  FMUL R201, R201, R93 ;  /* 0x0000005dc9c97220 */ /* 0x000fe20000400000 */
[-C--:B------:R-:W-:Y:S01]  /*b900*/  FMUL R198, R198, R125.reuse ;  /* 0x0000007dc6c67220 */ /* 0x080fe20000400000 */
[----:B------:R-:W-:Y:S01]  /*b910*/  FMUL R199, R199, R125 ;  /* 0x0000007dc7c77220 */ /* 0x000fe20000400000 */
[-C--:B------:R-:W-:Y:S01]  /*b920*/  FMUL R196, R196, R93.reuse ;  /* 0x0000005dc4c47220 */ /* 0x080fe20000400000 */
[----:B------:R-:W-:Y:S01]  /*b930*/  FMUL R197, R197, R93 ;  /* 0x0000005dc5c57220 */ /* 0x000fe20000400000 */
[----:B------:R-:W-:Y:S01]  /*b940*/  FMUL R10, R10, 1.4426950216293334961 ;  /* 0x3fb8aa3b0a0a7820 */ /* 0x000fe20000400000 */
        /* <DEDUP_REMOVED lines=13> */
[----:B------:R-:W1:Y:S01]  /*ba20*/  MUFU.EX2 R10, R10 ;  /* 0x0000000a000a7308 */ /* 0x000e620000000800 */
        /* <DEDUP_REMOVED lines=17> */
[-C--:B-----5:R-:W-:Y:S01]  /*bb40*/  FMUL R42, R42, R4.reuse ;  /* 0x000000042a2a7220 */ /* 0x0a0fe20000400000 */
        /* <DEDUP_REMOVED lines=12> */
[----:B------:R-:W-:Y:S01]  /*bc10*/  FMUL R154, R154, R125 ;  /* 0x0000007d9a9a7220 */ /* 0x000fe20000400000 */
[-C--:B------:R-:W-:Y:S01]  /*bc20*/  FMUL R35, R35, R4.reuse ;  /* 0x0000000423237220 */ /* 0x080fe20000400000 */
[-C--:B--2---:R-:W-:Y:S01]  /*bc30*/  FMUL R34, R34, R4.reuse ;  /* 0x0000000422227220 */ /* 0x084fe20000400000 */
[-C--:B----4-:R-:W-:Y:S01]  /*bc40*/  FMUL R28, R28, R4.reuse ;  /* 0x000000041c1c7220 */ /* 0x090fe20000400000 */
[----:B------:R-:W-:-:S02]  /*bc50*/  FMUL R27, R27, R4 ;  /* 0x000000041b1b7220 */ /* 0x000fc40000400000 */
[----:B0-----:R-:W2:Y:S01]  /*bc60*/  LDL.LU R4, [R1+0x128] ;  /* 0x0001280001047983 */ /* 0x001ea20000300800 */
[----:B------:R-:W-:Y:S01]  /*bc70*/  FMUL R155, R155, R125 ;  /* 0x0000007d9b9b7220 */ /* 0x000fe20000400000 */
[-C--:B------:R-:W-:Y:S01]  /*bc80*/  FMUL R152, R152, R93.reuse ;  /* 0x0000005d98987220 */ /* 0x080fe20000400000 */
[----:B------:R-:W-:Y:S01]  /*bc90*/  FMUL R153, R153, R93 ;  /* 0x0000005d99997220 */ /* 0x000fe20000400000 */
[-C--:B-1----:R-:W-:Y:S01]  /*bca0*/  FMUL R240, R240, R10.reuse ;  /* 0x0000000af0f07220 */ /* 0x082fe20000400000 */
[-C--:B------:R-:W-:Y:S01]  /*bcb0*/  FMUL R241, R241, R10.reuse ;  /* 0x0000000af1f17220 */ /* 0x080fe20000400000 */
[----:B------:R-:W-:Y:S01]  /*bcc0*/  FMUL R7, R7, R10 ;  /* 0x0000000a07077220 */ /* 0x000fe20000400000 */
[----:B------:R-:W-:-:S05]  /*bcd0*/  FMUL R215, R215, R125 ;  /* 0x0000007dd7d77220 */ /* 0x000fca0000400000 */
[----:B------:R-:W-:Y:S04]  /*bce0*/  STL.64 [R1+0x648], R214 ;  /* 0x000648d601007387 */ /* 0x000fe80000100a00 */
        /* <DEDUP_REMOVED lines=27> */
[----:B------:R0:W-:Y:S04]  /*bea0*/  STL.64 [R1+0x568], R158 ;  /* 0x0005689e01007387 */ /* 0x0001e80000100a00 */
[----:B------:R1:W-:Y:S04]  /*beb0*/  STL.64 [R1+0x560], R156 ;  /* 0x0005609c01007387 */ /* 0x0003e80000100a00 */
[----:B------:R3:W-:Y:S04]  /*bec0*/  STL.64 [R1+0x558], R154 ;  /* 0x0005589a01007387 */ /* 0x0007e80000100a00 */
[----:B------:R4:W-:Y:S01]  /*bed0*/  STL.64 [R1+0x550], R152 ;  /* 0x0005509801007387 */ /* 0x0009e20000100a00 */
[----:B0-----:R-:W-:Y:S01]  /*bee0*/  MOV R158, R7 ;  /* 0x00000007009e7202 */ /* 0x001fe20000000f00 */
[----:B-1----:R-:W-:Y:S01]  /*bef0*/  IMAD.MOV.U32 R156, RZ, RZ, R0 ;  /* 0x000000ffff9c7224 */ /* 0x002fe200078e0000 */
[----:B------:R-:W-:-:S02]  /*bf00*/  MOV R157, R2 ;  /* 0x00000002009d7202 */ /* 0x000fc40000000f00 */
[----:B---3--:R-:W-:Y:S02]  /*bf10*/  MOV R154, R240 ;  /* 0x000000f0009a7202 */ /* 0x008fe40000000f00 */
[----:B------:R-:W-:Y:S01]  /*bf20*/  MOV R155, R241 ;  /* 0x000000f1009b7202 */ /* 0x000fe20000000f00 */
[----:B----4-:R-:W3:Y:S01]  /*bf30*/  LDL.LU R152, [R1] ;  /* 0x0000000001987983 */ /* 0x010ee20000300800 */
[----:B------:R-:W-:-:S03]  /*bf40*/  MOV R153, R239 ;  /* 0x000000ef00997202 */ /* 0x000fc60000000f00 */
[----:B------:R-:W4:Y:S04]  /*bf50*/  LDL.LU R239, [R1+0x684] ;  /* 0x0006840001ef7983 */ /* 0x000f280000300800 */
[----:B------:R-:W4:Y:S04]  /*bf60*/  LDL.LU R240, [R1+0x680] ;  /* 0x0006800001f07983 */ /* 0x000f280000300800 */
[----:B------:R-:W5:Y:S04]  /*bf70*/  LDL.LU R241, [R1+0x67c] ;  /* 0x00067c0001f17983 */ /* 0x000f680000300800 */
[----:B------:R-:W2:Y:S04]  /*bf80*/  LDL.LU R0, [R1+0x678] ;  /* 0x0006780001007983 */ /* 0x000ea80000300800 */
[----:B------:R-:W2:Y:S04]  /*bf90*/  LDL.LU R2, [R1+0x674] ;  /* 0x0006740001027983 */ /* 0x000ea80000300800 */
[----:B------:R-:W3:Y:S01]  /*bfa0*/  LDL.LU R7, [R1+0x670] ;  /* 0x0006700001077983 */ /* 0x000ee20000300800 */
        /* <DEDUP_REMOVED lines=29> */
[----:B------:R-:W-:Y:S01]  /*c180*/  MOV R159, R24 ;  /* 0x00000018009f7202 */ /* 0x000fe20000000f00 */
[----:B------:R-:W-:Y:S01]  /*c190*/  IMAD.MOV.U32 R167, RZ, RZ, R80 ;  /* 0x000000ffffa77224 */ /* 0x000fe200078e0050 */
        /* <DEDUP_REMOVED lines=8> */
[----:B------:R-:W-:-:S02]  /*c220*/  MOV R164, R83 ;  /* 0x0000005300a47202 */ /* 0x000fc40000000f00 */
[----:B------:R-:W-:Y:S02]  /*c230*/  MOV R165, R82 ;  /* 0x0000005200a57202 */ /* 0x000fe40000000f00 */
[----:B------:R-:W-:Y:S02]  /*c240*/  MOV R166, R81 ;  /* 0x0000005100a67202 */ /* 0x000fe40000000f00 */
[----:B------:R-:W-:Y:S02]  /*c250*/  MOV R168, R79 ;  /* 0x0000004f00a87202 */ /* 0x000fe40000000f00 */
[----:B------:R-:W-:Y:S02]  /*c260*/  MOV R169, R78 ;  /* 0x0000004e00a97202 */ /* 0x000fe40000000f00 */
[----:B------:R-:W-:Y:S02]  /*c270*/  MOV R170, R77 ;  /* 0x0000004d00aa7202 */ /* 0x000fe40000000f00 */
        /* <DEDUP_REMOVED lines=41> */
[----:B------:R-:W-:Y:S02]  /*c510*/  F2FP.F16.F32.PACK_AB R27, R237, R238 ;  /* 0x000000eeed1b723e */ /* 0x000fe400000000ff */
[----:B------:R-:W-:-:S02]  /*c520*/  F2FP.F16.F32.PACK_AB R38, R33, R29 ;  /* 0x0000001d2126723e */ /* 0x000fc400000000ff */
[----:B------:R-:W-:Y:S02]  /*c530*/  F2FP.F16.F32.PACK_AB R28, R9, R3 ;  /* 0x00000003091c723e */ /* 0x000fe400000000ff */
[----:B------:R-:W-:Y:S02]  /*c540*/  F2FP.F16.F32.PACK_AB R30, R91, R8 ;  /* 0x000000085b1e723e */ /* 0x000fe400000000ff */
[----:B------:R-:W-:Y:S02]  /*c550*/  F2FP.F16.F32.PACK_AB R29, R235, R236 ;  /* 0x000000eceb1d723e */ /* 0x000fe400000000ff */
[----:B------:R-:W-:Y:S02]  /*c560*/  F2FP.F16.F32.PACK_AB R31, R233, R234 ;  /* 0x000000eae91f723e */ /* 0x000fe400000000ff */
[----:B----4-:R-:W-:Y:S02]  /*c570*/  F2FP.F16.F32.PACK_AB R25, R239, R240 ;  /* 0x000000f0ef19723e */ /* 0x010fe400000000ff */
[----:B--2---:R-:W-:-:S02]  /*c580*/  F2FP.F16.F32.PACK_AB R26, R0, R2 ;  /* 0x00000002001a723e */ /* 0x004fc400000000ff */
[----:B---3--:R-:W-:Y:S01]  /*c590*/  F2FP.F16.F32.PACK_AB R24, R7, R5 ;  /* 0x000000050718723e */ /* 0x008fe200000000ff */
[----:B------:R-:W-:Y:S06]  /*c5a0*/  BAR.SYNC.DEFER_BLOCKING 0x0 ;  /* 0x0000000000007b1d */ /* 0x000fec0000010000 */
[----:B------:R-:W-:-:S06]  /*c5b0*/  WARPGROUP.ARRIVE ;  /* 0x00000000000079c5 */ /* 0x000fcc0000000000 */
[----:B------:R-:W-:Y:S01]  /*c5c0*/  HGMMA.64x128x16.F32 R152, R24, gdesc[UR12], R152, gsb0 ;  /* 0x01e0000c18987df0 */ /* 0x000fe20008000898 */
[----:B------:R-:W-:Y:S02]  /*c5d0*/  F2FP.F16.F32.PACK_AB R32, R4, R32 ;  /* 0x000000200420723e */ /* 0x000fe400000000ff */
[----:B------:R-:W-:Y:S02]  /*c5e0*/  F2FP.F16.F32.PACK_AB R34, R41, R40 ;  /* 0x000000282922723e */ /* 0x000fe400000000ff */
[----:B------:R-:W-:Y:S02]  /*c5f0*/  F2FP.F16.F32.PACK_AB R33, R231, R232 ;  /* 0x000000e8e721723e */ /* 0x000fe400000000ff */
[----:B------:R-:W-:Y:S01]  /*c600*/  F2FP.F16.F32.PACK_AB R35, R229, R230 ;  /* 0x000000e6e523723e */ /* 0x000fe200000000ff */
[----:B------:R-:W-:Y:S02]  /*c610*/  WARPGROUP.DEPBAR.LE gsb0, 0x0 ;  /* 0x00008000000079c5 */ /* 0x000fe40000010000 */
[----:B------:R-:W-:Y:S01]  /*c620*/  WARPGROUP.ARRIVE ;  /* 0x00000000000079c5 */ /* 0x000fe20000000000 */
[----:B------:R-:W-:Y:S01]  /*c630*/  F2FP.F16.F32.PACK_AB R36, R37, R36 ;  /* 0x000000242524723e */ /* 0x000fe200000000ff */
[----:B------:R-:W-:Y:S01]  /*c640*/  FMUL R220, R220, 1.4426950216293334961 ;  /* 0x3fb8aa3bdcdc7820 */ /* 0x000fe20000400000 */
[----:B------:R-:W-:Y:S01]  /*c650*/  F2FP.F16.F32.PACK_AB R39, R225, R226 ;  /* 0x000000e2e127723e */ /* 0x000fe200000000ff */
[----:B------:R-:W-:Y:S01]  /*c660*/  FMUL R219, R219, 1.4426950216293334961 ;  /* 0x3fb8aa3bdbdb7820 */ /* 0x000fe20000400000 */
[----:B------:R-:W-:Y:S01]  /*c670*/  F2FP.F16.F32.PACK_AB R40, R245, R243 ;  /* 0x000000f3f528723e */ /* 0x000fe200000000ff */
[----:B------:R-:W-:Y:S01]  /*c680*/  HGMMA.64x128x16.F32 R152, R28, gdesc[UR8], R152, gsb0 ;  /* 0x01e000081c987df0 */ /* 0x000fe20008000898 */
[----:B------:R-:W-:Y:S01]  /*c690*/  F2FP.F16.F32.PACK_AB R37, R227, R228 ;  /* 0x000000e4e325723e */ /* 0x000fe200000000ff */
[----:B------:R-:W-:Y:S01]  /*c6a0*/  FMUL R218, R218, 1.4426950216293334961 ;  /* 0x3fb8aa3bdada7820 */ /* 0x000fe20000400000 */
[----:B------:R-:W-:Y:S01]  /*c6b0*/  F2FP.F16.F32.PACK_AB R42, R249, R247 ;  /* 0x000000f7f92a723e */ /* 0x000fe200000000ff */
[----:B------:R-:W-:Y:S01]  /*c6c0*/  FMUL R148, R148, 1.4426950216293334961 ;  /* 0x3fb8aa3b94947820 */ /* 0x000fe20000400000 */
[----:B------:R-:W-:Y:S01]  /*c6d0*/  F2FP.F16.F32.PACK_AB R41, R223, R224 ;  /* 0x000000e0df29723e */ /* 0x000fe200000000ff */
[----:B------:R-:W-:Y:S01]  /*c6e0*/  FMUL R145, R145, 1.4426950216293334961 ;  /* 0x3fb8aa3b91917820 */ /* 0x000fe20000400000 */
[----:B------:R-:W-:Y:S01]  /*c6f0*/  F2FP.F16.F32.PACK_AB R43, R221, R222 ;  /* 0x000000dedd2b723e */ /* 0x000fe200000000ff */
[----:B------:R-:W-:Y:S01]  /*c700*/  FMUL R141, R141, 1.4426950216293334961 ;  /* 0x3fb8aa3b8d8d7820 */ /* 0x000fe20000400000 */
[----:B------:R-:W-:Y:S01]  /*c710*/  F2FP.F16.F32.PACK_AB R44, R252, R251 ;  /* 0x000000fbfc2c723e */ /* 0x000fe200000000ff */
[----:B------:R-:W-:Y:S01]  /*c720*/  MUFU.EX2 R144, R144 ;  /* 0x0000009000907308 */ /* 0x000fe20000000800 */
[----:B------:R-:W-:Y:S01]  /*c730*/  F2FP.F16.F32.PACK_AB R46, R244, R242 ;  /* 0x000000f2f42e723e */ /* 0x000fe200000000ff */
[----:B------:R-:W2:Y:S01]  /*c740*/  LDL.LU R26, [R1+0x114] ;  /* 0x00011400011a7983 */ /* 0x000ea20000300800 */
[----:B------:R-:W-:-:S02]  /*c750*/  F2FP.F16.F32.PACK_AB R48, R248, R246 ;  /* 0x000000f6f830723e */ /* 0x000fc400000000ff */
[----:B------:R-:W-:Y:S01]  /*c760*/  F2FP.F16.F32.PACK_AB R50, R151, R250 ;  /* 0x000000fa9732723e */ /* 0x000fe200000000ff */
[----:B------:R-:W3:Y:S01]  /*c770*/  LDL.LU R27, [R1+0x110] ;  /* 0x00011000011b7983 */ /* 0x000ee20000300800 */
[----:B------:R-:W-:Y:S02]  /*c780*/  WARPGROUP.DEPBAR.LE gsb0, 0x0 ;  /* 0x00008000000079c5 */ /* 0x000fe40000010000 */
[----:B------:R-:W-:Y:S01]  /*c790*/  WARPGROUP.ARRIVE ;  /* 0x00000000000079c5 */ /* 0x000fe20000000000 */
[----:B------:R-:W-:Y:S01]  /*c7a0*/  MUFU.EX2 R220, R220 ;  /* 0x000000dc00dc7308 */ /* 0x000fe20000000800 */
[----:B------:R-:W-:Y:S01]  /*c7b0*/  F2FP.F16.F32.PACK_AB R49, R149, R216 ;  /* 0x000000d89531723e */ /* 0x000fe200000000ff */
[----:B------:R-:W4:Y:S03]  /*c7c0*/  LDL.LU R25, [R1+0x118] ;  /* 0x0001180001197983 */ /* 0x000f260000300800 */
[----:B------:R-:W-:Y:S03]  /*c7d0*/  HGMMA.64x128x16.F32 R152, R32, gdesc[UR36], R152, gsb0 ;  /* 0x01e0002420987df0 */ /* 0x000fe60008000898 */
[----:B------:R-:W-:Y:S08]  /*c7e0*/  MUFU.EX2 R143, R143 ;  /* 0x0000008f008f7308 */ /* 0x000ff00000000800 */
[----:B------:R-:W-:Y:S01]  /*c7f0*/  MUFU.EX2 R142, R142 ;  /* 0x0000008e008e7308 */ /* 0x000fe20000000800 */
[----:B------:R-:W-:Y:S01]  /*c800*/  F2FP.F16.F32.PACK_AB R52, R147, R150 ;  /* 0x000000969334723e */ /* 0x000fe200000000ff */
[----:B------:R-:W2:Y:S06]  /*c810*/  LDL.LU R24, [R1+0x11c] ;  /* 0x00011c0001187983 */ /* 0x000eac0000300800 */
[----:B------:R-:W0:Y:S01]  /*c820*/  MUFU.EX2 R219, R219 ;  /* 0x000000db00db7308 */ /* 0x000e220000000800 */
[----:B------:R-:W-:-:S02]  /*c830*/  WARPGROUP.DEPBAR.LE gsb0, 0x0 ;  /* 0x00008000000079c5 */ /* 0x000fc40000010000 */
[----:B------:R-:W-:-:S05]  /*c840*/  WARPGROUP.ARRIVE ;  /* 0x00000000000079c5 */ /* 0x000fca0000000000 */
[----:B------:R-:W1:Y:S08]  /*c850*/  MUFU.EX2 R218, R218 ;  /* 0x000000da00da7308 */ /* 0x000e700000000800 */
[----:B------:R-:W-:Y:S01]  /*c860*/  MUFU.EX2 R148, R148 ;  /* 0x0000009400947308 */ /* 0x000fe20000000800 */
[----:B------:R-:W-:Y:S01]  /*c870*/  HGMMA.64x128x16.F32 R152, R36, gdesc[UR32], R152, gsb0 ;  /* 0x01e0002024987df0 */ /* 0x000fe20008000898 */
[----:B0-----:R-:W-:Y:S01]  /*c880*/  F2FP.F16.F32.PACK_AB R45, R219, R220 ;  /* 0x000000dcdb2d723e */ /* 0x001fe200000000ff */
[----:B------:R-:W3:Y:S05]  /*c890*/  LDL.LU R31, [R1+0x120] ;  /* 0x00012000011f7983 */ /* 0x000eea0000300800 */
[----:B------:R-:W0:Y:S01]  /*c8a0*/  MUFU.EX2 R145, R145 ;  /* 0x0000009100917308 */ /* 0x000e220000000800 */
[----:B-1----:R-:W-:Y:S01]  /*c8b0*/  F2FP.F16.F32.PACK_AB R47, R217, R218 ;  /* 0x000000dad92f723e */ /* 0x002fe200000000ff */
[----:B------:R-:W4:Y:S06]  /*c8c0*/  LDL.LU R30, [R1+0x124] ;  /* 0x00012400011e7983 */ /* 0x000f2c0000300800 */
[----:B------:R-:W1:Y:S01]  /*c8d0*/  MUFU.EX2 R141, R141 ;  /* 0x0000008d008d7308 */ /* 0x000e620000000800 */
[----:B-----5:R-:W-:Y:S01]  /*c8e0*/  F2FP.F16.F32.PACK_AB R54, R241, R146 ;  /* 0x00000092f136723e */ /* 0x020fe200000000ff */
[----:B------:R-:W5:Y:S01]  /*c8f0*/  LDL.LU R28, [R1+0x12c] ;  /* 0x00012c00011c7983 */ /* 0x000f620000300800 */
[----:B------:R-:W-:-:S02]  /*c900*/  WARPGROUP.DEPBAR.LE gsb0, 0x0 ;  /* 0x00008000000079c5 */ /* 0x000fc40000010000 */
[----:B------:R-:W-:-:S06]  /*c910*/  WARPGROUP.ARRIVE ;  /* 0x00000000000079c5 */ /* 0x000fcc0000000000 */
[----:B------:R-:W-:Y:S01]  /*c920*/  HGMMA.64x128x16.F32 R152, R40, gdesc[UR28], R152, gsb0 ;  /* 0x01e0001c28987df0 */ /* 0x000fe20008000898 */
[----:B0-----:R-:W-:Y:S02]  /*c930*/  F2FP.F16.F32.PACK_AB R51, R145, R148 ;  /* 0x000000949133723e */ /* 0x001fe400000000ff */
[----:B------:R-:W-:Y:S02]  /*c940*/  WARPGROUP.DEPBAR.LE gsb0, 0x0 ;  /* 0x00008000000079c5 */ /* 0x000fe40000010000 */
[----:B------:R-:W-:-:S07]  /*c950*/  WARPGROUP.ARRIVE ;  /* 0x00000000000079c5 */ /* 0x000fce0000000000 */
[----:B------:R-:W-:Y:S01]  /*c960*/  HGMMA.64x128x16.F32 R152, R44, gdesc[UR24], R152, gsb0 ;  /* 0x01e000182c987df0 */ /* 0x000fe20008000898 */
[----:B------:R-:W-:Y:S02]  /*c970*/  F2FP.F16.F32.PACK_AB R53, R143, R144 ;  /* 0x000000908f35723e */ /* 0x000fe400000000ff */
[----:B-1----:R-:W-:Y:S01]  /*c980*/  F2FP.F16.F32.PACK_AB R55, R141, R142 ;  /* 0x0000008e8d37723e */ /* 0x002fe200000000ff */
[----:B------:R-:W-:Y:S02]  /*c990*/  WARPGROUP.DEPBAR.LE gsb0, 0x0 ;  /* 0x00008000000079c5 */ /* 0x000fe40000010000 */
[----:B------:R-:W-:-:S06]  /*c9a0*/  WARPGROUP.ARRIVE ;  /* 0x00000000000079c5 */ /* 0x000fcc0000000000 */
[----:B------:R-:W-:Y:S01]  /*c9b0*/  HGMMA.64x128x16.F32 R152, R48, gdesc[UR20], R152, gsb0 ;  /* 0x01e0001430987df0 */ /* 0x000fe20008000898 */
[----:B------:R-:W-:Y:S02]  /*c9c0*/  MOV R29, R4 ;  /* 0x00000004001d7202 */ /* 0x000fe40000000f00 */
[----:B------:R-:W2:Y:S01]  /*c9d0*/  LDL.LU R4, [R1+0x66c] ;  /* 0x00066c0001047983 */ /* 0x000ea20000300800 */
[----:B------:R-:W-:Y:S02]  /*c9e0*/  MOV R35, R91 ;  /* 0x0000005b00237202 */ /* 0x000fe40000000f00 */
[----:B------:R-:W-:Y:S01]  /*c9f0*/  MOV R34, R8 ;  /* 0x0000000800227202 */ /* 0x000fe20000000f00 */
[----:B------:R-:W2:Y:S01]  /*ca00*/  LDL.LU R91, [R1+0x668] ;  /* 0x00066800015b7983 */ /* 0x000ea20000300800 */
[----:B------:R-:W-:Y:S02]  /*ca10*/  MOV R33, R9 ;  /* 0x0000000900217202 */ /* 0x000fe40000000f00 */
[----:B------:R-:W-:Y:S01]  /*ca20*/  MOV R32, R3 ;  /* 0x0000000300207202 */ /* 0x000fe20000000f00 */
[----:B------:R-:W2:Y:S01]  /*ca30*/  LDL.LU R8, [R1+0x664] ;  /* 0x0006640001087983 */ /* 0x000ea20000300800 */
[----:B------:R-:W-:Y:S01]  /*ca40*/  MOV R39, R0 ;  /* 0x0000000000277202 */ /* 0x000fe20000000f00 */
[----:B------:R-:W-:-:S02]  /*ca50*/  IMAD.MOV.U32 R38, RZ, RZ, R2 ;  /* 0x000000ffff267224 */ /* 0x000fc400078e0002 */
[----:B------:R-:W2:Y:S01]  /*ca60*/  LDL.LU R9, [R1+0x660] ;  /* 0x0006600001097983 */ /* 0x000ea20000300800 */
[----:B------:R-:W-:-:S03]  /*ca70*/  MOV R37, R7 ;  /* 0x0000000700257202 */ /* 0x000fc60000000f00 */
[----:B------:R-:W2:Y:S04]  /*ca80*/  LDL.LU R3, [R1+0x65c] ;  /* 0x00065c0001037983 */ /* 0x000ea80000300800 */
[----:B------:R-:W2:Y:S04]  /*ca90*/  LDL.LU R0, [R1+0x658] ;  /* 0x0006580001007983 */ /* 0x000ea80000300800 */
[----:B------:R-:W2:Y:S04]  /*caa0*/  LDL.LU R2, [R1+0x654] ;  /* 0x0006540001027983 */ /* 0x000ea80000300800 */
[----:B------:R-:W2:Y:S01]  /*cab0*/  LDL.LU R7, [R1+0x650] ;  /* 0x0006500001077983 */ /* 0x000ea20000300800 */
[----:B------:R-:W-:-:S02]  /*cac0*/  WARPGROUP.DEPBAR.LE gsb0, 0x0 ;  /* 0x00008000000079c5 */ /* 0x000fc40000010000 */
[----:B------:R-:W-:-:S06]  /*cad0*/  WARPGROUP.ARRIVE ;  /* 0x00000000000079c5 */ /* 0x000fcc0000000000 */
[----:B------:R-:W-:Y:S03]  /*cae0*/  HGMMA.64x128x16.F32 R152, R52, gdesc[UR16], R152, gsb0 ;  /* 0x01e0001034987df0 */ /* 0x000fe60008000898 */
[----:B------:R-:W-:Y:S02]  /*caf0*/  WARPGROUP.DEPBAR.LE gsb0, 0x0 ;  /* 0x00008000000079c5 */ /* 0x000fe40000010000 */
[----:B------:R-:W-:Y:S04]  /*cb00*/  STL.64 [R1], R152 ;  /* 0x0000009801007387 */ /* 0x000fe80000100a00 */
        /* <DEDUP_REMOVED lines=31> */
[----:B0-----:R-:W3:Y:S04]  /*cd00*/  LDL.LU.64 R214, [R1+0x648] ;  /* 0x0006480001d67983 */ /* 0x001ee80000300a00 */
[----:B------:R-:W3:Y:S04]  /*cd10*/  LDL.LU.64 R212, [R1+0x640] ;  /* 0x0006400001d47983 */ /* 0x000ee80000300a00 */
        /* <DEDUP_REMOVED lines=29> */
[----:B------:R-:W3:Y:S01]  /*cef0*/  LDL.LU.64 R152, [R1+0x550] ;  /* 0x0005500001987983 */ /* 0x000ee20000300a00 */
[----:B------:R-:W-:-:S02]  /*cf00*/  F2FP.F16.F32.PACK_AB R56, R139, R140 ;  /* 0x0000008c8b38723e */ /* 0x000fc400000000ff */
[----:B------:R-:W-:Y:S02]  /*cf10*/  F2FP.F16.F32.PACK_AB R58, R137, R138 ;  /* 0x0000008a893a723e */ /* 0x000fe400000000ff */
[----:B------:R-:W-:Y:S02]  /*cf20*/  F2FP.F16.F32.PACK_AB R57, R95, R94 ;  /* 0x0000005e5f39723e */ /* 0x000fe400000000ff */
[----:B------:R-:W-:Y:S02]  /*cf30*/  F2FP.F16.F32.PACK_AB R59, R97, R96 ;  /* 0x00000060613b723e */ /* 0x000fe400000000ff */
[----:B------:R-:W-:Y:S02]  /*cf40*/  F2FP.F16.F32.PACK_AB R60, R135, R136 ;  /* 0x00000088873c723e */ /* 0x000fe400000000ff */
[----:B------:R-:W-:Y:S02]  /*cf50*/  F2FP.F16.F32.PACK_AB R62, R133, R134 ;  /* 0x00000086853e723e */ /* 0x000fe400000000ff */
[----:B------:R-:W-:-:S02]  /*cf60*/  F2FP.F16.F32.PACK_AB R61, R99, R98 ;  /* 0x00000062633d723e */ /* 0x000fc400000000ff */
[----:B------:R-:W-:Y:S02]  /*cf70*/  F2FP.F16.F32.PACK_AB R63, R101, R100 ;  /* 0x00000064653f723e */ /* 0x000fe400000000ff */
[----:B------:R-:W-:Y:S02]  /*cf80*/  F2FP.F16.F32.PACK_AB R64, R131, R132 ;  /* 0x000000848340723e */ /* 0x000fe400000000ff */
[----:B------:R-:W-:Y:S02]  /*cf90*/  F2FP.F16.F32.PACK_AB R66, R129, R130 ;  /* 0x000000828142723e */ /* 0x000fe400000000ff */
[----:B------:R-:W-:Y:S02]  /*cfa0*/  F2FP.F16.F32.PACK_AB R65, R103, R102 ;  /* 0x000000666741723e */ /* 0x000fe400000000ff */
[----:B------:R-:W-:Y:S01]  /*cfb0*/  F2FP.F16.F32.PACK_AB R67, R105, R104 ;  /* 0x000000686943723e */ /* 0x000fe200000000ff */
[----:B---3--:R-:W-:-:S06]  /*cfc0*/  WARPGROUP.ARRIVE ;  /* 0x00000000000079c5 */ /* 0x008fcc0000000000 */
[----:B------:R-:W-:Y:S03]  /*cfd0*/  HGMMA.64x128x16.F32 R152, R56, gdesc[UR12], R152, gsb0 ;  /* 0x01e0000c38987df0 */ /* 0x000fe60008000898 */
[----:B------:R-:W-:Y:S02]  /*cfe0*/  WARPGROUP.DEPBAR.LE gsb0, 0x0 ;  /* 0x00008000000079c5 */ /* 0x000fe40000010000 */
[----:B------:R-:W-:-:S07]  /*cff0*/  WARPGROUP.ARRIVE ;  /* 0x00000000000079c5 */ /* 0x000fce0000000000 */
[----:B------:R-:W-:Y:S01]  /*d000*/  HGMMA.64x128x16.F32 R152, R60, gdesc[UR8], R152, gsb0 ;  /* 0x01e000083c987df0 */ /* 0x000fe20008000898 */
[----:B------:R-:W-:Y:S02]  /*d010*/  F2FP.F16.F32.PACK_AB R68, R127, R128 ;  /* 0x000000807f44723e */ /* 0x000fe400000000ff */
[----:B------:R-:W-:Y:S02]  /*d020*/  F2FP.F16.F32.PACK_AB R70, R120, R126 ;  /* 0x0000007e7846723e */ /* 0x000fe400000000ff */
[----:B------:R-:W-:Y:S02]  /*d030*/  F2FP.F16.F32.PACK_AB R69, R107, R106 ;  /* 0x0000006a6b45723e */ /* 0x000fe400000000ff */
[----:B------:R-:W-:Y:S01]  /*d040*/  F2FP.F16.F32.PACK_AB R71, R109, R108 ;  /* 0x0000006c6d47723e */ /* 0x000fe200000000ff */
[----:B------:R-:W-:Y:S02]  /*d050*/  WARPGROUP.DEPBAR.LE gsb0, 0x0 ;  /* 0x00008000000079c5 */ /* 0x000fe40000010000 */
[----:B------:R-:W-:-:S06]  /*d060*/  WARPGROUP.ARRIVE ;  /* 0x00000000000079c5 */ /* 0x000fcc0000000000 */
[----:B------:R-:W-:Y:S01]  /*d070*/  HGMMA.64x128x16.F32 R152, R64, gdesc[UR36], R152, gsb0 ;  /* 0x01e0002440987df0 */ /* 0x000fe20008000898 */
[----:B------:R-:W-:Y:S08]  /*d080*/  MUFU.EX2 R11, R11 ;  /* 0x0000000b000b7308 */ /* 0x000ff00000000800 */
[----:B------:R-:W0:Y:S08]  /*d090*/  MUFU.EX2 R12, R12 ;  /* 0x0000000c000c7308 */ /* 0x000e300000000800 */
[----:B------:R-:W-:Y:S08]  /*d0a0*/  MUFU.EX2 R13, R13 ;  /* 0x0000000d000d7308 */ /* 0x000ff00000000800 */
[----:B------:R-:W1:Y:S01]  /*d0b0*/  MUFU.EX2 R14, R14 ;  /* 0x0000000e000e7308 */ /* 0x000e620000000800 */
[----:B------:R-:W-:-:S04]  /*d0c0*/  FADD R139, R140, R139 ;  /* 0x0000008b8c8b7221 */ /* 0x000fc80000000000 */
[----:B------:R-:W-:Y:S01]  /*d0d0*/  FADD R139, R138, R139 ;  /* 0x0000008b8a8b7221 */ /* 0x000fe20000000000 */
[----:B0-----:R-:W-:Y:S02]  /*d0e0*/  F2FP.F16.F32.PACK_AB R72, R12, R11 ;  /* 0x0000000b0c48723e */ /* 0x001fe400000000ff */
[----:B------:R-:W-:Y:S01]  /*d0f0*/  F2FP.F16.F32.PACK_AB R73, R111, R110 ;  /* 0x0000006e6f49723e */ /* 0x000fe200000000ff */
[----:B------:R-:W-:Y:S01]  /*d100*/  FADD R139, R137, R139 ;  /* 0x0000008b898b7221 */ /* 0x000fe20000000000 */
[----:B------:R-:W-:Y:S01]  /*d110*/  F2FP.F16.F32.PACK_AB R75, R113, R112 ;  /* 0x00000070714b723e */ /* 0x000fe200000000ff */
[----:B------:R-:W-:Y:S02]  /*d120*/  WARPGROUP.DEPBAR.LE gsb0, 0x0 ;  /* 0x00008000000079c5 */ /* 0x000fe40000010000 */
[----:B------:R-:W-:-:S06]  /*d130*/  WARPGROUP.ARRIVE ;  /* 0x00000000000079c5 */ /* 0x000fcc0000000000 */
[----:B------:R-:W-:Y:S01]  /*d140*/  HGMMA.64x128x16.F32 R152, R68, gdesc[UR32], R152, gsb0 ;  /* 0x01e0002044987df0 */ /* 0x000fe20008000898 */
[----:B-1----:R-:W-:Y:S01]  /*d150*/  F2FP.F16.F32.PACK_AB R74, R14, R13 ;  /* 0x0000000d0e4a723e */ /* 0x002fe200000000ff */
[----:B------:R-:W-:-:S04]  /*d160*/  FADD R139, R136, R139 ;  /* 0x0000008b888b7221 */ /* 0x000fc80000000000 */
        /* <DEDUP_REMOVED lines=9> */
[----:B------:R-:W-:Y:S01]  /*d200*/  FADD R139, R126, R139 ;  /* 0x0000008b7e8b7221 */ /* 0x000fe20000000000 */
[----:B------:R-:W-:-:S03]  /*d210*/  FMUL R16, R16, 1.4426950216293334961 ;  /* 0x3fb8aa3b10107820 */ /* 0x000fc60000400000 */
[----:B------:R-:W-:Y:S01]  /*d220*/  FADD R139, R120, R139 ;  /* 0x0000008b788b7221 */ /* 0x000fe20000000000 */
[----:B------:R-:W0:Y:S03]  /*d230*/  MUFU.EX2 R15, R15 ;  /* 0x0000000f000f7308 */ /* 0x000e260000000800 */
[----:B------:R-:W-:-:S04]  /*d240*/  FADD R139, R11, R139 ;  /* 0x0000008b0b8b7221 */ /* 0x000fc80000000000 */
[----:B------:R-:W-:Y:S01]  /*d250*/  FADD R139, R12, R139 ;  /* 0x0000008b0c8b7221 */ /* 0x000fe20000000000 */
[----:B------:R-:W1:Y:S03]  /*d260*/  MUFU.EX2 R16, R16 ;  /* 0x0000001000107308 */ /* 0x000e660000000800 */
[----:B------:R-:W-:-:S05]  /*d270*/  FADD R139, R13, R139 ;  /* 0x0000008b0d8b7221 */ /* 0x000fca0000000000 */
[----:B------:R-:W3:Y:S01]  /*d280*/  MUFU.EX2 R17, R17 ;  /* 0x0000001100117308 */ /* 0x000ee20000000800 */
[----:B------:R-:W-:-:S07]  /*d290*/  FADD R139, R14, R139 ;  /* 0x0000008b0e8b7221 */ /* 0x000fce0000000000 */
[----:B------:R-:W4:Y:S01]  /*d2a0*/  MUFU.EX2 R20, R20 ;  /* 0x0000001400147308 */ /* 0x000f220000000800 */
[----:B0-----:R-:W-:Y:S01]  /*d2b0*/  FADD R139, R15, R139 ;  /* 0x0000008b0f8b7221 */ /* 0x001fe20000000000 */
[----:B------:R-:W-:Y:S02]  /*d2c0*/  WARPGROUP.DEPBAR.LE gsb0, 0x0 ;  /* 0x00008000000079c5 */ /* 0x000fe40000010000 */
[----:B------:R-:W-:-:S06]  /*d2d0*/  WARPGROUP.ARRIVE ;  /* 0x00000000000079c5 */ /* 0x000fcc0000000000 */
[----:B------:R-:W-:Y:S01]  /*d2e0*/  HGMMA.64x128x16.F32 R152, R72, gdesc[UR28], R152, gsb0 ;  /* 0x01e0001c48987df0 */ /* 0x000fe20008000898 */
[----:B-1----:R-:W-:-:S04]  /*d2f0*/  FADD R139, R16, R139 ;  /* 0x0000008b108b7221 */ /* 0x002fc80000000000 */
[----:B---3--:R-:W-:Y:S01]  /*d300*/  FADD R139, R17, R139 ;  /* 0x0000008b118b7221 */ /* 0x008fe20000000000 */
[----:B----4-:R-:W-:-:S03]  /*d310*/  F2FP.F16.F32.PACK_AB R78, R20, R17 ;  /* 0x00000011144e723e */ /* 0x010fc600000000ff */
[----:B------:R-:W-:Y:S02]  /*d320*/  FADD R139, R20, R139 ;  /* 0x0000008b148b7221 */ /* 0x000fe40000000000 */
[----:B------:R-:W3:Y:S01]  /*d330*/  LDL.LU R20, [R1+0x10c] ;  /* 0x00010c0001147983 */ /* 0x000ee20000300800 */
[----:B------:R-:W0:Y:S01]  /*d340*/  MUFU.EX2 R21, R21 ;  /* 0x0000001500157308 */ /* 0x000e220000000800 */
[----:B------:R-:W-:-:S07]  /*d350*/  FMUL R23, R23, 1.4426950216293334961 ;  /* 0x3fb8aa3b17177820 */ /* 0x000fce0000400000 */
[----:B------:R-:W1:Y:S01]  /*d360*/  MUFU.EX2 R22, R22 ;  /* 0x0000001600167308 */ /* 0x000e620000000800 */
[----:B------:R-:W-:Y:S02]  /*d370*/  F2FP.F16.F32.PACK_AB R76, R16, R15 ;  /* 0x0000000f104c723e */ /* 0x000fe400000000ff */
[----:B------:R-:W-:-:S05]  /*d380*/  F2FP.F16.F32.PACK_AB R77, R115, R114 ;  /* 0x00000072734d723e */ /* 0x000fca00000000ff */
[----:B------:R-:W4:Y:S01]  /*d390*/  MUFU.EX2 R23, R23 ;  /* 0x0000001700177308 */ /* 0x000f220000000800 */
[----:B------:R-:W-:Y:S01]  /*d3a0*/  F2FP.F16.F32.PACK_AB R79, R117, R116 ;  /* 0x00000074754f723e */ /* 0x000fe200000000ff */
[----:B0-----:R-:W-:-:S04]  /*d3b0*/  FADD R139, R21, R139 ;  /* 0x0000008b158b7221 */ /* 0x001fc80000000000 */
[C---:B-1----:R-:W-:Y:S01]  /*d3c0*/  FADD R139, R22.reuse, R139 ;  /* 0x0000008b168b7221 */ /* 0x042fe20000000000 */
[----:B------:R-:W-:Y:S02]  /*d3d0*/  F2FP.F16.F32.PACK_AB R80, R22, R21 ;  /* 0x000000151650723e */ /* 0x000fe400000000ff */
[----:B----4-:R-:W-:Y:S01]  /*d3e0*/  F2FP.F16.F32.PACK_AB R82, R88, R23 ;  /* 0x000000175852723e */ /* 0x010fe200000000ff */
[----:B------:R-:W-:Y:S02]  /*d3f0*/  FADD R139, R23, R139 ;  /* 0x0000008b178b7221 */ /* 0x000fe40000000000 */
[----:B------:R-:W4:Y:S04]  /*d400*/  LDL.LU R23, [R1+0x108] ;  /* 0x0001080001177983 */ /* 0x000f280000300800 */
[----:B------:R-:W4:Y:S04]  /*d410*/  LDL.LU R22, [R1+0x104] ;  /* 0x0001040001167983 */ /* 0x000f280000300800 */
[----:B------:R-:W4:Y:S04]  /*d420*/  LDL.LU R21, [R1+0x100] ;  /* 0x0001000001157983 */ /* 0x000f280000300800 */
[----:B------:R-:W4:Y:S01]  /*d430*/  LDL R17, [R1+0x544] ;  /* 0x0005440001117983 */ /* 0x000f220000100800 */
[----:B------:R-:W-:Y:S01]  /*d440*/  FMUL R121, R121, 1.4426950216293334961 ;  /* 0x3fb8aa3b79797820 */ /* 0x000fe20000400000 */
[----:B------:R-:W-:-:S02]  /*d450*/  WARPGROUP.DEPBAR.LE gsb0, 0x0 ;  /* 0x00008000000079c5 */ /* 0x000fc40000010000 */
[----:B------:R-:W-:-:S06]  /*d460*/  WARPGROUP.ARRIVE ;  /* 0x00000000000079c5 */ /* 0x000fcc0000000000 */
[----:B------:R-:W-:Y:S01]  /*d470*/  HGMMA.64x128x16.F32 R152, R76, gdesc[UR24], R152, gsb0 ;  /* 0x01e000184c987df0 */ /* 0x000fe20008000898 */
[----:B------:R-:W0:Y:S01]  /*d480*/  MUFU.EX2 R121, R121 ;  /* 0x0000007900797308 */ /* 0x000e220000000800 */
[----:B------:R-:W-:-:S04]  /*d490*/  FADD R5, R5, R37 ;  /* 0x0000002505057221 */ /* 0x000fc80000000000 */
[----:B------:R-:W-:Y:S01]  /*d4a0*/  FADD R5, R38, R5 ;  /* 0x0000000526057221 */ /* 0x000fe20000000000 */
[----:B------:R-:W-:-:S03]  /*d4b0*/  F2FP.F16.F32.PACK_AB R81, R119, R118 ;  /* 0x000000767751723e */ /* 0x000fc600000000ff */
[----:B------:R-:W-:-:S04]  /*d4c0*/  FADD R5, R39, R5 ;  /* 0x0000000527057221 */ /* 0x000fc80000000000 */
[----:B------:R-:W-:Y:S01]  /*d4d0*/  FADD R5, R32, R5 ;  /* 0x0000000520057221 */ /* 0x000fe20000000000 */
[----:B0-----:R-:W-:-:S03]  /*d4e0*/  F2FP.F16.F32.PACK_AB R83, R122, R121 ;  /* 0x000000797a53723e */ /* 0x001fc600000000ff */
[----:B------:R-:W-:-:S04]  /*d4f0*/  FADD R5, R33, R5 ;  /* 0x0000000521057221 */ /* 0x000fc80000000000 */
[----:B------:R-:W-:-:S04]  /*d500*/  FADD R5, R34, R5 ;  /* 0x0000000522057221 */ /* 0x000fc80000000000 */
[----:B------:R-:W-:-:S04]  /*d510*/  FADD R5, R35, R5 ;  /* 0x0000000523057221 */ /* 0x000fc80000000000 */
[----:B-----5:R-:W-:-:S04]  /*d520*/  FADD R5, R28, R5 ;  /* 0x000000051c057221 */ /* 0x020fc80000000000 */
[----:B------:R-:W-:Y:S01]  /*d530*/  FADD R5, R29, R5 ;  /* 0x000000051d057221 */ /* 0x000fe20000000000 */
[----:B------:R-:W-:-:S03]  /*d540*/  FADD R239, R240, R239 ;  /* 0x000000eff0ef7221 */ /* 0x000fc60000000000 */
[----:B------:R-:W-:Y:S01]  /*d550*/  FADD R5, R30, R5 ;  /* 0x000000051e057221 */ /* 0x000fe20000000000 */
[----:B------:R-:W-:Y:S01]  /*d560*/  FADD R94, R94, R95 ;  /* 0x0000005f5e5e7221 */ /* 0x000fe20000000000 */
[----:B------:R-:W-:Y:S02]  /*d570*/  FADD R239, R238, R239 ;  /* 0x000000efeeef7221 */ /* 0x000fe40000000000 */
[----:B------:R-:W-:Y:S01]  /*d580*/  FADD R5, R31, R5 ;  /* 0x000000051f057221 */ /* 0x000fe20000000000 */
[----:B------:R-:W-:Y:S01]  /*d590*/  FADD R94, R96, R94 ;  /* 0x0000005e605e7221 */ /* 0x000fe20000000000 */
[----:B------:R-:W-:Y:S02]  /*d5a0*/  FADD R239, R237, R239 ;  /* 0x000000efedef7221 */ /* 0x000fe40000000000 */
[----:B--2---:R-:W-:Y:S01]  /*d5b0*/  FADD R5, R24, R5 ;  /* 0x0000000518057221 */ /* 0x004fe20000000000 */
[----:B------:R-:W-:Y:S01]  /*d5c0*/  FADD R94, R97, R94 ;  /* 0x0000005e615e7221 */ /* 0x000fe20000000000 */
[----:B------:R-:W-:-:S02]  /*d5d0*/  FADD R239, R236, R239 ;  /* 0x000000efecef7221 */ /* 0x000fc40000000000 */
[----:B------:R-:W-:Y:S01]  /*d5e0*/  FADD R5, R25, R5 ;  /* 0x0000000519057221 */ /* 0x000fe20000000000 */
[----:B------:R-:W-:Y:S01]  /*d5f0*/  FADD R94, R98, R94 ;  /* 0x0000005e625e7221 */ /* 0x000fe20000000000 */
[----:B------:R-:W-:Y:S02]  /*d600*/  FADD R239, R235, R239 ;  /* 0x000000efebef7221 */ /* 0x000fe40000000000 */
[----:B------:R-:W-:Y:S01]  /*d610*/  FADD R5, R26, R5 ;  /* 0x000000051a057221 */ /* 0x000fe20000000000 */
[----:B------:R-:W-:Y:S01]  /*d620*/  FADD R94, R99, R94 ;  /* 0x0000005e635e7221 */ /* 0x000fe20000000000 */
[----:B------:R-:W-:Y:S02]  /*d630*/  FADD R239, R234, R239 ;  /* 0x000000efeaef7221 */ /* 0x000fe40000000000 */
[----:B------:R-:W-:Y:S01]  /*d640*/  FADD R5, R27, R5 ;  /* 0x000000051b057221 */ /* 0x000fe20000000000 */
        /* <DEDUP_REMOVED lines=15> */
[----:B------:R-:W-:Y:S02]  /*d740*/  WARPGROUP.DEPBAR.LE gsb0, 0x0 ;  /* 0x00008000000079c5 */ /* 0x000fe40000010000 */
[----:B------:R-:W-:-:S06]  /*d750*/  WARPGROUP.ARRIVE ;  /* 0x00000000000079c5 */ /* 0x000fcc0000000000 */
[----:B------:R-:W-:Y:S01]  /*d760*/  HGMMA.64x128x16.F32 R152, R80, gdesc[UR20], R152, gsb0 ;  /* 0x01e0001450987df0 */ /* 0x000fe20008000898 */
        /* <DEDUP_REMOVED lines=26> */
[----:B------:R-:W-:Y:S01]  /*d910*/  FADD R239, R220, R239 ;  /* 0x000000efdcef7221 */ /* 0x000fe20000000000 */
[----:B------:R-:W-:Y:S01]  /*d920*/  F2FP.F16.F32.PACK_AB R84, R90, R89 ;  /* 0x000000595a54723e */ /* 0x000fe200000000ff */
[----:B------:R-:W-:Y:S01]  /*d930*/  FADD R94, R114, R94 ;  /* 0x0000005e725e7221 */ /* 0x000fe20000000000 */
[----:B------:R-:W-:Y:S01]  /*d940*/  F2FP.F16.F32.PACK_AB R86, R19, R92 ;  /* 0x0000005c1356723e */ /* 0x000fe200000000ff */
[----:B------:R-:W-:Y:S01]  /*d950*/  FADD R5, R146, R5 ;  /* 0x0000000592057221 */ /* 0x000fe20000000000 */
[----:B------:R-:W-:Y:S01]  /*d960*/  F2FP.F16.F32.PACK_AB R85, R6, R123 ;  /* 0x0000007b0655723e */ /* 0x000fe200000000ff */
[----:B------:R-:W-:Y:S01]  /*d970*/  FADD R239, R219, R239 ;  /* 0x000000efdbef7221 */ /* 0x000fe20000000000 */
[----:B------:R-:W-:Y:S01]  /*d980*/  F2FP.F16.F32.PACK_AB R87, R18, R124 ;  /* 0x0000007c1257723e */ /* 0x000fe200000000ff */
[----:B------:R-:W-:Y:S01]  /*d990*/  FADD R94, R115, R94 ;  /* 0x0000005e735e7221 */ /* 0x000fe20000000000 */
[----:B------:R-:W-:Y:S01]  /*d9a0*/  FADD R5, R241, R5 ;  /* 0x00000005f1057221 */ /* 0x000fe20000000000 */
[----:B------:R-:W-:-:S02]  /*d9b0*/  FADD R239, R218, R239 ;  /* 0x000000efdaef7221 */ /* 0x000fc40000000000 */
[----:B------:R-:W-:Y:S02]  /*d9c0*/  FADD R94, R116, R94 ;  /* 0x0000005e745e7221 */ /* 0x000fe40000000000 */
[----:B------:R-:W-:Y:S01]  /*d9d0*/  FADD R239, R217, R239 ;  /* 0x000000efd9ef7221 */ /* 0x000fe20000000000 */
[----:B------:R-:W0:Y:S01]  /*d9e0*/  SHFL.BFLY PT, R12, R5, 0x2, 0x1f ;  /* 0x0c401f00050c7f89 */ /* 0x000e2200000e0000 */
[----:B------:R-:W-:Y:S02]  /*d9f0*/  FADD R94, R117, R94 ;  /* 0x0000005e755e7221 */ /* 0x000fe40000000000 */
[----:B------:R-:W-:Y:S02]  /*da00*/  FADD R239, R216, R239 ;  /* 0x000000efd8ef7221 */ /* 0x000fe40000000000 */
[----:B------:R-:W-:Y:S02]  /*da10*/  FADD R94, R118, R94 ;  /* 0x0000005e765e7221 */ /* 0x000fe40000000000 */
[----:B------:R-:W-:-:S02]  /*da20*/  FADD R239, R149, R239 ;  /* 0x000000ef95ef7221 */ /* 0x000fc40000000000 */
[----:B------:R-:W-:Y:S02]  /*da30*/  FADD R94, R119, R94 ;  /* 0x0000005e775e7221 */ /* 0x000fe40000000000 */
        /* <DEDUP_REMOVED lines=9> */
[----:B------:R-:W-:Y:S01]  /*dad0*/  FADD R239, R143, R239 ;  /* 0x000000ef8fef7221 */ /* 0x000fe20000000000 */
[----:B0-----:R-:W-:Y:S01]  /*dae0*/  FADD R12, R5, R12 ;  /* 0x0000000c050c7221 */ /* 0x001fe20000000000 */
[----:B------:R-:W-:Y:S01]  /*daf0*/  FADD R94, R6, R94 ;  /* 0x0000005e065e7221 */ /* 0x000fe20000000000 */
[----:B------:R-:W-:Y:S01]  /*db00*/  FADD R139, R92, R139 ;  /* 0x0000008b5c8b7221 */ /* 0x000fe20000000000 */
[----:B------:R-:W-:Y:S02]  /*db10*/  FADD R239, R142, R239 ;  /* 0x000000ef8eef7221 */ /* 0x000fe40000000000 */
[----:B------:R-:W0:Y:S01]  /*db20*/  SHFL.BFLY PT, R5, R12, 0x1, 0x1f ;  /* 0x0c201f000c057f89 */ /* 0x000e2200000e0000 */
[----:B------:R-:W-:Y:S01]  /*db30*/  FADD R94, R124, R94 ;  /* 0x0000005e7c5e7221 */ /* 0x000fe20000000000 */
[----:B------:R-:W-:Y:S01]  /*db40*/  FADD R239, R141, R239 ;  /* 0x000000ef8def7221 */ /* 0x000fe20000000000 */
[----:B------:R-:W-:-:S02]  /*db50*/  FADD R139, R19, R139 ;  /* 0x0000008b138b7221 */ /* 0x000fc40000000000 */
[----:B------:R-:W-:Y:S02]  /*db60*/  FADD R94, R18, R94 ;  /* 0x0000005e125e7221 */ /* 0x000fe40000000000 */
[----:B------:R-:W1:Y:S04]  /*db70*/  SHFL.BFLY PT, R13, R239, 0x2, 0x1f ;  /* 0x0c401f00ef0d7f89 */ /* 0x000e6800000e0000 */
[----:B------:R-:W2:Y:S04]  /*db80*/  SHFL.BFLY PT, R11, R139, 0x2, 0x1f ;  /* 0x0c401f008b0b7f89 */ /* 0x000ea800000e0000 */
[----:B------:R-:W5:Y:S01]  /*db90*/  SHFL.BFLY PT, R6, R94, 0x2, 0x1f ;  /* 0x0c401f005e067f89 */ /* 0x000f6200000e0000 */
[----:B------:R-:W-:-:S02]  /*dba0*/  WARPGROUP.DEPBAR.LE gsb0, 0x0 ;  /* 0x00008000000079c5 */ /* 0x000fc40000010000 */
[----:B------:R-:W-:-:S06]  /*dbb0*/  WARPGROUP.ARRIVE ;  /* 0x00000000000079c5 */ /* 0x000fcc0000000000 */
[----:B------:R-:W-:Y:S01]  /*dbc0*/  HGMMA.64x128x16.F32 R152, R84, gdesc[UR16], R152, gsb0 ;  /* 0x01e0001054987df0 */ /* 0x000fe20008000898 */
[----:B0-----:R-:W-:-:S04]  /*dbd0*/  FADD R5, R12, R5 ;  /* 0x000000050c057221 */ /* 0x001fc80000000000 */
[----:B---3--:R-:W-:Y:S01]  /*dbe0*/  FFMA R20, R4, R20, R5 ;  /* 0x0000001404147223 */ /* 0x008fe20000000005 */
[----:B-1----:R-:W-:Y:S01]  /*dbf0*/  FADD R13, R239, R13 ;  /* 0x0000000def0d7221 */ /* 0x002fe20000000000 */
[----:B--2---:R-:W-:Y:S01]  /*dc00*/  FADD R11, R139, R11 ;  /* 0x0000000b8b0b7221 */ /* 0x004fe20000000000 */
[----:B-----5:R-:W-:Y:S02]  /*dc10*/  FADD R6, R94, R6 ;  /* 0x000000065e067221 */ /* 0x020fe40000000000 */
[----:B------:R0:W-:Y:S04]  /*dc20*/  STL [R1+0x10c], R20 ;  /* 0x00010c1401007387 */ /* 0x0001e80000100800 */
[----:B------:R-:W1:Y:S01]  /*dc30*/  SHFL.BFLY PT, R14, R13, 0x1, 0x1f ;  /* 0x0c201f000d0e7f89 */ /* 0x000e6200000e0000 */
[----:B0-----:R-:W0:Y:S03]  /*dc40*/  LDC R20, c[0x0][0x280] ;  /* 0x0000a000ff147b82 */ /* 0x001e260000000800 */
[----:B------:R-:W2:Y:S04]  /*dc50*/  SHFL.BFLY PT, R15, R11, 0x1, 0x1f ;  /* 0x0c201f000b0f7f89 */ /* 0x000ea800000e0000 */
[----:B------:R-:W3:Y:S01]  /*dc60*/  SHFL.BFLY PT, R16, R6, 0x1, 0x1f ;  /* 0x0c201f0006107f89 */ /* 0x000ee200000e0000 */
[----:B------:R-:W-:Y:S01]  /*dc70*/  UIADD3 UR4, UR4, 0x80, URZ ;  /* 0x0000008004047890 */ /* 0x000fe2000fffe03f */
[----:B-1----:R-:W-:-:S05]  /*dc80*/  FADD R14, R13, R14 ;  /* 0x0000000e0d0e7221 */ /* 0x002fca0000000000 */
[----:B0-----:R-:W-:Y:S01]  /*dc90*/  ISETP.LE.AND P0, PT, R20, UR4, PT ;  /* 0x0000000414007c0c */ /* 0x001fe2000bf03270 */
[----:B--2---:R-:W-:Y:S01]  /*dca0*/  FADD R15, R11, R15 ;  /* 0x0000000f0b0f7221 */ /* 0x004fe20000000000 */
[----:B----4-:R-:W-:Y:S01]  /*dcb0*/  FFMA R23, R10, R23, R14 ;  /* 0x000000170a177223 */ /* 0x010fe2000000000e */
[----:B---3--:R-:W-:Y:S02]  /*dcc0*/  FADD R16, R6, R16 ;  /* 0x0000001006107221 */ /* 0x008fe40000000000 */
[----:B------:R-:W-:Y:S02]  /*dcd0*/  FFMA R22, R93, R22, R15 ;  /* 0x000000165d167223 */ /* 0x000fe4000000000f */
[----:B------:R-:W-:Y:S01]  /*dce0*/  FFMA R21, R125, R21, R16 ;  /* 0x000000157d157223 */ /* 0x000fe20000000010 */
[----:B------:R-:W-:Y:S01]  /*dcf0*/  STL [R1+0x108], R23 ;  /* 0x0001081701007387 */ /* 0x000fe20000100800 */
[----:B------:R-:W-:-:S03]  /*dd00*/  LEA R2, R7, R2, 0x7 ;  /* 0x0000000207027211 */ /* 0x000fc600078e38ff */
[----:B------:R-:W-:Y:S01]  /*dd10*/  STL [R1+0x104], R22 ;  /* 0x0001041601007387 */ /* 0x000fe20000100800 */
[----:B------:R-:W-:Y:S02]  /*dd20*/  LEA R0, R17, R0, 0x7 ;  /* 0x0000000011007211 */ /* 0x000fe400078e38ff */
[----:B------:R-:W-:Y:S01]  /*dd30*/  MOV R4, R91 ;  /* 0x0000005b00047202 */ /* 0x000fe20000000f00 */
[----:B------:R0:W-:Y:S01]  /*dd40*/  STL [R1+0x100], R21 ;  /* 0x0001001501007387 */ /* 0x0001e20000100800 */
[-C--:B------:R-:W-:Y:S02]  /*dd50*/  MOV R5, R8.reuse ;  /* 0x0000000800057202 */ /* 0x080fe40000000f00 */
[----:B------:R-:W-:Y:S02]  /*dd60*/  MOV R6, R9 ;  /* 0x0000000900067202 */ /* 0x000fe40000000f00 */
[----:B------:R-:W-:Y:S02]  /*dd70*/  MOV R18, R91 ;  /* 0x0000005b00127202 */ /* 0x000fe40000000f00 */
[----:B------:R-:W-:-:S02]  /*dd80*/  MOV R19, R8 ;  /* 0x0000000800137202 */ /* 0x000fc40000000f00 */
[----:B------:R-:W-:Y:S02]  /*dd90*/  MOV R20, R9 ;  /* 0x0000000900147202 */ /* 0x000fe40000000f00 */
[----:B0-----:R-:W-:Y:S01]  /*dda0*/  MOV R21, R3 ;  /* 0x0000000300157202 */ /* 0x001fe20000000f00 */
[----:B------:R-:W-:Y:S02]  /*ddb0*/  WARPGROUP.DEPBAR.LE gsb0, 0x0 ;  /* 0x00008000000079c5 */ /* 0x000fe40000010000 */
[----:B------:R-:W-:Y:S05]  /*ddc0*/  @!P0 BRA `(.L_x_1) ;  /* 0xffffff8000188947 */ /* 0x000fea000383ffff */
.L_x_0:
[----:B------:R-:W2:Y:S01]  /*ddd0*/  LDL.LU R26, [R1+0x100] ;  /* 0x00010000011a7983 */ /* 0x000ea20000300800 */
[----:B------:R-:W-:-:S03]  /*dde0*/  ULDC.64 UR4, c[0x0][0x270] ;  /* 0x00009c0000047ab9 */ /* 0x000fc60000000a00 */
[----:B------:R-:W3:Y:S04]  /*ddf0*/  LDL.LU R14, [R1+0x108] ;  /* 0x00010800010e7983 */ /* 0x000ee80000300800 */
[----:B------:R-:W4:Y:S04]  /*de00*/  LDL.LU R16, [R1+0xec] ;  /* 0x0000ec0001107983 */ /* 0x000f280000300800 */
[----:B------:R-:W5:Y:S04]  /*de10*/  LDL.LU R15, [R1+0xe8] ;  /* 0x0000e800010f7983 */ /* 0x000f680000300800 */
[----:B------:R-:W3:Y:S04]  /*de20*/  LDL.LU R24, [R1+0xd8] ;  /* 0x0000d80001187983 */ /* 0x000ee80000300800 */
[----:B------:R-:W5:Y:S04]  /*de30*/  LDL.LU R23, [R1+0xcc] ;  /* 0x0000cc0001177983 */ /* 0x000f680000300800 */
[----:B------:R-:W5:Y:S04]  /*de40*/  LDL.LU R22, [R1+0xc8] ;  /* 0x0000c80001167983 */ /* 0x000f680000300800 */
[----:B------:R-:W5:Y:S04]  /*de50*/  LDL.LU R17, [R1+0xbc] ;  /* 0x0000bc0001117983 */ /* 0x000f680000300800 */
[----:B------:R-:W5:Y:S04]  /*de60*/  LDL.LU R25, [R1+0xfc] ;  /* 0x0000fc0001197983 */ /* 0x000f680000300800 */
[----:B------:R-:W5:Y:S04]  /*de70*/  LDL.LU R12, [R1+0xf8] ;  /* 0x0000f800010c7983 */ /* 0x000f680000300800 */
[----:B------:R-:W5:Y:S04]  /*de80*/  LDL.LU R11, [R1+0x10c] ;  /* 0x00010c00010b7983 */ /* 0x000f680000300800 */
[----:B------:R-:W5:Y:S01]  /*de90*/  LDL.LU R10, [R1+0x104] ;  /* 0x00010400010a7983 */ /* 0x000f620000300800 */
[----:B------:R-:W0:Y:S03]  /*dea0*/  S2R R130, SR_TID.X ;  /* 0x0000000000827919 */ /* 0x000e260000002100 */
[----:B------:R-:W5:Y:S01]  /*deb0*/  LDL.LU R50, [R1+0xdc] ;  /* 0x0000dc0001327983 */ /* 0x000f620000300800 */
[C---:B0-----:R-:W-:Y:S01]  /*dec0*/  IMAD.SHL.U32 R0, R130.reuse, 0x10, RZ ;  /* 0x0000001082007824 */ /* 0x041fe200078e00ff */
[----:B------:R-:W-:-:S02]  /*ded0*/  SHF.L.U32 R7, R130, 0x7, RZ ;  /* 0x0000000782077819 */ /* 0x000fc400000006ff */
[----:B------:R-:W-:Y:S02]  /*dee0*/  SHF.L.U32 R2, R130, 0x3, RZ ;  /* 0x0000000382027819 */ /* 0x000fe400000006ff */
[----:B------:R-:W-:Y:S02]  /*def0*/  LOP3.LUT R0, R0, 0xf0, RZ, 0xc0, !PT ;  /* 0x000000f000007812 */ /* 0x000fe400078ec0ff */
[----:B------:R-:W-:Y:S02]  /*df00*/  LOP3.LUT R7, R7, 0x800, RZ, 0xc0, !PT ;  /* 0x0000080007077812 */ /* 0x000fe400078ec0ff */
[----:B------:R-:W-:Y:S02]  /*df10*/  SHF.L.U32 R8, R130, 0x2, RZ ;  /* 0x0000000282087819 */ /* 0x000fe400000006ff */
[----:B------:R-:W-:Y:S02]  /*df20*/  IADD3 R7, R7, UR7, R0 ;  /* 0x0000000707077c10 */ /* 0x000fe4000fffe000 */
[----:B------:R-:W-:-:S02]  /*df30*/  LOP3.LUT R0, R2, 0x700, RZ, 0xc0, !PT ;  /* 0x0000070002007812 */ /* 0x000fc400078ec0ff */
[----:B------:R-:W-:Y:S02]  /*df40*/  LOP3.LUT R9, R8, 0x3c0, RZ, 0xc0, !PT ;  /* 0x000003c008097812 */ /* 0x000fe400078ec0ff */
[----:B------:R-:W-:Y:S02]  /*df50*/  LOP3.LUT R8, R2, 0x38, RZ, 0xc0, !PT ;  /* 0x0000003802087812 */ /* 0x000fe400078ec0ff */
[----:B------:R-:W-:Y:S02]  /*df60*/  IADD3 R0, R0, R7, RZ ;  /* 0x0000000700007210 */ /* 0x000fe40007ffe0ff */
[----:B------:R-:W-:Y:S01]  /*df70*/  IADD3 R13, R9, UR7, R8 ;  /* 0x00000007090d7c10 */ /* 0x000fe2000fffe008 */
[----:B------:R-:W-:Y:S01]  /*df80*/  FMUL R9, R214, 0.25 ;  /* 0x3e800000d6097820 */ /* 0x000fe20000400000 */
[----:B------:R-:W-:Y:S01]  /*df90*/  FMUL R8, R215, 0.25 ;  /* 0x3e800000d7087820 */ /* 0x000fe20000400000 */
[----:B------:R-:W-:-:S04]  /*dfa0*/  SHF.R.U32.HI R2, RZ, 0x1, R130 ;  /* 0x00000001ff027819 */ /* 0x000fc80000011682 */
[----:B------:R-:W-:-:S04]  /*dfb0*/  LOP3.LUT R2, R2, 0x4, RZ, 0xc0, !PT ;  /* 0x0000000402027812 */ /* 0x000fc800078ec0ff */
[----:B------:R-:W-:Y:S01]  /*dfc0*/  IADD3 R2, R2, R13, RZ ;  /* 0x0000000d02027210 */ /* 0x000fe20007ffe0ff */
[----:B------:R-:W-:Y:S01]  /*dfd0*/  FMUL R13, R190, 0.25 ;  /* 0x3e800000be0d7820 */ /* 0x000fe20000400000 */
[----:B--2---:R-:W-:-:S04]  /*dfe0*/  MOV R7, R26 ;  /* 0x0000001a00077202 */ /* 0x004fc80000000f00 */
[----:B------:R-:W-:-:S04]  /*dff0*/  FSETP.GT.AND P3, PT, |R7|, 8.50705917302346158658e+37, PT ;  /* 0x7e8000000700780b */ /* 0x000fc80003f64200 */
[----:B------:R-:W-:Y:S01]  /*e000*/  FSEL R32, R9, R214, P3 ;  /* 0x000000d609207208 */ /* 0x000fe20001800000 */
[----:B------:R-:W-:Y:S01]  /*e010*/  FMUL R9, R206, 0.25 ;  /* 0x3e800000ce097820 */ /* 0x000fe20000400000 */
[----:B------:R-:W-:Y:S01]  /*e020*/  FSEL R215, R8, R215, P3 ;  /* 0x000000d708d77208 */ /* 0x000fe20001800000 */
[----:B------:R-:W-:Y:S01]  /*e030*/  FMUL R8, R207, 0.25 ;  /* 0x3e800000cf087820 */ /* 0x000fe20000400000 */
[----:B----4-:R-:W-:Y:S01]  /*e040*/  FMUL R18, R16, 0.25 ;  /* 0x3e80000010127820 */ /* 0x010fe20000400000 */
[----:B------:R-:W-:Y:S01]  /*e050*/  FSEL R190, R13, R190, P3 ;  /* 0x000000be0dbe7208 */ /* 0x000fe20001800000 */
[----:B------:R-:W-:Y:S01]  /*e060*/  FMUL R13, R170, 0.25 ;  /* 0x3e800000aa0d7820 */ /* 0x000fe20000400000 */
[----:B------:R-:W-:Y:S01]  /*e070*/  FSEL R206, R9, R206, P3 ;  /* 0x000000ce09ce7208 */ /* 0x000fe20001800000 */
[----:B------:R-:W-:Y:S01]  /*e080*/  FMUL R9, R198, 0.25 ;  /* 0x3e800000c6097820 */ /* 0x000fe20000400000 */
[----:B------:R-:W-:Y:S01]  /*e090*/  FSEL R207, R8, R207, P3 ;  /* 0x000000cf08cf7208 */ /* 0x000fe20001800000 */
[----:B------:R-:W-:Y:S01]  /*e0a0*/  FMUL R8, R195, 0.25 ;  /* 0x3e800000c3087820 */ /* 0x000fe20000400000 */
[----:B---3--:R-:W-:-:S02]  /*e0b0*/  MOV R49, R24 ;  /* 0x0000001800317202 */ /* 0x008fc40000000f00 */
[----:B------:R-:W-:Y:S01]  /*e0c0*/  FSEL R198, R9, R198, P3 ;  /* 0x000000c609c67208 */ /* 0x000fe20001800000 */
[----:B------:R-:W-:Y:S01]  /*e0d0*/  FMUL R9, R186, 0.25 ;  /* 0x3e800000ba097820 */ /* 0x000fe20000400000 */
[----:B------:R-:W-:Y:S01]  /*e0e0*/  FSEL R195, R8, R195, P3 ;  /* 0x000000c308c37208 */ /* 0x000fe20001800000 */
[----:B------:R-:W-:Y:S01]  /*e0f0*/  FMUL R8, R187, 0.25 ;  /* 0x3e800000bb087820 */ /* 0x000fe20000400000 */
[----:B-----5:R-:W-:Y:S02]  /*e100*/  MOV R48, R23 ;  /* 0x0000001700307202 */ /* 0x020fe40000000f00 */
[----:B------:R-:W-:Y:S01]  /*e110*/  FSEL R186, R9, R186, P3 ;  /* 0x000000ba09ba7208 */ /* 0x000fe20001800000 */
[----:B------:R-:W-:Y:S01]  /*e120*/  FMUL R9, R178, 0.25 ;  /* 0x3e800000b2097820 */ /* 0x000fe20000400000 */
        /* <DEDUP_REMOVED lines=8> */
[----:B------:R-:W-:-:S02]  /*e1b0*/  MOV R27, R25 ;  /* 0x00000019001b7202 */ /* 0x000fc40000000f00 */
[----:B------:R-:W-:Y:S01]  /*e1c0*/  FSEL R166, R9, R166, P3 ;  /* 0x000000a609a67208 */ /* 0x000fe20001800000 */
[----:B------:R-:W-:Y:S01]  /*e1d0*/  FMUL R9, R158, 0.25 ;  /* 0x3e8000009e097820 */ /* 0x000fe20000400000 */
[----:B------:R-:W-:Y:S02]  /*e1e0*/  FSEL R167, R8, R167, P3 ;  /* 0x000000a708a77208 */ /* 0x000fe40001800000 */
[----:B------:R-:W-:Y:S01]  /*e1f0*/  MOV R26, R12 ;  /* 0x0000000c001a7202 */ /* 0x000fe20000000f00 */
[----:B------:R-:W-:Y:S01]  /*e200*/  FMUL R12, R199, 0.25 ;  /* 0x3e800000c70c7820 */ /* 0x000fe20000400000 */
[----:B------:R-:W-:Y:S01]  /*e210*/  MOV R28, R10 ;  /* 0x0000000a001c7202 */ /* 0x000fe20000000f00 */
[----:B------:R-:W-:Y:S01]  /*e220*/  FMUL R10, R211, 0.25 ;  /* 0x3e800000d30a7820 */ /* 0x000fe20000400000 */
[----:B------:R-:W-:Y:S01]  /*e230*/  FSEL R158, R9, R158, P3 ;  /* 0x0000009e099e7208 */ /* 0x000fe20001800000 */
[----:B------:R-:W-:Y:S01]  /*e240*/  FMUL R9, R212, 0.25 ;  /* 0x3e800000d4097820 */ /* 0x000fe20000400000 */
[----:B------:R-:W-:Y:S01]  /*e250*/  MOV R25, R11 ;  /* 0x0000000b00197202 */ /* 0x000fe20000000f00 */
[----:B------:R-:W-:Y:S01]  /*e260*/  IMAD.MOV.U32 R8, RZ, RZ, R28 ;  /* 0x000000ffff087224 */ /* 0x000fe200078e001c */
[----:B------:R-:W-:Y:S01]  /*e270*/  MOV R28, R14 ;  /* 0x0000000e001c7202 */ /* 0x000fe20000000f00 */
[----:B------:R-:W-:Y:S01]  /*e280*/  FMUL R11, R210, 0.25 ;  /* 0x3e800000d20b7820 */ /* 0x000fe20000400000 */
[----:B------:R-:W-:Y:S01]  /*e290*/  MOV R52, R27 ;  /* 0x0000001b00347202 */ /* 0x000fe20000000f00 */
[----:B------:R-:W-:Y:S01]  /*e2a0*/  FMUL R14, R193, 0.25 ;  /* 0x3e800000c10e7820 */ /* 0x000fe20000400000 */
[----:B------:R-:W-:-:S02]  /*e2b0*/  FSETP.GT.AND P2, PT, |R8|, 8.50705917302346158658e+37, PT ;  /* 0x7e8000000800780b */ /* 0x000fc40003f44200 */
[----:B------:R-:W-:Y:S02]  /*e2c0*/  MOV R51, R26 ;  /* 0x0000001a00337202 */ /* 0x000fe40000000f00 */
[----:B------:R-:W-:Y:S01]  /*e2d0*/  FSEL R212, R9, R212, P2 ;  /* 0x000000d409d47208 */ /* 0x000fe20001000000 */
[----:B------:R-:W-:Y:S01]  /*e2e0*/  FMUL R9, R200, 0.25 ;  /* 0x3e800000c8097820 */ /* 0x000fe20000400000 */
[----:B------:R-:W-:Y:S02]  /*e2f0*/  MOV R42, R25 ;  /* 0x00000019002a7202 */ /* 0x000fe40000000f00 */
        /* <DEDUP_REMOVED lines=25> */
[----:B------:R-:W-:Y:S02]  /*e490*/  MOV R9, R28 ;  /* 0x0000001c00097202 */ /* 0x000fe40000000f00 */
[----:B------:R-:W2:Y:S01]  /*e4a0*/  LDL.LU R28, [R1+0xb8] ;  /* 0x0000b800011c7983 */ /* 0x000ea20000300800 */
[----:B------:R-:W-:Y:S01]  /*e4b0*/  FSEL R162, R11, R162, P3 ;  /* 0x000000a20ba27208 */ /* 0x000fe20001800000 */
[----:B------:R-:W-:Y:S01]  /*e4c0*/  FMUL R11, R154, 0.25 ;  /* 0x3e8000009a0b7820 */ /* 0x000fe20000400000 */
[----:B------:R-:W-:Y:S01]  /*e4d0*/  FMUL R20, R52, 0.25 ;  /* 0x3e80000034147820 */ /* 0x000fe20000400000 */
[----:B------:R-:W3:Y:S01]  /*e4e0*/  LDL.LU R27, [R1+0xac] ;  /* 0x0000ac00011b7983 */ /* 0x000ee20000300800 */
[----:B------:R-:W-:-:S02]  /*e4f0*/  FSEL R153, R14, R153, P2 ;  /* 0x000000990e997208 */ /* 0x000fc40001000000 */
[----:B------:R-:W-:Y:S01]  /*e500*/  FSEL R154, R11, R154, P3 ;  /* 0x0000009a0b9a7208 */ /* 0x000fe20001800000 */
[----:B------:R-:W4:Y:S01]  /*e510*/  LDL.LU R26, [R1+0xa8] ;  /* 0x0000a800011a7983 */ /* 0x000f220000300800 */
[----:B------:R-:W-:Y:S01]  /*e520*/  FMUL R11, R208, 0.25 ;  /* 0x3e800000d00b7820 */ /* 0x000fe20000400000 */
[----:B------:R-:W-:Y:S01]  /*e530*/  FSEL R204, R13, R204, P2 ;  /* 0x000000cc0dcc7208 */ /* 0x000fe20001000000 */
[----:B------:R-:W-:Y:S01]  /*e540*/  FMUL R17, R15, 0.25 ;  /* 0x3e8000000f117820 */ /* 0x000fe20000400000 */
[----:B------:R-:W5:Y:S01]  /*e550*/  LDL.LU R25, [R1+0x9c] ;  /* 0x00009c0001197983 */ /* 0x000f620000300800 */
[----:B------:R-:W-:Y:S01]  /*e560*/  FSETP.GT.AND P0, PT, |R9|, 8.50705917302346158658e+37, PT ;  /* 0x7e8000000900780b */ /* 0x000fe20003f04200 */
[----:B------:R-:W-:Y:S01]  /*e570*/  FMUL R14, R48, 0.25 ;  /* 0x3e800000300e7820 */ /* 0x000fe20000400000 */
[----:B------:R-:W-:Y:S01]  /*e580*/  FSEL R208, R11, R208, P2 ;  /* 0x000000d00bd07208 */ /* 0x000fe20001000000 */
[----:B------:R-:W3:Y:S01]  /*e590*/  LDL.LU R24, [R1+0x98] ;  /* 0x0000980001187983 */ /* 0x000ee20000300800 */
[----:B------:R-:W-:Y:S01]  /*e5a0*/  FMUL R11, R196, 0.25 ;  /* 0x3e800000c40b7820 */ /* 0x000fe20000400000 */
[----:B------:R-:W-:Y:S01]  /*e5b0*/  FMUL R19, R51, 0.25 ;  /* 0x3e80000033137820 */ /* 0x000fe20000400000 */
[----:B------:R-:W-:Y:S01]  /*e5c0*/  FMUL R13, R184, 0.25 ;  /* 0x3e800000b80d7820 */ /* 0x000fe20000400000 */
[----:B------:R-:W4:Y:S01]  /*e5d0*/  LDL.LU R36, [R1+0x8c] ;  /* 0x00008c0001247983 */ /* 0x000f220000300800 */
[----:B------:R-:W-:Y:S01]  /*e5e0*/  FSEL R33, R10, R211, P3 ;  /* 0x000000d30a217208 */ /* 0x000fe20001800000 */
[----:B------:R-:W-:Y:S01]  /*e5f0*/  FMUL R10, R203, 0.25 ;  /* 0x3e800000cb0a7820 */ /* 0x000fe20000400000 */
[----:B------:R-:W-:Y:S01]  /*e600*/  FSEL R196, R11, R196, P2 ;  /* 0x000000c40bc47208 */ /* 0x000fe20001000000 */
[----:B------:R-:W5:Y:S01]  /*e610*/  LDL.LU R35, [R1+0x88] ;  /* 0x0000880001237983 */ /* 0x000f620000300800 */
[----:B------:R-:W-:Y:S01]  /*e620*/  FMUL R11, R188, 0.25 ;  /* 0x3e800000bc0b7820 */ /* 0x000fe20000400000 */
[----:B------:R-:W-:-:S02]  /*e630*/  FSEL R18, R18, R16, P0 ;  /* 0x0000001012127208 */ /* 0x000fc40000000000 */
[----:B------:R-:W5:Y:S01]  /*e640*/  LDL.LU R31, [R1+0x7c] ;  /* 0x00007c00011f7983 */ /* 0x000f620000300800 */
[----:B------:R-:W-:Y:S02]  /*e650*/  FSEL R17, R17, R15, P0 ;  /* 0x0000000f11117208 */ /* 0x000fe40000000000 */
[----:B------:R-:W-:Y:S01]  /*e660*/  FSEL R188, R11, R188, P2 ;  /* 0x000000bc0bbc7208 */ /* 0x000fe20001000000 */
[----:B------:R-:W5:Y:S01]  /*e670*/  LDL.LU R30, [R1+0x78] ;  /* 0x00007800011e7983 */ /* 0x000f620000300800 */
[----:B------:R-:W-:Y:S01]  /*e680*/  FMUL R11, R176, 0.25 ;  /* 0x3e800000b00b7820 */ /* 0x000fe20000400000 */
[----:B------:R-:W-:Y:S02]  /*e690*/  FSEL R20, R20, R52, P0 ;  /* 0x0000003414147208 */ /* 0x000fe40000000000 */
[----:B------:R-:W3:Y:S01]  /*e6a0*/  LDL.LU R29, [R1+0x6c] ;  /* 0x00006c00011d7983 */ /* 0x000ee20000300800 */
[----:B------:R-:W-:Y:S02]  /*e6b0*/  FSEL R14, R14, R48, P0 ;  /* 0x000000300e0e7208 */ /* 0x000fe40000000000 */
[----:B------:R-:W-:Y:S01]  /*e6c0*/  FSEL R176, R11, R176, P2 ;  /* 0x000000b00bb07208 */ /* 0x000fe20001000000 */
[----:B------:R-:W4:Y:S01]  /*e6d0*/  LDL.LU R41, [R1+0x68] ;  /* 0x0000680001297983 */ /* 0x000f220000300800 */
[----:B------:R-:W-:Y:S01]  /*e6e0*/  FMUL R11, R168, 0.25 ;  /* 0x3e800000a80b7820 */ /* 0x000fe20000400000 */
[----:B------:R-:W-:-:S02]  /*e6f0*/  FSEL R19, R19, R51, P0 ;  /* 0x0000003313137208 */ /* 0x000fc40000000000 */
[----:B------:R-:W5:Y:S01]  /*e700*/  LDL.LU R40, [R1+0x5c] ;  /* 0x00005c0001287983 */ /* 0x000f620000300800 */
[----:B------:R-:W-:Y:S01]  /*e710*/  FSEL R184, R13, R184, P2 ;  /* 0x000000b80db87208 */ /* 0x000fe20001000000 */
[----:B------:R-:W-:Y:S01]  /*e720*/  FMUL R16, R50, 0.25 ;  /* 0x3e80000032107820 */ /* 0x000fe20000400000 */
[----:B------:R-:W-:Y:S01]  /*e730*/  FSEL R168, R11, R168, P2 ;  /* 0x000000a80ba87208 */ /* 0x000fe20001000000 */
[----:B------:R-:W5:Y:S01]  /*e740*/  LDL.LU R39, [R1+0x58] ;  /* 0x0000580001277983 */ /* 0x000f620000300800 */
[----:B------:R-:W-:Y:S01]  /*e750*/  FMUL R11, R156, 0.25 ;  /* 0x3e8000009c0b7820 */ /* 0x000fe20000400000 */
[----:B------:R-:W-:Y:S01]  /*e760*/  FMUL R15, R49, 0.25 ;  /* 0x3e800000310f7820 */ /* 0x000fe20000400000 */
[----:B------:R-:W-:Y:S01]  /*e770*/  FMUL R13, R164, 0.25 ;  /* 0x3e800000a40d7820 */ /* 0x000fe20000400000 */
[----:B------:R-:W5:Y:S01]  /*e780*/  LDL.LU R38, [R1+0x4c] ;  /* 0x00004c0001267983 */ /* 0x000f620000300800 */
[----:B------:R-:W-:Y:S01]  /*e790*/  FSEL R203, R10, R203, P3 ;  /* 0x000000cb0acb7208 */ /* 0x000fe20001800000 */
[----:B------:R-:W-:Y:S01]  /*e7a0*/  FMUL R10, R191, 0.25 ;  /* 0x3e800000bf0a7820 */ /* 0x000fe20000400000 */
[----:B------:R-:W-:Y:S01]  /*e7b0*/  FSEL R156, R11, R156, P2 ;  /* 0x0000009c0b9c7208 */ /* 0x000fe20001000000 */
[----:B------:R-:W5:Y:S01]  /*e7c0*/  LDL.LU R37, [R1+0x48] ;  /* 0x0000480001257983 */ /* 0x000f620000300800 */
[----:B------:R-:W-:-:S02]  /*e7d0*/  FSEL R16, R16, R50, P0 ;  /* 0x0000003210107208 */ /* 0x000fc40000000000 */
[----:B------:R-:W-:Y:S01]  /*e7e0*/  FSEL R15, R15, R49, P0 ;  /* 0x000000310f0f7208 */ /* 0x000fe20000000000 */
[----:B------:R-:W5:Y:S01]  /*e7f0*/  LDL.LU R47, [R1+0x3c] ;  /* 0x00003c00012f7983 */ /* 0x000f620000300800 */
[----:B------:R-:W-:Y:S02]  /*e800*/  FSEL R164, R13, R164, P2 ;  /* 0x000000a40da47208 */ /* 0x000fe40001000000 */
[----:B------:R-:W-:Y:S01]  /*e810*/  FSEL R199, R12, R199, P3 ;  /* 0x000000c70cc77208 */ /* 0x000fe20001800000 */
[----:B------:R-:W5:Y:S01]  /*e820*/  LDL.LU R46, [R1+0x38] ;  /* 0x00003800012e7983 */ /* 0x000f620000300800 */
[----:B------:R-:W-:Y:S01]  /*e830*/  FMUL R11, R152, 0.25 ;  /* 0x3e800000980b7820 */ /* 0x000fe20000400000 */
[----:B------:R-:W-:Y:S01]  /*e840*/  FMUL R13, R23, 0.25 ;  /* 0x3e800000170d7820 */ /* 0x000fe20000400000 */
[----:B------:R-:W-:Y:S01]  /*e850*/  FSEL R191, R10, R191, P3 ;  /* 0x000000bf0abf7208 */ /* 0x000fe20001800000 */
[----:B------:R-:W5:Y:S01]  /*e860*/  LDL.LU R45, [R1+0x2c] ;  /* 0x00002c00012d7983 */ /* 0x000f620000300800 */
[----:B------:R-:W-:Y:S01]  /*e870*/  FMUL R10, R183, 0.25 ;  /* 0x3e800000b70a7820 */ /* 0x000fe20000400000 */
[----:B------:R-:W-:-:S02]  /*e880*/  FMUL R12, R179, 0.25 ;  /* 0x3e800000b30c7820 */ /* 0x000fc40000400000 */
[----:B------:R-:W5:Y:S01]  /*e890*/  LDL.LU R44, [R1+0x28] ;  /* 0x00002800012c7983 */ /* 0x000f620000300800 */
[----:B------:R-:W-:Y:S02]  /*e8a0*/  FSEL R152, R11, R152, P2 ;  /* 0x000000980b987208 */ /* 0x000fe40001000000 */
[----:B------:R-:W-:Y:S01]  /*e8b0*/  FSEL R13, R13, R23, P0 ;  /* 0x000000170d0d7208 */ /* 0x000fe20000000000 */
[----:B------:R-:W5:Y:S01]  /*e8c0*/  LDL.LU R43, [R1+0x1c] ;  /* 0x00001c00012b7983 */ /* 0x000f620000300800 */
[----:B------:R-:W-:Y:S01]  /*e8d0*/  FSEL R183, R10, R183, P3 ;  /* 0x000000b70ab77208 */ /* 0x000fe20001800000 */
[----:B------:R-:W-:Y:S01]  /*e8e0*/  FMUL R10, R171, 0.25 ;  /* 0x3e800000ab0a7820 */ /* 0x000fe20000400000 */
[----:B------:R-:W-:Y:S01]  /*e8f0*/  FSEL R179, R12, R179, P3 ;  /* 0x000000b30cb37208 */ /* 0x000fe20001800000 */
[----:B------:R-:W5:Y:S01]  /*e900*/  LDL.LU R65, [R1+0x18] ;  /* 0x0000180001417983 */ /* 0x000f620000300800 */
[----:B------:R-:W-:Y:S02]  /*e910*/  FMUL R12, R159, 0.25 ;  /* 0x3e8000009f0c7820 */ /* 0x000fe40000400000 */
[----:B------:R-:W-:Y:S01]  /*e920*/  FSEL R171, R10, R171, P3 ;  /* 0x000000ab0aab7208 */ /* 0x000fe20001800000 */
[----:B------:R-:W5:Y:S01]  /*e930*/  LDL.LU R64, [R1+0xc] ;  /* 0x00000c0001407983 */ /* 0x000f620000300800 */
[----:B------:R-:W-:Y:S01]  /*e940*/  FMUL R10, R163, 0.25 ;  /* 0x3e800000a30a7820 */ /* 0x000fe20000400000 */
[----:B------:R-:W-:Y:S01]  /*e950*/  FSEL R159, R12, R159, P3 ;  /* 0x0000009f0c9f7208 */ /* 0x000fe20001800000 */
[----:B------:R-:W-:Y:S01]  /*e960*/  FMUL R12, R155, 0.25 ;  /* 0x3e8000009b0c7820 */ /* 0x000fe20000400000 */
[----:B------:R-:W5:Y:S02]  /*e970*/  LDL.LU R57, [R1+0x8] ;  /* 0x0000080001397983 */ /* 0x000f640000300800 */
[----:B------:R-:W-:Y:S01]  /*e980*/  FSEL R163, R10, R163, P3 ;  /* 0x000000a30aa37208 */ /* 0x000fe20001800000 */
[----:B------:R-:W-:Y:S01]  /*e990*/  FMUL R10, R213, 0.25 ;  /* 0x3e800000d50a7820 */ /* 0x000fe20000400000 */
[----:B------:R-:W5:Y:S01]  /*e9a0*/  LDL.LU R56, [R1+0xf4] ;  /* 0x0000f40001387983 */ /* 0x000f620000300800 */
[----:B------:R-:W-:Y:S01]  /*e9b0*/  FSEL R155, R12, R155, P3 ;  /* 0x0000009b0c9b7208 */ /* 0x000fe20001800000 */
[----:B------:R-:W-:-:S02]  /*e9c0*/  FMUL R12, R205, 0.25 ;  /* 0x3e800000cd0c7820 */ /* 0x000fc40000400000 */
        /* <DEDUP_REMOVED lines=32> */
[----:B------:R-:W-:-:S03]  /*ebd0*/  FSEL R157, R12, R157, P2 ;  /* 0x0000009d0c9d7208 */ /* 0x000fc60001000000 */
[----:B------:R-:W5:Y:S01]  /*ebe0*/  LDL.LU R82, [R1+0xa0] ;  /* 0x0000a00001527983 */ /* 0x000f620000300800 */
[----:B------:R-:W-:-:S03]  /*ebf0*/  FSEL R161, R10, R161, P2 ;  /* 0x000000a10aa17208 */ /* 0x000fc60001000000 */
[----:B------:R-:W5:Y:S04]  /*ec00*/  LDL.LU R81, [R1+0x94] ;  /* 0x0000940001517983 */ /* 0x000f680000300800 */
        /* <DEDUP_REMOVED lines=16> */
[----:B------:R-:W5:Y:S01]  /*ed10*/  LDL.LU R51, [R1+0x10] ;  /* 0x0000100001337983 */ /* 0x000f620000300800 */
[----:B--2---:R-:W-:-:S05]  /*ed20*/  FMUL R11, R28, 0.25 ;  /* 0x3e8000001c0b7820 */ /* 0x004fca0000400000 */
[----:B------:R-:W-:Y:S01]  /*ed30*/  FSEL R11, R11, R28, P0 ;  /* 0x0000001c0b0b7208 */ /* 0x000fe20000000000 */
[----:B---3--:R-:W-:-:S05]  /*ed40*/  FMUL R28, R29, 0.25 ;  /* 0x3e8000001d1c7820 */ /* 0x008fca0000400000 */
[----:B------:R-:W-:Y:S01]  /*ed50*/  FSEL R28, R28, R29, P0 ;  /* 0x0000001d1c1c7208 */ /* 0x000fe20000000000 */
[----:B----4-:R-:W-:-:S05]  /*ed60*/  FMUL R29, R41, 0.25 ;  /* 0x3e800000291d7820 */ /* 0x010fca0000400000 */
[----:B------:R-:W-:Y:S01]  /*ed70*/  FSEL R29, R29, R41, P0 ;  /* 0x000000291d1d7208 */ /* 0x000fe20000000000 */
[----:B-----5:R-:W-:-:S05]  /*ed80*/  FMUL R41, R43, 0.25 ;  /* 0x3e8000002b297820 */ /* 0x020fca0000400000 */
[----:B------:R-:W-:Y:S02]  /*ed90*/  FSEL R41, R41, R43, P0 ;  /* 0x0000002b29297208 */ /* 0x000fe40000000000 */
[----:B------:R-:W2:Y:S01]  /*eda0*/  LDL.LU R43, [R1+0x4] ;  /* 0x00000400012b7983 */ /* 0x000ea20000300800 */
[----:B------:R-:W-:-:S05]  /*edb0*/  FMUL R23, R24, 0.25 ;  /* 0x3e80000018177820 */ /* 0x000fca0000400000 */
[----:B------:R-:W-:Y:S01]  /*edc0*/  FSEL R23, R23, R24, P0 ;  /* 0x0000001817177208 */ /* 0x000fe20000000000 */
[----:B------:R-:W-:-:S05]  /*edd0*/  FMUL R24, R36, 0.25 ;  /* 0x3e80000024187820 */ /* 0x000fca0000400000 */
[----:B------:R-:W-:Y:S01]  /*ede0*/  FSEL R24, R24, R36, P0 ;  /* 0x0000002418187208 */ /* 0x000fe20000000000 */
[----:B------:R-:W-:-:S05]  /*edf0*/  FMUL R36, R37, 0.25 ;  /* 0x3e80000025247820 */ /* 0x000fca0000400000 */
[----:B------:R-:W-:Y:S01]  /*ee00*/  FSEL R36, R36, R37, P0 ;  /* 0x0000002524247208 */ /* 0x000fe20000000000 */
[----:B------:R-:W-:-:S05]  /*ee10*/  FMUL R37, R47, 0.25 ;  /* 0x3e8000002f257820 */ /* 0x000fca0000400000 */
[----:B------:R-:W-:Y:S02]  /*ee20*/  FSEL R37, R37, R47, P0 ;  /* 0x0000002f25257208 */ /* 0x000fe40000000000 */
[----:B------:R-:W3:Y:S01]  /*ee30*/  LDL.LU R47, [R1] ;  /* 0x00000000012f7983 */ /* 0x000ee20000300800 */
[----:B------:R-:W-:Y:S01]  /*ee40*/  FMUL R12, R22, 0.25 ;  /* 0x3e800000160c7820 */ /* 0x000fe20000400000 */
[----:B------:R-:W-:Y:S01]  /*ee50*/  FMUL R21, R26, 0.25 ;  /* 0x3e8000001a157820 */ /* 0x000fe20000400000 */
[----:B------:R-:W-:Y:S01]  /*ee60*/  FMUL R10, R27, 0.25 ;  /* 0x3e8000001b0a7820 */ /* 0x000fe20000400000 */
[----:B------:R-:W-:Y:S02]  /*ee70*/  FSETP.GT.AND P1, PT, |R42|, 8.50705917302346158658e+37, PT ;  /* 0x7e8000002a00780b */ /* 0x000fe40003f24200 */
        /* <DEDUP_REMOVED lines=8> */
[----:B------:R-:W-:-:S02]  /*ef00*/  FSETP.GEU.AND P4, PT, R42, 1.175494350822287508e-38, PT ;  /* 0x008000002a00780b */ /* 0x000fc40003f8e000 */
[----:B------:R-:W-:Y:S01]  /*ef10*/  FSEL R26, R26, R31, P0 ;  /* 0x0000001f1a1a7208 */ /* 0x000fe20000000000 */
[----:B------:R-:W-:Y:S01]  /*ef20*/  FMUL R31, R39, 0.25 ;  /* 0x3e800000271f7820 */ /* 0x000fe20000400000 */
[----:B------:R-:W-:Y:S02]  /*ef30*/  FSETP.GEU.AND P6, PT, R9, 1.175494350822287508e-38, PT ;  /* 0x008000000900780b */ /* 0x000fe40003fce000 */
[----:B------:R-:W-:Y:S02]  /*ef40*/  FSEL R103, RZ, -23, P4 ;  /* 0xc1b80000ff677808 */ /* 0x000fe40002000000 */
[----:B------:R-:W-:Y:S01]  /*ef50*/  FSEL R25, R25, R35, P0 ;  /* 0x0000002319197208 */ /* 0x000fe20000000000 */
[----:B------:R-:W-:Y:S01]  /*ef60*/  FMUL R35, R38, 0.25 ;  /* 0x3e80000026237820 */ /* 0x000fe20000400000 */
[----:B------:R-:W-:Y:S01]  /*ef70*/  FSEL R27, R27, R30, P0 ;  /* 0x0000001e1b1b7208 */ /* 0x000fe20000000000 */
[----:B------:R-:W-:Y:S01]  /*ef80*/  FMUL R30, R40, 0.25 ;  /* 0x3e800000281e7820 */ /* 0x000fe20000400000 */
[----:B------:R-:W-:-:S02]  /*ef90*/  FSEL R97, RZ, -23, P6 ;  /* 0xc1b80000ff617808 */ /* 0x000fc40003000000 */
        /* <DEDUP_REMOVED lines=18> */
[----:B------:R-:W-:Y:S01]  /*f0c0*/  FMUL R65, R52, 0.25 ;  /* 0x3e80000034417820 */ /* 0x000fe20000400000 */
[----:B------:R-:W-:Y:S01]  /*f0d0*/  FMUL R57, R49, 0.25 ;  /* 0x3e80000031397820 */ /* 0x000fe20000400000 */
[----:B------:R-:W-:-:S02]  /*f0e0*/  FSETP.GEU.AND P5, PT, R8, 1.175494350822287508e-38, PT ;  /* 0x008000000800780b */ /* 0x000fc40003fae000 */
        /* <DEDUP_REMOVED lines=8> */
[----:B------:R-:W-:-:S04]  /*f170*/  FMUL R104, R54, 0.25 ;  /* 0x3e80000036687820 */ /* 0x000fc80000400000 */
[----:B------:R-:W-:Y:S01]  /*f180*/  FSEL R96, R96, R58, P1 ;  /* 0x0000003a60607208 */ /* 0x000fe20000800000 */
[----:B------:R-:W-:Y:S01]  /*f190*/  FMUL R58, R7, 8388608 ;  /* 0x4b000000073a7820 */ /* 0x000fe20000400000 */
[----:B------:R-:W-:Y:S01]  /*f1a0*/  FSEL R104, R104, R54, P1 ;  /* 0x0000003668687208 */ /* 0x000fe20000800000 */
[----:B------:R-:W-:-:S05]  /*f1b0*/  FMUL R54, R9, 8388608 ;  /* 0x4b00000009367820 */ /* 0x000fca0000400000 */
[----:B------:R-:W-:Y:S02]  /*f1c0*/  FSEL R89, R54, R9, !P6 ;  /* 0x0000000936597208 */ /* 0x000fe40007000000 */
[----:B------:R-:W-:Y:S01]  /*f1d0*/  FSETP.GEU.AND P6, PT, |R7|, 1.175494350822287508e-38, PT ;  /* 0x008000000700780b */ /* 0x000fe20003fce200 */
        /* <DEDUP_REMOVED lines=30> */
[----:B------:R-:W-:-:S02]  /*f3c0*/  FSEL R95, RZ, -23, P5 ;  /* 0xc1b80000ff5f7808 */ /* 0x000fc40002800000 */
[----:B------:R-:W-:Y:S02]  /*f3d0*/  FSEL R72, R72, R82, P1 ;  /* 0x0000005248487208 */ /* 0x000fe40000800000 */
[----:B------:R-:W-:Y:S02]  /*f3e0*/  FSEL R77, R77, R79, P1 ;  /* 0x0000004f4d4d7208 */ /* 0x000fe40000800000 */
[----:B------:R-:W-:Y:S02]  /*f3f0*/  FSEL R80, R80, R70, P1 ;  /* 0x0000004650507208 */ /* 0x000fe40000800000 */
[----:B------:R-:W-:Y:S02]  /*f400*/  FSEL R84, R84, R63, P1 ;  /* 0x0000003f54547208 */ /* 0x000fe40000800000 */
[----:B------:R-:W-:Y:S02]  /*f410*/  FSEL R78, R78, R71, P1 ;  /* 0x000000474e4e7208 */ /* 0x000fe40000800000 */
[----:B------:R-:W-:-:S02]  /*f420*/  FSEL R81, R81, R69, P1 ;  /* 0x0000004551517208 */ /* 0x000fc40000800000 */
[----:B------:R-:W-:Y:S02]  /*f430*/  FSEL R83, R83, R68, P1 ;  /* 0x0000004453537208 */ /* 0x000fe40000800000 */
[----:B------:R-:W-:Y:S01]  /*f440*/  FSEL R91, R91, R61, P1 ;  /* 0x0000003d5b5b7208 */ /* 0x000fe20000800000 */
[----:B------:R-:W-:Y:S02]  /*f450*/  VIADD R98, R89, 0xc0cafb0d ;  /* 0xc0cafb0d59627836 */ /* 0x000fe40000000000 */
[----:B------:R-:W-:-:S03]  /*f460*/  FMUL R105, R51, 0.25 ;  /* 0x3e80000033697820 */ /* 0x000fc60000400000 */
[----:B------:R-:W-:Y:S01]  /*f470*/  LOP3.LUT R98, R98, 0xff800000, RZ, 0xc0, !PT ;  /* 0xff80000062627812 */ /* 0x000fe200078ec0ff */
[----:B------:R-:W-:Y:S01]  /*f480*/  FMUL R94, R59, 0.25 ;  /* 0x3e8000003b5e7820 */ /* 0x000fe20000400000 */
[----:B------:R-:W-:Y:S01]  /*f490*/  FMUL R102, R55, 0.25 ;  /* 0x3e80000037667820 */ /* 0x000fe20000400000 */
[----:B------:R-:W-:Y:S01]  /*f4a0*/  @!P6 FMUL R215, R215, 16777216 ;  /* 0x4b800000d7d7e820 */ /* 0x000fe20000400000 */
        /* <DEDUP_REMOVED lines=31> */
[----:B------:R-:W-:-:S02]  /*f6a0*/  FSEL R105, R105, R51, P1 ;  /* 0x0000003369697208 */ /* 0x000fc40000800000 */
[----:B------:R-:W-:Y:S02]  /*f6b0*/  FSEL R94, R94, R59, P1 ;  /* 0x0000003b5e5e7208 */ /* 0x000fe40000800000 */
[----:B------:R-:W-:Y:S01]  /*f6c0*/  FSEL R102, R102, R55, P1 ;  /* 0x0000003766667208 */ /* 0x000fe20000800000 */
[----:B--2---:R-:W-:-:S05]  /*f6d0*/  FMUL R107, R43, 0.25 ;  /* 0x3e8000002b6b7820 */ /* 0x004fca0000400000 */
[----:B------:R-:W-:Y:S01]  /*f6e0*/  FSEL R107, R107, R43, P1 ;  /* 0x0000002b6b6b7208 */ /* 0x000fe20000800000 */
[----:B------:R-:W-:-:S05]  /*f6f0*/  FMUL R43, R42, 8388608 ;  /* 0x4b0000002a2b7820 */ /* 0x000fca0000400000 */
[----:B------:R-:W-:Y:S01]  /*f700*/  FSEL R86, R43, R42, !P4 ;  /* 0x0000002a2b567208 */ /* 0x000fe20006000000 */
[----:B------:R-:W-:Y:S01]  /*f710*/  BAR.SYNC.DEFER_BLOCKING 0x0 ;  /* 0x0000000000007b1d */ /* 0x000fe20000010000 */
[----:B------:R-:W-:-:S04]  /*f720*/  FSETP.GEU.AND P4, PT, R7, 1.175494350822287508e-38, PT ;  /* 0x008000000700780b */ /* 0x000fc80003f8e000 */
[----:B------:R-:W-:Y:S01]  /*f730*/  FSEL R87, R58, R7, !P4 ;  /* 0x000000073a577208 */ /* 0x000fe20006000000 */
[----:B------:R-:W-:Y:S01]  /*f740*/  @P3 FMUL R7, R7, 0.25 ;  /* 0x3e80000007073820 */ /* 0x000fe20000400000 */
[C---:B------:R-:W-:Y:S01]  /*f750*/  FSETP.GEU.AND P3, PT, |R9|.reuse, 1.175494350822287508e-38, PT ;  /* 0x008000000900780b */ /* 0x040fe20003f6e200 */
[----:B------:R-:W-:Y:S01]  /*f760*/  @P0 FMUL R9, R9, 0.25 ;  /* 0x3e80000009090820 */ /* 0x000fe20000400000 */
[C---:B------:R-:W-:Y:S01]  /*f770*/  FMUL R43, R8.reuse, 8388608 ;  /* 0x4b000000082b7820 */ /* 0x040fe20000400000 */
[----:B------:R-:W-:Y:S02]  /*f780*/  FSEL R93, RZ, -23, P4 ;  /* 0xc1b80000ff5d7808 */ /* 0x000fe40002000000 */
[----:B------:R-:W-:Y:S02]  /*f790*/  FSETP.GEU.AND P4, PT, |R8|, 1.175494350822287508e-38, PT ;  /* 0x008000000800780b */ /* 0x000fe40003f8e200 */
[----:B------:R-:W-:-:S06]  /*f7a0*/  FSEL R88, R43, R8, !P5 ;  /* 0x000000082b587208 */ /* 0x000fcc0006800000 */
[----:B------:R-:W-:Y:S01]  /*f7b0*/  @!P3 FMUL R9, R9, 16777216 ;  /* 0x4b8000000909b820 */ /* 0x000fe20000400000 */
[----:B------:R-:W-:Y:S01]  /*f7c0*/  @P2 FMUL R8, R8, 0.25 ;  /* 0x3e80000008082820 */ /* 0x000fe20000400000 */
[----:B------:R-:W-:-:S04]  /*f7d0*/  FSETP.GEU.AND P2, PT, |R42|, 1.175494350822287508e-38, PT ;  /* 0x008000002a00780b */ /* 0x000fc80003f4e200 */
[----:B------:R-:W0:Y:S01]  /*f7e0*/  MUFU.RCP R9, R9 ;  /* 0x0000000900097308 */ /* 0x000e220000001000 */
[----:B------:R-:W-:Y:S02]  /*f7f0*/  IADD3 R101, R86, -0x3f3504f3, RZ ;  /* 0xc0cafb0d56657810 */ /* 0x000fe40007ffe0ff */
[----:B------:R-:W-:Y:S02]  /*f800*/  IADD3 R99, R88, -0x3f3504f3, RZ ;  /* 0xc0cafb0d58637810 */ /* 0x000fe40007ffe0ff */
[----:B------:R-:W-:Y:S02]  /*f810*/  IADD3 R100, R87, -0x3f3504f3, RZ ;  /* 0xc0cafb0d57647810 */ /* 0x000fe40007ffe0ff */
[----:B------:R-:W-:Y:S02]  /*f820*/  LOP3.LUT R101, R101, 0xff800000, RZ, 0xc0, !PT ;  /* 0xff80000065657812 */ /* 0x000fe400078ec0ff */
[----:B------:R-:W-:Y:S02]  /*f830*/  LOP3.LUT R99, R99, 0xff800000, RZ, 0xc0, !PT ;  /* 0xff80000063637812 */ /* 0x000fe400078ec0ff */
[----:B------:R-:W-:Y:S01]  /*f840*/  LOP3.LUT R100, R100, 0xff800000, RZ, 0xc0, !PT ;  /* 0xff80000064647812 */ /* 0x000fe200078ec0ff */
[----:B------:R-:W-:Y:S01]  /*f850*/  @P1 FMUL R42, R42, 0.25 ;  /* 0x3e8000002a2a1820 */ /* 0x000fe20000400000 */
[----:B------:R-:W-:Y:S01]  /*f860*/  I2FP.F32.S32 R54, R101 ;  /* 0x0000006500367245 */ /* 0x000fe20000201400 */
[----:B------:R-:W-:Y:S01]  /*f870*/  @!P4 FMUL R8, R8, 16777216 ;  /* 0x4b8000000808c820 */ /* 0x000fe20000400000 */
[----:B------:R-:W-:Y:S01]  /*f880*/  I2FP.F32.S32 R60, R99 ;  /* 0x00000063003c7245 */ /* 0x000fe20000201400 */
[----:B------:R-:W-:Y:S01]  /*f890*/  @!P6 FMUL R7, R7, 16777216 ;  /* 0x4b8000000707e820 */ /* 0x000fe20000400000 */
[----:B------:R-:W-:Y:S01]  /*f8a0*/  I2FP.F32.S32 R62, R100 ;  /* 0x00000064003e7245 */ /* 0x000fe20000201400 */
        /* <DEDUP_REMOVED lines=33> */
[----:B------:R-:W-:Y:S01]  /*fac0*/  FFMA.FTZ R103, R54, 1.1920928955078125e-07, R103 ;  /* 0x3400000036677823 */ /* 0x000fe20000010067 */
[----:B------:R-:W-:Y:S01]  /*fad0*/  FFMA.FTZ R95, R60, 1.1920928955078125e-07, R95 ;  /* 0x340000003c5f7823 */ /* 0x000fe2000001005f */
[----:B------:R-:W-:Y:S01]  /*fae0*/  FFMA.FTZ R93, R62, 1.1920928955078125e-07, R93 ;  /* 0x340000003e5d7823 */ /* 0x000fe2000001005d */
[----:B------:R-:W1:Y:S01]  /*faf0*/  MUFU.RCP R54, R7 ;  /* 0x0000000700367308 */ /* 0x000e620000001000 */
[C---:B0-----:R-:W-:Y:S01]  /*fb00*/  FMUL R63, R9.reuse, R17 ;  /* 0x00000011093f7220 */ /* 0x041fe20000400000 */
[C---:B------:R-:W-:Y:S01]  /*fb10*/  FMUL R70, R9.reuse, R14 ;  /* 0x0000000e09467220 */ /* 0x040fe20000400000 */
[C---:B------:R-:W-:Y:S01]  /*fb20*/  FMUL R79, R9.reuse, R12 ;  /* 0x0000000c094f7220 */ /* 0x040fe20000400000 */
[C---:B------:R-:W-:Y:S01]  /*fb30*/  FMUL R82, R9.reuse, R11 ;  /* 0x0000000b09527220 */ /* 0x040fe20000400000 */
[C---:B------:R-:W-:Y:S01]  /*fb40*/  FMUL R109, R9.reuse, R10 ;  /* 0x0000000a096d7220 */ /* 0x040fe20000400000 */
[C---:B------:R-:W-:Y:S01]  /*fb50*/  FMUL R110, R9.reuse, R21 ;  /* 0x00000015096e7220 */ /* 0x040fe20000400000 */
[C---:B------:R-:W-:Y:S01]  /*fb60*/  FMUL R118, R9.reuse, R25 ;  /* 0x0000001909767220 */ /* 0x040fe20000400000 */
[C---:B------:R-:W-:Y:S01]  /*fb70*/  FMUL R122, R9.reuse, R29 ;  /* 0x0000001d097a7220 */ /* 0x040fe20000400000 */
[----:B------:R-:W0:Y:S01]  /*fb80*/  MUFU.RCP R8, R8 ;  /* 0x0000000800087308 */ /* 0x000e220000001000 */
[C---:B------:R-:W-:Y:S01]  /*fb90*/  FMUL R60, R9.reuse, R20 ;  /* 0x00000014093c7220 */ /* 0x040fe20000400000 */
        /* <DEDUP_REMOVED lines=22> */
[----:B------:R-:W-:-:S02]  /*fd00*/  FMUL R11, R9, R46 ;  /* 0x0000002e090b7220 */ /* 0x000fc40000400000 */
[----:B------:R-:W2:Y:S01]  /*fd10*/  MUFU.RCP R9, R42 ;  /* 0x0000002a00097308 */ /* 0x000ea20000001000 */
[----:B---3--:R-:W-:Y:S01]  /*fd20*/  FMUL R108, R47, 0.25 ;  /* 0x3e8000002f6c7820 */ /* 0x008fe20000400000 */
[----:B------:R-:W-:Y:S02]  /*fd30*/  IADD3 R101, R86, -R101, RZ ;  /* 0x8000006556657210 */ /* 0x000fe40007ffe0ff */
[-C--:B------:R-:W-:Y:S02]  /*fd40*/  I2FP.F32.S32 R58, R98.reuse ;  /* 0x00000062003a7245 */ /* 0x080fe40000201400 */
[----:B------:R-:W-:Y:S01]  /*fd50*/  FSEL R108, R108, R47, P1 ;  /* 0x0000002f6c6c7208 */ /* 0x000fe20000800000 */
        /* <DEDUP_REMOVED lines=32> */
[----:B------:R-:W-:Y:S01]  /*ff60*/  MOV R19, 0x3dc6b27f ;  /* 0x3dc6b27f00137802 */ /* 0x000fe20000000f00 */
[----:B------:R-:W-:Y:S01]  /*ff70*/  @!P2 FMUL R107, R107, 16777216 ;  /* 0x4b8000006b6ba820 */ /* 0x000fe20000400000 */
[----:B------:R-:W-:Y:S01]  /*ff80*/  @!P2 FMUL R108, R108, 16777216 ;  /* 0x4b8000006c6ca820 */ /* 0x000fe20000400000 */
[----:B------:R-:W-:Y:S01]  /*ff90*/  FADD R13, R101, -1 ;  /* 0xbf800000650d7421 */ /* 0x000fe20000000000 */
[----:B------:R-:W-:Y:S01]  /*ffa0*/  IADD3 R98, R89, -R98, RZ ;  /* 0x8000006259627210 */ /* 0x000fe20007ffe0ff */
[----:B------:R-:W-:Y:S01]  /*ffb0*/  FFMA.FTZ R97, R58, 1.1920928955078125e-07, R97 ;  /* 0x340000003a617823 */ /* 0x000fe20000010061 */
[----:B------:R-:W-:Y:S01]  /*ffc0*/  IADD3 R99, R88, -R99, RZ ;  /* 0x8000006358637210 */ /* 0x000fe20007ffe0ff */
[C---:B-1----:R-:W-:Y:S01]  /*ffd0*/  FMUL R7, R54.reuse, R215 ;  /* 0x000000d736077220 */ /* 0x042fe20000400000 */
        /* <DEDUP_REMOVED lines=30> */
[----:B------:R-:W-:Y:S01]  /*101c0*/  FMUL R154, R54, R154 ;  /* 0x0000009a369a7220 */ /* 0x000fe20000400000 */
[----:B------:R-:W-:Y:S01]  /*101d0*/  IADD3 R100, R87, -R100, RZ ;  /* 0x8000006457647210 */ /* 0x000fe20007ffe0ff */
        /* <DEDUP_REMOVED lines=32> */
[C---:B--2---:R-:W-:Y:S01]  /*103e0*/  FMUL R8, R9.reuse, R107 ;  /* 0x0000006b09087220 */ /* 0x044fe20000400000 */
[----:B------:R-:W-:Y:S01]  /*103f0*/  FMUL R15, R9, R108 ;  /* 0x0000006c090f7220 */ /* 0x000fe20000400000 */
[----:B------:R-:W-:Y:S01]  /*10400*/  FFMA.FTZ R16, R13, R19, -0.16845393180847167969 ;  /* 0xbe2c7f300d107423 */ /* 0x000fe20000010013 */
[----:B------:R-:W-:Y:S01]  /*10410*/  FADD R98, R98, -1 ;  /* 0xbf80000062627421 */ /* 0x000fe20000000000 */
[----:B------:R-:W-:Y:S01]  /*10420*/  FADD R99, R99, -1 ;  /* 0xbf80000063637421 */ /* 0x000fe20000000000 */
[----:B------:R-:W-:Y:S01]  /*10430*/  FADD R100, R100, -1 ;  /* 0xbf80000064647421 */ /* 0x000fe20000000000 */
[----:B------:R-:W-:Y:S01]  /*10440*/  F2FP.F16.F32.PACK_AB R8, R8, R15 ;  /* 0x0000000f0808723e */ /* 0x000fe200000000ff */
[----:B------:R-:W-:Y:S01]  /*10450*/  FFMA.FTZ R16, R13, R16, 0.1716887056827545166 ;  /* 0x3e2fcf2a0d107423 */ /* 0x000fe20000010010 */
[-C--:B------:R-:W-:Y:S01]  /*10460*/  FFMA.FTZ R15, R98, R19.reuse, -0.16845393180847167969 ;  /* 0xbe2c7f30620f7423 */ /* 0x080fe20000010013 */
[-C--:B------:R-:W-:Y:S01]  /*10470*/  FFMA.FTZ R18, R99, R19.reuse, -0.16845393180847167969 ;  /* 0xbe2c7f3063127423 */ /* 0x080fe20000010013 */
[----:B------:R-:W-:Y:S01]  /*10480*/  FFMA.FTZ R19, R100, R19, -0.16845393180847167969 ;  /* 0xbe2c7f3064137423 */ /* 0x000fe20000010013 */
[----:B------:R-:W-:Y:S01]  /*10490*/  FFMA.FTZ R16, R13, R16, -0.17900948226451873779 ;  /* 0xbe374e430d107423 */ /* 0x000fe20000010010 */
[----:B------:R-:W-:Y:S01]  /*104a0*/  FFMA.FTZ R15, R98, R15, 0.1716887056827545166 ;  /* 0x3e2fcf2a620f7423 */ /* 0x000fe2000001000f */
[----:B------:R-:W-:Y:S01]  /*104b0*/  FFMA.FTZ R18, R99, R18, 0.1716887056827545166 ;  /* 0x3e2fcf2a63127423 */ /* 0x000fe20000010012 */
[----:B------:R-:W-:Y:S01]  /*104c0*/  FFMA.FTZ R19, R100, R19, 0.1716887056827545166 ;  /* 0x3e2fcf2a64137423 */ /* 0x000fe20000010013 */
[----:B------:R-:W-:Y:S01]  /*104d0*/  FFMA.FTZ R16, R13, R16, 0.20512372255325317383 ;  /* 0x3e520bf40d107423 */ /* 0x000fe20000010010 */
[----:B------:R-:W-:Y:S01]  /*104e0*/  FFMA.FTZ R15, R98, R15, -0.17900948226451873779 ;  /* 0xbe374e43620f7423 */ /* 0x000fe2000001000f */
[----:B------:R-:W-:Y:S01]  /*104f0*/  FFMA.FTZ R18, R99, R18, -0.17900948226451873779 ;  /* 0xbe374e4363127423 */ /* 0x000fe20000010012 */
[----:B------:R-:W-:Y:S01]  /*10500*/  FFMA.FTZ R19, R100, R19, -0.17900948226451873779 ;  /* 0xbe374e4364137423 */ /* 0x000fe20000010013 */
[----:B------:R-:W-:Y:S01]  /*10510*/  FFMA.FTZ R16, R13, R16, -0.24046532809734344482 ;  /* 0xbe763c8b0d107423 */ /* 0x000fe20000010010 */
[----:B------:R-:W-:Y:S01]  /*10520*/  @!P2 FMUL R65, R65, 16777216 ;  /* 0x4b8000004141a820 */ /* 0x000fe20000400000 */
[----:B------:R-:W-:Y:S01]  /*10530*/  @!P2 FMUL R52, R52, 16777216 ;  /* 0x4b8000003434a820 */ /* 0x000fe20000400000 */
[----:B------:R-:W-:Y:S01]  /*10540*/  FFMA.FTZ R15, R98, R15, 0.20512372255325317383 ;  /* 0x3e520bf4620f7423 */ /* 0x000fe2000001000f */
[----:B------:R-:W-:Y:S01]  /*10550*/  FFMA.FTZ R18, R99, R18, 0.20512372255325317383 ;  /* 0x3e520bf463127423 */ /* 0x000fe20000010012 */
[----:B------:R-:W-:Y:S01]  /*10560*/  FFMA.FTZ R19, R100, R19, 0.20512372255325317383 ;  /* 0x3e520bf464137423 */ /* 0x000fe20000010013 */
        /* <DEDUP_REMOVED lines=28> */
[----:B------:R-:W-:Y:S01]  /*10730*/  FFMA.FTZ R16, R13, R16, 0.28857114911079406738 ;  /* 0x3e93bf990d107423 */ /* 0x000fe20000010010 */
[C---:B------:R-:W-:Y:S01]  /*10740*/  FMUL R101, R9.reuse, R65 ;  /* 0x0000004109657220 */ /* 0x040fe20000400000 */
[----:B------:R-:W-:Y:S01]  /*10750*/  FMUL R116, R9, R52 ;  /* 0x0000003409747220 */ /* 0x000fe20000400000 */
[----:B------:R-:W-:Y:S01]  /*10760*/  FFMA.FTZ R15, R98, R15, -0.24046532809734344482 ;  /* 0xbe763c8b620f7423 */ /* 0x000fe2000001000f */
[----:B------:R-:W-:Y:S01]  /*10770*/  FFMA.FTZ R18, R99, R18, -0.24046532809734344482 ;  /* 0xbe763c8b63127423 */ /* 0x000fe20000010012 */
[----:B------:R-:W-:Y:S01]  /*10780*/  FFMA.FTZ R19, R100, R19, -0.24046532809734344482 ;  /* 0xbe763c8b64137423 */ /* 0x000fe20000010013 */
        /* <DEDUP_REMOVED lines=28> */
[----:B------:R-:W-:Y:S01]  /*10950*/  FFMA.FTZ R16, R13, R16, -0.36067417263984680176 ;  /* 0xbeb8aa490d107423 */ /* 0x000fe20000010010 */
[----:B------:R-:W-:Y:S01]  /*10960*/  F2FP.F16.F32.PACK_AB R9, R10, R11 ;  /* 0x0000000b0a09723e */ /* 0x000fe200000000ff */
[----:B------:R-:W-:Y:S01]  /*10970*/  FFMA.FTZ R15, R98, R15, 0.28857114911079406738 ;  /* 0x3e93bf99620f7423 */ /* 0x000fe2000001000f */
[----:B------:R-:W-:Y:S01]  /*10980*/  F2FP.F16.F32.PACK_AB R10, R153, R152 ;  /* 0x00000098990a723e */ /* 0x000fe200000000ff */
[----:B------:R-:W-:Y:S01]  /*10990*/  FFMA.FTZ R18, R99, R18, 0.28857114911079406738 ;  /* 0x3e93bf9963127423 */ /* 0x000fe20000010012 */
[----:B------:R-:W-:Y:S01]  /*109a0*/  F2FP.F16.F32.PACK_AB R11, R155, R154 ;  /* 0x0000009a9b0b723e */ /* 0x000fe200000000ff */
[----:B------:R-:W-:Y:S01]  /*109b0*/  FFMA.FTZ R19, R100, R19, 0.28857114911079406738 ;  /* 0x3e93bf9964137423 */ /* 0x000fe20000010013 */
[----:B------:R-:W-:Y:S01]  /*109c0*/  FFMA.FTZ R16, R13, R16, 0.48089820146560668945 ;  /* 0x3ef6384a0d107423 */ /* 0x000fe20000010010 */
[----:B------:R-:W-:Y:S01]  /*109d0*/  FFMA.FTZ R15, R98, R15, -0.36067417263984680176 ;  /* 0xbeb8aa49620f7423 */ /* 0x000fe2000001000f */
[----:B------:R-:W-:Y:S01]  /*109e0*/  FFMA.FTZ R18, R99, R18, -0.36067417263984680176 ;  /* 0xbeb8aa4963127423 */ /* 0x000fe20000010012 */
[----:B------:R-:W-:Y:S01]  /*109f0*/  FFMA.FTZ R19, R100, R19, -0.36067417263984680176 ;  /* 0xbeb8aa4964137423 */ /* 0x000fe20000010013 */
[----:B------:R0:W-:Y:S01]  /*10a00*/  STSM.16.M88.4 [R0], R8 ;  /* 0x0000000800007844 */ /* 0x0001e20000000200 */
[----:B------:R-:W-:Y:S01]  /*10a10*/  ISETP.GE.U32.AND P0, PT, R86, 0x7f800000, PT ;  /* 0x7f8000005600780c */ /* 0x000fe20003f06070 */
[----:B------:R-:W-:Y:S01]  /*10a20*/  FFMA.FTZ R16, R13, R16, -0.72134751081466674805 ;  /* 0xbf38aa3b0d107423 */ /* 0x000fe20000010010 */
[----:B------:R-:W-:Y:S01]  /*10a30*/  FFMA.FTZ R15, R98, R15, 0.48089820146560668945 ;  /* 0x3ef6384a620f7423 */ /* 0x000fe2000001000f */
[----:B------:R-:W-:Y:S01]  /*10a40*/  FFMA.FTZ R18, R99, R18, 0.48089820146560668945 ;  /* 0x3ef6384a63127423 */ /* 0x000fe20000010012 */
[----:B------:R-:W-:Y:S01]  /*10a50*/  FFMA.FTZ R19, R100, R19, 0.48089820146560668945 ;  /* 0x3ef6384a64137423 */ /* 0x000fe20000010013 */
[----:B------:R-:W-:Y:S01]  /*10a60*/  FMUL R16, R13, R16 ;  /* 0x000000100d107220 */ /* 0x000fe20000400000 */
[----:B------:R-:W-:Y:S01]  /*10a70*/  ISETP.GE.U32.AND P1, PT, R89, 0x7f800000, PT ;  /* 0x7f8000005900780c */ /* 0x000fe20003f26070 */
[----:B------:R-:W-:Y:S01]  /*10a80*/  FFMA.FTZ R15, R98, R15, -0.72134751081466674805 ;  /* 0xbf38aa3b620f7423 */ /* 0x000fe2000001000f */
[----:B------:R-:W-:Y:S01]  /*10a90*/  ISETP.GE.U32.AND P5, PT, R88, 0x7f800000, PT ;  /* 0x7f8000005800780c */ /* 0x000fe20003fa6070 */
[----:B------:R-:W-:Y:S01]  /*10aa0*/  FFMA.FTZ R18, R99, R18, -0.72134751081466674805 ;  /* 0xbf38aa3b63127423 */ /* 0x000fe20000010012 */
[----:B------:R-:W-:Y:S01]  /*10ab0*/  ISETP.GE.U32.AND P4, PT, R87, 0x7f800000, PT ;  /* 0x7f8000005700780c */ /* 0x000fe20003f86070 */
[----:B------:R-:W-:Y:S01]  /*10ac0*/  FFMA.FTZ R19, R100, R19, -0.72134751081466674805 ;  /* 0xbf38aa3b64137423 */ /* 0x000fe20000010013 */
[----:B------:R-:W-:Y:S01]  /*10ad0*/  FMUL R16, R13, R16 ;  /* 0x000000100d107220 */ /* 0x000fe20000400000 */
[----:B------:R-:W-:Y:S01]  /*10ae0*/  FMUL R15, R98, R15 ;  /* 0x0000000f620f7220 */ /* 0x000fe20000400000 */
[----:B------:R-:W-:Y:S01]  /*10af0*/  FMUL R18, R99, R18 ;  /* 0x0000001263127220 */ /* 0x000fe20000400000 */
[----:B------:R-:W-:Y:S01]  /*10b00*/  FMUL R19, R100, R19 ;  /* 0x0000001364137220 */ /* 0x000fe20000400000 */
[----:B------:R-:W-:Y:S01]  /*10b10*/  FFMA.FTZ R16, R13, 1.4426950216293334961, R16 ;  /* 0x3fb8aa3b0d107823 */ /* 0x000fe20000010010 */
[----:B0-----:R-:W-:Y:S01]  /*10b20*/  @P0 MOV R9, 0x7f800000 ;  /* 0x7f80000000090802 */ /* 0x001fe20000000f00 */
[----:B------:R-:W-:Y:S01]  /*10b30*/  FMUL R15, R98, R15 ;  /* 0x0000000f620f7220 */ /* 0x000fe20000400000 */
[----:B------:R-:W-:Y:S01]  /*10b40*/  FMUL R18, R99, R18 ;  /* 0x0000001263127220 */ /* 0x000fe20000400000 */
[----:B------:R-:W-:Y:S01]  /*10b50*/  FMUL R19, R100, R19 ;  /* 0x0000001364137220 */ /* 0x000fe20000400000 */
[----:B------:R-:W-:Y:S01]  /*10b60*/  LOP3.LUT R72, R130, 0xff, RZ, 0xc0, !PT ;  /* 0x000000ff82487812 */ /* 0x000fe200078ec0ff */
[----:B------:R-:W-:Y:S01]  /*10b70*/  FADD R103, R103, R16 ;  /* 0x0000001067677221 */ /* 0x000fe20000000000 */
[----:B------:R-:W-:Y:S01]  /*10b80*/  @P0 FFMA.FTZ R103, R86, R9, +INF ;  /* 0x7f80000056670423 */ /* 0x000fe20000010009 */
[----:B------:R-:W-:Y:S01]  /*10b90*/  FFMA.FTZ R98, R98, 1.4426950216293334961, R15 ;  /* 0x3fb8aa3b62627823 */ /* 0x000fe2000001000f */
[----:B------:R-:W-:Y:S01]  /*10ba0*/  FFMA.FTZ R18, R99, 1.4426950216293334961, R18 ;  /* 0x3fb8aa3b63127823 */ /* 0x000fe20000010012 */
[----:B------:R-:W-:Y:S01]  /*10bb0*/  FFMA.FTZ R100, R100, 1.4426950216293334961, R19 ;  /* 0x3fb8aa3b64647823 */ /* 0x000fe20000010013 */
[----:B------:R-:W-:Y:S01]  /*10bc0*/  @P1 MOV R8, 0x7f800000 ;  /* 0x7f80000000081802 */ /* 0x000fe20000000f00 */
[----:B------:R-:W-:Y:S01]  /*10bd0*/  @P4 IMAD.MOV.U32 R10, RZ, RZ, 0x7f800000 ;  /* 0x7f800000ff0a4424 */ /* 0x000fe200078e00ff */
[----:B------:R-:W-:Y:S01]  /*10be0*/  @P5 MOV R9, 0x7f800000 ;  /* 0x7f80000000095802 */ /* 0x000fe20000000f00 */
[----:B------:R-:W0:Y:S01]  /*10bf0*/  S2R R126, SR_CTAID.X ;  /* 0x00000000007e7919 */ /* 0x000e220000002500 */
[----:B------:R-:W-:Y:S01]  /*10c00*/  LEA R72, R72, UR7, 0x4 ;  /* 0x0000000748487c11 */ /* 0x000fe2000f8e20ff */
[----:B------:R-:W-:Y:S01]  /*10c10*/  FADD R97, R97, R98 ;  /* 0x0000006261617221 */ /* 0x000fe20000000000 */
[----:B------:R-:W-:Y:S01]  /*10c20*/  FADD R95, R95, R18 ;  /* 0x000000125f5f7221 */ /* 0x000fe20000000000 */
[----:B------:R-:W-:Y:S01]  /*10c30*/  FADD R93, R93, R100 ;  /* 0x000000645d5d7221 */ /* 0x000fe20000000000 */
[----:B------:R-:W-:Y:S01]  /*10c40*/  @P1 FFMA.FTZ R97, R89, R8, +INF ;  /* 0x7f80000059611423 */ /* 0x000fe20000010008 */
[----:B------:R-:W-:Y:S01]  /*10c50*/  @P5 FFMA.FTZ R95, R88, R9, +INF ;  /* 0x7f800000585f5423 */ /* 0x000fe20000010009 */
[----:B------:R-:W-:Y:S01]  /*10c60*/  @P4 FFMA.FTZ R93, R87, R10, +INF ;  /* 0x7f800000575d4423 */ /* 0x000fe2000001000a */
[----:B------:R-:W-:Y:S01]  /*10c70*/  BAR.SYNC.DEFER_BLOCKING 0x0 ;  /* 0x0000000000007b1d */ /* 0x000fe20000010000 */
[----:B------:R-:W-:-:S02]  /*10c80*/  F2FP.F16.F32.PACK_AB R16, R104, R105 ;  /* 0x000000696810723e */ /* 0x000fc400000000ff */
[----:B------:R-:W-:Y:S02]  /*10c90*/  F2FP.F16.F32.PACK_AB R17, R17, R14 ;  /* 0x0000000e1111723e */ /* 0x000fe400000000ff */
[----:B------:R-:W-:-:S03]  /*10ca0*/  F2FP.F16.F32.PACK_AB R21, R21, R12 ;  /* 0x0000000c1515723e */ /* 0x000fc600000000ff */
[----:B------:R-:W1:Y:S01]  /*10cb0*/  LDC.64 R84, c[0x0][0x228] ;  /* 0x00008a00ff547b82 */ /* 0x000e620000000a00 */
[----:B------:R-:W-:Y:S02]  /*10cc0*/  F2FP.F16.F32.PACK_AB R22, R161, R160 ;  /* 0x000000a0a116723e */ /* 0x000fe400000000ff */
[----:B------:R-:W-:Y:S02]  /*10cd0*/  F2FP.F16.F32.PACK_AB R25, R25, R38 ;  /* 0x000000261919723e */ /* 0x000fe400000000ff */
[----:B------:R-:W-:Y:S02]  /*10ce0*/  F2FP.F16.F32.PACK_AB R26, R165, R164 ;  /* 0x000000a4a51a723e */ /* 0x000fe400000000ff */
[----:B------:R-:W-:Y:S01]  /*10cf0*/  F2FP.F16.F32.PACK_AB R29, R29, R36 ;  /* 0x000000241d1d723e */ /* 0x000fe200000000ff */
[----:B------:R-:W-:Y:S01]  /*10d00*/  UIMAD UR4, UR6, UR4, URZ ;  /* 0x00000004060472a4 */ /* 0x000fe2000f8e023f */
[----:B------:R-:W-:Y:S01]  /*10d10*/  F2FP.F16.F32.PACK_AB R30, R169, R168 ;  /* 0x000000a8a91e723e */ /* 0x000fe200000000ff */
[----:B------:R-:W2:Y:S01]  /*10d20*/  LDC R73, c[0x0][0x278] ;  /* 0x00009e00ff497b82 */ /* 0x000ea20000000800 */
[----:B------:R-:W3:Y:S01]  /*10d30*/  LDS.128 R8, [R72] ;  /* 0x0000000048087984 */ /* 0x000ee20000000c00 */
[----:B------:R-:W-:-:S02]  /*10d40*/  F2FP.F16.F32.PACK_AB R18, R157, R156 ;  /* 0x0000009c9d12723e */ /* 0x000fc400000000ff */
[----:B------:R-:W-:-:S04]  /*10d50*/  F2FP.F16.F32.PACK_AB R19, R159, R158 ;  /* 0x0000009e9f13723e */ /* 0x000fc800000000ff */
[----:B------:R-:W-:Y:S06]  /*10d60*/  BAR.SYNC.DEFER_BLOCKING 0x0 ;  /* 0x0000000000007b1d */ /* 0x000fec0000010000 */
[----:B------:R-:W-:Y:S02]  /*10d70*/  STSM.16.M88.4 [R0], R16 ;  /* 0x0000001000007844 */ /* 0x000fe40000000200 */
[----:B------:R-:W-:Y:S01]  /*10d80*/  BAR.SYNC.DEFER_BLOCKING 0x0 ;  /* 0x0000000000007b1d */ /* 0x000fe20000010000 */
[----:B------:R-:W-:Y:S02]  /*10d90*/  F2FP.F16.F32.PACK_AB R20, R20, R23 ;  /* 0x000000171414723e */ /* 0x000fe400000000ff */
[----:B------:R-:W-:-:S03]  /*10da0*/  F2FP.F16.F32.PACK_AB R23, R163, R162 ;  /* 0x000000a2a317723e */ /* 0x000fc600000000ff */
[----:B------:R-:W4:Y:S02]  /*10db0*/  LDS.128 R12, [R72] ;  /* 0x00000000480c7984 */ /* 0x000f240000000c00 */
[----:B------:R-:W-:Y:S06]  /*10dc0*/  BAR.SYNC.DEFER_BLOCKING 0x0 ;  /* 0x0000000000007b1d */ /* 0x000fec0000010000 */
[----:B------:R-:W-:Y:S02]  /*10dd0*/  STSM.16.M88.4 [R0], R20 ;  /* 0x0000001400007844 */ /* 0x000fe40000000200 */
[----:B------:R-:W-:Y:S01]  /*10de0*/  BAR.SYNC.DEFER_BLOCKING 0x0 ;  /* 0x0000000000007b1d */ /* 0x000fe20000010000 */
[----:B------:R-:W-:-:S02]  /*10df0*/  F2FP.F16.F32.PACK_AB R24, R24, R27 ;  /* 0x0000001b1818723e */ /* 0x000fc400000000ff */
[----:B------:R-:W-:-:S03]  /*10e00*/  F2FP.F16.F32.PACK_AB R27, R167, R166 ;  /* 0x000000a6a71b723e */ /* 0x000fc600000000ff */
[----:B------:R-:W5:Y:S02]  /*10e10*/  LDS.128 R16, [R72] ;  /* 0x0000000048107984 */ /* 0x000f640000000c00 */
        /* <DEDUP_REMOVED lines=11> */
[----:B------:R-:W5:Y:S01]  /*10ed0*/  LDS.128 R24, [R72] ;  /* 0x0000000048187984 */ /* 0x000f620000000c00 */
[----:B------:R-:W-:Y:S02]  /*10ee0*/  F2FP.F16.F32.PACK_AB R42, R173, R172 ;  /* 0x000000acad2a723e */ /* 0x000fe400000000ff */
[----:B------:R-:W-:Y:S01]  /*10ef0*/  F2FP.F16.F32.PACK_AB R43, R43, R174 ;  /* 0x000000ae2b2b723e */ /* 0x000fe200000000ff */
        /* <DEDUP_REMOVED lines=64> */
[----:B------:R-:W-:Y:S01]  /*11300*/  BAR.SYNC.DEFER_BLOCKING 0x0 ;  /* 0x0000000000007b1d */ /* 0x000fe20000010000 */
[----:B------:R-:W-:-:S04]  /*11310*/  LOP3.LUT R128, R130, 0xff, RZ, 0xc0, !PT ;  /* 0x000000ff82807812 */ /* 0x000fc800078ec0ff */
[----:B0-----:R-:W-:Y:S01]  /*11320*/  LEA R126, R126, R128, 0x8 ;  /* 0x000000807e7e7211 */ /* 0x001fe200078e40ff */
[----:B------:R0:W-:Y:S04]  /*11330*/  STSM.16.M88.4 [R0], R76 ;  /* 0x0000004c00007844 */ /* 0x0001e80000000200 */
[----:B------:R-:W-:Y:S01]  /*11340*/  IMAD R70, R126, UR5, RZ ;  /* 0x000000057e467c24 */ /* 0x000fe2000f8e02ff */
[----:B------:R-:W-:-:S03]  /*11350*/  F2FP.F16.F32.PACK_AB R83, R33, R34 ;  /* 0x000000222153723e */ /* 0x000fc600000000ff */
[C---:B------:R-:W-:Y:S01]  /*11360*/  IMAD.HI R34, R70.reuse, 0x2, RZ ;  /* 0x0000000246227827 */ /* 0x040fe200078e02ff */
[----:B------:R-:W-:Y:S01]  /*11370*/  SHF.L.U32 R75, R70, 0x1, RZ ;  /* 0x00000001464b7819 */ /* 0x000fe200000006ff */
[----:B------:R-:W-:Y:S01]  /*11380*/  BAR.SYNC.DEFER_BLOCKING 0x0 ;  /* 0x0000000000007b1d */ /* 0x000fe20000010000 */
[----:B------:R-:W-:Y:S02]  /*11390*/  F2FP.F16.F32.PACK_AB R80, R101, R106 ;  /* 0x0000006a6550723e */ /* 0x000fe400000000ff */
[----:B------:R-:W-:-:S03]  /*113a0*/  F2FP.F16.F32.PACK_AB R81, R62, R63 ;  /* 0x0000003f3e51723e */ /* 0x000fc600000000ff */
[----:B------:R-:W5:Y:S01]  /*113b0*/  LDS.128 R68, [R72] ;  /* 0x0000000048447984 */ /* 0x000f620000000c00 */
[----:B------:R-:W-:Y:S01]  /*113c0*/  F2FP.F16.F32.PACK_AB R82, R209, R208 ;  /* 0x000000d0d152723e */ /* 0x000fe200000000ff */
[----:B------:R-:W-:Y:S01]  /*113d0*/  USHF.L.U32 UR5, UR4, 0x1, URZ ;  /* 0x0000000104057899 */ /* 0x000fe2000800063f */
[----:B0-----:R-:W-:Y:S01]  /*113e0*/  F2FP.F16.F32.PACK_AB R76, R35, R90 ;  /* 0x0000005a234c723e */ /* 0x001fe200000000ff */
[----:B------:R-:W-:Y:S04]  /*113f0*/  BAR.SYNC.DEFER_BLOCKING 0x0 ;  /* 0x0000000000007b1d */ /* 0x000fe80000010000 */
[----:B-1----:R-:W-:Y:S01]  /*11400*/  IADD3 R74, P4, P5, R75, UR5, R84 ;  /* 0x000000054b4a7c10 */ /* 0x002fe2000fd9e054 */
[----:B------:R-:W-:Y:S01]  /*11410*/  UIMAD.WIDE UR4, UR4, 0x2, URZ ;  /* 0x00000002040478a5 */ /* 0x000fe2000f8e023f */
[----:B------:R-:W-:-:S02]  /*11420*/  F2FP.F16.F32.PACK_AB R79, R7, R32 ;  /* 0x00000020074f723e */ /* 0x000fc400000000ff */
[----:B------:R-:W-:Y:S02]  /*11430*/  FSETP.NEU.AND P0, PT, R87, RZ, PT ;  /* 0x000000ff5700720b */ /* 0x000fe40003f0d000 */
[----:B------:R-:W-:Y:S01]  /*11440*/  FSETP.NEU.AND P2, PT, R89, RZ, PT ;  /* 0x000000ff5900720b */ /* 0x000fe20003f4d000 */
[C---:B--2---:R-:W-:Y:S01]  /*11450*/  IMAD R91, R73.reuse, 0x14, RZ ;  /* 0x00000014495b7824 */ /* 0x044fe200078e02ff */
[----:B------:R-:W-:Y:S01]  /*11460*/  F2FP.F16.F32.PACK_AB R77, R60, R61 ;  /* 0x0000003d3c4d723e */ /* 0x000fe200000000ff */
[----:B------:R-:W0:Y:S01]  /*11470*/  LDC R101, c[0x0][0x278] ;  /* 0x00009e00ff657b82 */ /* 0x000e220000000800 */
[----:B------:R1:W-:Y:S01]  /*11480*/  STSM.16.M88.4 [R0], R80 ;  /* 0x0000005000007844 */ /* 0x0003e20000000200 */
[----:B------:R-:W-:Y:S01]  /*11490*/  IADD3.X R75, R34, UR5, R85, P4, P5 ;  /* 0x00000005224b7c10 */ /* 0x000fe2000a7ea455 */
[----:B------:R-:W-:Y:S01]  /*114a0*/  IMAD R99, R73, 0x1c, RZ ;  /* 0x0000001c49637824 */ /* 0x000fe200078e02ff */
[----:B------:R-:W-:-:S04]  /*114b0*/  F2FP.F16.F32.PACK_AB R78, R213, R212 ;  /* 0x000000d4d54e723e */ /* 0x000fc800000000ff */
[----:B------:R-:W-:Y:S01]  /*114c0*/  BAR.SYNC.DEFER_BLOCKING 0x0 ;  /* 0x0000000000007b1d */ /* 0x000fe20000010000 */
[C---:B------:R-:W-:Y:S01]  /*114d0*/  SHF.L.U32 R63, R73.reuse, 0x1, RZ ;  /* 0x00000001493f7819 */ /* 0x040fe200000006ff */
[C---:B------:R-:W-:Y:S02]  /*114e0*/  IMAD R109, R73.reuse, 0x2c, RZ ;  /* 0x0000002c496d7824 */ /* 0x040fe400078e02ff */
[C---:B------:R-:W-:Y:S02]  /*114f0*/  IMAD R107, R73.reuse, 0x2a, RZ ;  /* 0x0000002a496b7824 */ /* 0x040fe400078e02ff */
[C---:B------:R-:W-:Y:S01]  /*11500*/  IMAD R111, R73.reuse, 0x30, RZ ;  /* 0x00000030496f7824 */ /* 0x040fe200078e02ff */
[----:B------:R-:W-:Y:S01]  /*11510*/  FSETP.NEU.AND P3, PT, R86, RZ, PT ;  /* 0x000000ff5600720b */ /* 0x000fe20003f6d000 */
[C---:B------:R-:W-:Y:S01]  /*11520*/  IMAD R113, R73.reuse, 0x32, RZ ;  /* 0x0000003249717824 */ /* 0x040fe200078e02ff */
[----:B------:R-:W-:Y:S01]  /*11530*/  FSETP.NEU.AND P1, PT, R88, RZ, PT ;  /* 0x000000ff5800720b */ /* 0x000fe20003f2d000 */
[----:B------:R-:W-:Y:S01]  /*11540*/  IMAD R115, R73, 0x34, RZ ;  /* 0x0000003449737824 */ /* 0x000fe200078e02ff */
[----:B------:R-:W-:Y:S01]  /*11550*/  ULDC UR4, c[0x0][0x27c] ;  /* 0x00009f0000047ab9 */ /* 0x000fe20000000800 */
[----:B------:R-:W2:Y:S01]  /*11560*/  LDS.128 R32, [R72] ;  /* 0x0000000048207984 */ /* 0x000ea20000000c00 */
[----:B------:R-:W-:Y:S01]  /*11570*/  BAR.SYNC.DEFER_BLOCKING 0x0 ;  /* 0x0000000000007b1d */ /* 0x000fe20000010000 */
[-C--:B------:R-:W-:Y:S01]  /*11580*/  IADD3 R60, P4, R63, R74.reuse, RZ ;  /* 0x0000004a3f3c7210 */ /* 0x080fe20007f9e0ff */
[C---:B-1----:R-:W-:Y:S01]  /*11590*/  IMAD R81, R73.reuse, 0x6, RZ ;  /* 0x0000000649517824 */ /* 0x042fe200078e02ff */
[----:B------:R-:W-:-:S03]  /*115a0*/  LEA R62, P5, R73, R74, 0x2 ;  /* 0x0000004a493e7211 */ /* 0x000fc600078a10ff */
[----:B------:R1:W-:Y:S02]  /*115b0*/  STSM.16.M88.4 [R0], R76 ;  /* 0x0000004c00007844 */ /* 0x0003e40000000200 */
[----:B------:R-:W-:Y:S01]  /*115c0*/  BAR.SYNC.DEFER_BLOCKING 0x0 ;  /* 0x0000000000007b1d */ /* 0x000fe20000010000 */
[CC--:B------:R-:W-:Y:S01]  /*115d0*/  LEA.HI.X.SX32 R61, R73.reuse, R75.reuse, 0x1, P4 ;  /* 0x0000004b493d7211 */ /* 0x0c0fe200020f0eff */
[----:B------:R-:W-:Y:S01]  /*115e0*/  IMAD R7, R73, 0x3, RZ ;  /* 0x0000000349077824 */ /* 0x000fe200078e02ff */
[----:B---3--:R-:W-:Y:S02]  /*115f0*/  PRMT R80, R8, 0x7632, R80 ;  /* 0x0000763208507816 */ /* 0x008fe40000000050 */
[----:B------:R-:W-:Y:S01]  /*11600*/  LEA.HI.X.SX32 R63, R63, R75, 0x1, P5 ;  /* 0x0000004b3f3f7211 */ /* 0x000fe200028f0eff */
[C---:B------:R-:W-:Y:S02]  /*11610*/  IMAD R83, R73.reuse, 0xa, RZ ;  /* 0x0000000a49537824 */ /* 0x040fe400078e02ff */
[----:B------:R-:W-:Y:S01]  /*11620*/  IMAD R85, R73, 0xc, RZ ;  /* 0x0000000c49557824 */ /* 0x000fe200078e02ff */
[----:B-1----:R-:W-:Y:S01]  /*11630*/  IADD3 R76, P5, R81, R74, RZ ;  /* 0x0000004a514c7210 */ /* 0x002fe20007fbe0ff */
[----:B------:R-:W-:-:S03]  /*11640*/  IMAD R87, R73, 0xe, RZ ;  /* 0x0000000e49577824 */ /* 0x000fc600078e02ff */
[----:B------:R-:W-:Y:S01]  /*11650*/  LEA.HI.X.SX32 R77, R7, R75, 0x1, P5 ;  /* 0x0000004b074d7211 */ /* 0x000fe200028f0eff */
[C---:B------:R-:W-:Y:S01]  /*11660*/  IMAD R7, R73.reuse, 0x5, RZ ;  /* 0x0000000549077824 */ /* 0x040fe200078e02ff */
[C---:B------:R-:W-:Y:S01]  /*11670*/  SHF.L.U32 R79, R73.reuse, 0x2, RZ ;  /* 0x00000002494f7819 */ /* 0x040fe200000006ff */
[----:B------:R-:W-:Y:S04]  /*11680*/  STG.E.U16 desc[UR40][R74.64], R8 ;  /* 0x000000084a007986 */ /* 0x000fe8000c101528 */
[----:B------:R1:W-:Y:S01]  /*11690*/  STG.E.U16 desc[UR40][R60.64], R80 ;  /* 0x000000503c007986 */ /* 0x0003e2000c101528 */
[----:B------:R-:W-:-:S03]  /*116a0*/  LEA R78, P4, R73, R74, 0x3 ;  /* 0x0000004a494e7211 */ /* 0x000fc600078818ff */
[----:B------:R3:W-:Y:S01]  /*116b0*/  STG.E.U16 desc[UR40][R62.64], R9 ;  /* 0x000000093e007986 */ /* 0x0007e2000c101528 */
[----:B------:R-:W-:Y:S02]  /*116c0*/  LEA.HI.X.SX32 R79, R79, R75, 0x1, P4 ;  /* 0x0000004b4f4f7211 */ /* 0x000fe400020f0eff */
[----:B-1----:R-:W-:Y:S02]  /*116d0*/  PRMT R61, R9, 0x7632, R61 ;  /* 0x00007632093d7816 */ /* 0x002fe4000000003d */
[-C--:B------:R-:W-:Y:S02]  /*116e0*/  IADD3 R60, P5, R83, R74.reuse, RZ ;  /* 0x0000004a533c7210 */ /* 0x080fe40007fbe0ff */
[-C--:B------:R-:W-:Y:S01]  /*116f0*/  IADD3 R8, P6, R85, R74.reuse, RZ ;  /* 0x0000004a55087210 */ /* 0x080fe20007fde0ff */
[----:B------:R1:W-:Y:S01]  /*11700*/  STG.E.U16 desc[UR40][R76.64], R61 ;  /* 0x0000003d4c007986 */ /* 0x0003e2000c101528 */
[----:B------:R-:W-:Y:S01]  /*11710*/  PRMT R0, R10, 0x7632, R0 ;  /* 0x000076320a007816 */ /* 0x000fe20000000000 */
[----:B------:R-:W-:Y:S01]  /*11720*/  IMAD R89, R73, 0x12, RZ ;  /* 0x0000001249597824 */ /* 0x000fe200078e02ff */
[----:B---3--:R-:W-:-:S02]  /*11730*/  IADD3 R62, P4, R87, R74, RZ ;  /* 0x0000004a573e7210 */ /* 0x008fc40007f9e0ff */
[-C--:B------:R-:W-:Y:S02]  /*11740*/  LEA.HI.X.SX32 R9, R81, R75.reuse, 0x1, P6 ;  /* 0x0000004b51097211 */ /* 0x080fe400030f0eff */
[----:B------:R-:W-:Y:S02]  /*11750*/  SHF.L.U32 R81, R73, 0x3, RZ ;  /* 0x0000000349517819 */ /* 0x000fe400000006ff */
[-C--:B-1----:R-:W-:Y:S01]  /*11760*/  LEA.HI.X.SX32 R61, R7, R75.reuse, 0x1, P5 ;  /* 0x0000004b073d7211 */ /* 0x082fe200028f0eff */
[C---:B------:R-:W-:Y:S01]  /*11770*/  IMAD R7, R73.reuse, 0x7, RZ ;  /* 0x0000000749077824 */ /* 0x040fe200078e02ff */
[----:B------:R-:W-:Y:S01]  /*11780*/  LEA R76, P5, R73, R74, 0x4 ;  /* 0x0000004a494c7211 */ /* 0x000fe200078a20ff */
[----:B------:R1:W-:Y:S03]  /*11790*/  STG.E.U16 desc[UR40][R78.64], R10 ;  /* 0x0000000a4e007986 */ /* 0x0003e6000c101528 */
[-C--:B------:R-:W-:Y:S01]  /*117a0*/  LEA.HI.X.SX32 R63, R7, R75.reuse, 0x1, P4 ;  /* 0x0000004b073f7211 */ /* 0x080fe200020f0eff */
[----:B------:R3:W-:Y:S01]  /*117b0*/  STG.E.U16 desc[UR40][R60.64], R0 ;  /* 0x000000003c007986 */ /* 0x0007e2000c101528 */
[----:B------:R-:W-:Y:S01]  /*117c0*/  IMAD R7, R73, 0x9, RZ ;  /* 0x0000000949077824 */ /* 0x000fe200078e02ff */
[----:B------:R-:W-:-:S02]  /*117d0*/  LEA.HI.X.SX32 R77, R81, R75, 0x1, P5 ;  /* 0x0000004b514d7211 */ /* 0x000fc400028f0eff */
[----:B------:R4:W-:Y:S01]  /*117e0*/  STG.E.U16 desc[UR40][R8.64], R11 ;  /* 0x0000000b08007986 */ /* 0x0009e2000c101528 */
[----:B------:R-:W-:Y:S01]  /*117f0*/  PRMT R80, R11, 0x7632, R80 ;  /* 0x000076320b507816 */ /* 0x000fe20000000050 */
[----:B-1----:R-:W-:Y:S01]  /*11800*/  IMAD R79, R73, 0x16, RZ ;  /* 0x00000016494f7824 */ /* 0x002fe200078e02ff */
[-C--:B---3--:R-:W-:Y:S02]  /*11810*/  IADD3 R60, P4, R89, R74.reuse, RZ ;  /* 0x0000004a593c7210 */ /* 0x088fe40007f9e0ff */
[-C--:B----4-:R-:W-:Y:S02]  /*11820*/  IADD3 R8, P5, R91, R74.reuse, RZ ;  /* 0x0000004a5b087210 */ /* 0x090fe40007fbe0ff */
[-C--:B------:R-:W-:Y:S02]  /*11830*/  LEA.HI.X.SX32 R61, R7, R75.reuse, 0x1, P4 ;  /* 0x0000004b073d7211 */ /* 0x080fe400020f0eff */
[----:B------:R-:W-:Y:S01]  /*11840*/  PRMT R0, R12, 0x7632, R0 ;  /* 0x000076320c007816 */ /* 0x000fe20000000000 */
[----:B------:R-:W-:Y:S01]  /*11850*/  IMAD R7, R73, 0xb, RZ ;  /* 0x0000000b49077824 */ /* 0x000fe200078e02ff */
[----:B------:R-:W-:Y:S01]  /*11860*/  LEA.HI.X.SX32 R9, R83, R75, 0x1, P5 ;  /* 0x0000004b53097211 */ /* 0x000fe200028f0eff */
[----:B------:R1:W-:Y:S01]  /*11870*/  STG.E.U16 desc[UR40][R62.64], R80 ;  /* 0x000000503e007986 */ /* 0x0003e2000c101528 */
[----:B------:R-:W-:Y:S01]  /*11880*/  IADD3 R10, P5, R79, R74, RZ ;  /* 0x0000004a4f0a7210 */ /* 0x000fe20007fbe0ff */
[----:B------:R-:W-:-:S02]  /*11890*/  IMAD R83, R73, 0x1a, RZ ;  /* 0x0000001a49537824 */ /* 0x000fc400078e02ff */
[----:B------:R3:W-:Y:S01]  /*118a0*/  STG.E.U16 desc[UR40][R76.64], R12 ;  /* 0x0000000c4c007986 */ /* 0x0007e2000c101528 */
[----:B------:R-:W-:Y:S01]  /*118b0*/  IMAD R81, R73, 0x18, RZ ;  /* 0x0000001849517824 */ /* 0x000fe200078e02ff */
[----:B------:R-:W-:Y:S02]  /*118c0*/  LEA.HI.X.SX32 R11, R7, R75, 0x1, P5 ;  /* 0x0000004b070b7211 */ /* 0x000fe400028f0eff */
[----:B------:R-:W-:Y:S01]  /*118d0*/  STG.E.U16 desc[UR40][R60.64], R0 ;  /* 0x000000003c007986 */ /* 0x000fe2000c101528 */
[----:B------:R-:W-:-:S03]  /*118e0*/  IMAD R7, R73, 0xd, RZ ;  /* 0x0000000d49077824 */ /* 0x000fc600078e02ff */
[----:B------:R4:W-:Y:S01]  /*118f0*/  STG.E.U16 desc[UR40][R8.64], R13 ;  /* 0x0000000d08007986 */ /* 0x0009e2000c101528 */
[-C--:B-1----:R-:W-:Y:S01]  /*11900*/  IADD3 R62, P4, R81, R74.reuse, RZ ;  /* 0x0000004a513e7210 */ /* 0x082fe20007f9e0ff */
[----:B---3--:R-:W-:Y:S01]  /*11910*/  IMAD R77, R73, 0x1e, RZ ;  /* 0x0000001e494d7824 */ /* 0x008fe200078e02ff */
[-C--:B------:R-:W-:Y:S02]  /*11920*/  IADD3 R12, P6, R99, R74.reuse, RZ ;  /* 0x0000004a630c7210 */ /* 0x080fe40007fde0ff */
[----:B----4-:R-:W-:Y:S02]  /*11930*/  PRMT R9, R13, 0x7632, R9 ;  /* 0x000076320d097816 */ /* 0x010fe40000000009 */
[----:B------:R-:W-:-:S03]  /*11940*/  IADD3 R8, P5, R83, R74, RZ ;  /* 0x0000004a53087210 */ /* 0x000fc60007fbe0ff */
[----:B------:R1:W-:Y:S01]  /*11950*/  STG.E.U16 desc[UR40][R10.64], R9 ;  /* 0x000000090a007986 */ /* 0x0003e2000c101528 */
[-C--:B------:R-:W-:Y:S01]  /*11960*/  LEA.HI.X.SX32 R63, R85, R75.reuse, 0x1, P4 ;  /* 0x0000004b553f7211 */ /* 0x080fe200020f0eff */
[----:B------:R-:W-:Y:S01]  /*11970*/  IMAD R85, R73, 0x22, RZ ;  /* 0x0000002249557824 */ /* 0x000fe200078e02ff */
[----:B------:R-:W-:Y:S02]  /*11980*/  PRMT R0, R14, 0x7632, R0 ;  /* 0x000076320e007816 */ /* 0x000fe40000000000 */
[-C--:B------:R-:W-:Y:S01]  /*11990*/  LEA.HI.X.SX32 R13, R87, R75.reuse, 0x1, P6 ;  /* 0x0000004b570d7211 */ /* 0x080fe200030f0eff */
[C---:B------:R-:W-:Y:S01]  /*119a0*/  IMAD R87, R73.reuse, 0x24, RZ ;  /* 0x0000002449577824 */ /* 0x040fe200078e02ff */
[----:B------:R-:W-:Y:S02]  /*119b0*/  SHF.L.U32 R61, R73, 0x4, RZ ;  /* 0x00000004493d7819 */ /* 0x000fe400000006ff */
[----:B-1----:R-:W-:Y:S01]  /*119c0*/  LEA.HI.X.SX32 R9, R7, R75, 0x1, P5 ;  /* 0x0000004b07097211 */ /* 0x002fe200028f0eff */
[----:B------:R-:W-:Y:S01]  /*119d0*/  IMAD R7, R73, 0xf, RZ ;  /* 0x0000000f49077824 */ /* 0x000fe200078e02ff */
[----:B------:R-:W-:-:S02]  /*119e0*/  IADD3 R10, P4, R77, R74, RZ ;  /* 0x0000004a4d0a7210 */ /* 0x000fc40007f9e0ff */
[----:B0-----:R-:W-:Y:S01]  /*119f0*/  LEA R60, P5, R101, R74, 0x5 ;  /* 0x0000004a653c7211 */ /* 0x001fe200078a28ff */
[----:B------:R0:W-:Y:S01]  /*11a00*/  STG.E.U16 desc[UR40][R62.64], R14 ;  /* 0x0000000e3e007986 */ /* 0x0001e2000c101528 */
[-C--:B------:R-:W-:Y:S01]  /*11a10*/  LEA.HI.X.SX32 R11, R7, R75.reuse, 0x1, P4 ;  /* 0x0000004b070b7211 */ /* 0x080fe200020f0eff */
[----:B------:R-:W-:Y:S01]  /*11a20*/  IMAD R7, R73, 0x11, RZ ;  /* 0x0000001149077824 */ /* 0x000fe200078e02ff */
[----:B------:R-:W-:Y:S01]  /*11a30*/  PRMT R76, R15, 0x7632, R76 ;  /* 0x000076320f4c7816 */ /* 0x000fe2000000004c */
[----:B------:R1:W-:Y:S01]  /*11a40*/  STG.E.U16 desc[UR40][R8.64], R0 ;  /* 0x0000000008007986 */ /* 0x0003e2000c101528 */
[----:B------:R-:W-:-:S03]  /*11a50*/  LEA.HI.X.SX32 R61, R61, R75, 0x1, P5 ;  /* 0x0000004b3d3d7211 */ /* 0x000fc600028f0eff */
[----:B------:R3:W-:Y:S01]  /*11a60*/  STG.E.U16 desc[UR40][R12.64], R15 ;  /* 0x0000000f0c007986 */ /* 0x0007e2000c101528 */
[----:B0-----:R-:W-:Y:S01]  /*11a70*/  IMAD R63, R73, 0x26, RZ ;  /* 0x00000026493f7824 */ /* 0x001fe200078e02ff */
[-C--:B-1----:R-:W-:Y:S02]  /*11a80*/  IADD3 R8, P4, R85, R74.reuse, RZ ;  /* 0x0000004a55087210 */ /* 0x082fe40007f9e0ff */
[-C--:B---3--:R-:W-:Y:S01]  /*11a90*/  IADD3 R12, P5, R87, R74.reuse, RZ ;  /* 0x0000004a570c7210 */ /* 0x088fe20007fbe0ff */
[----:B------:R0:W-:Y:S01]  /*11aa0*/  STG.E.U16 desc[UR40][R10.64], R76 ;  /* 0x0000004c0a007986 */ /* 0x0001e2000c101528 */
[-C--:B------:R-:W-:Y:S01]  /*11ab0*/  LEA.HI.X.SX32 R9, R7, R75.reuse, 0x1, P4 ;  /* 0x0000004b07097211 */ /* 0x080fe200020f0eff */
[----:B------:R-:W-:Y:S01]  /*11ac0*/  IMAD R7, R73, 0x13, RZ ;  /* 0x0000001349077824 */ /* 0x000fe200078e02ff */
[----:B-----5:R-:W-:Y:S02]  /*11ad0*/  PRMT R0, R16, 0x7632, R0 ;  /* 0x0000763210007816 */ /* 0x020fe40000000000 */
[----:B------:R-:W-:Y:S01]  /*11ae0*/  LEA.HI.X.SX32 R13, R89, R75, 0x1, P5 ;  /* 0x0000004b590d7211 */ /* 0x000fe200028f0eff */
[----:B------:R-:W-:Y:S01]  /*11af0*/  IMAD R89, R73, 0x28, RZ ;  /* 0x0000002849597824 */ /* 0x000fe200078e02ff */
[----:B------:R-:W-:Y:S01]  /*11b00*/  STG.E.U16 desc[UR40][R60.64], R16 ;  /* 0x000000103c007986 */ /* 0x000fe2000c101528 */
[----:B0-----:R-:W-:-:S03]  /*11b10*/  IADD3 R10, P5, R63, R74, RZ ;  /* 0x0000004a3f0a7210 */ /* 0x001fc60007fbe0ff */
[----:B------:R0:W-:Y:S01]  /*11b20*/  STG.E.U16 desc[UR40][R8.64], R0 ;  /* 0x0000000008007986 */ /* 0x0001e2000c101528 */
[-C--:B------:R-:W-:Y:S02]  /*11b30*/  IADD3 R14, P4, R89, R74.reuse, RZ ;  /* 0x0000004a590e7210 */ /* 0x080fe40007f9e0ff */
[-C--:B------:R-:W-:Y:S01]  /*11b40*/  LEA.HI.X.SX32 R11, R7, R75.reuse, 0x1, P5 ;  /* 0x0000004b070b7211 */ /* 0x080fe200028f0eff */
[----:B------:R1:W-:Y:S01]  /*11b50*/  STG.E.U16 desc[UR40][R12.64], R17 ;  /* 0x000000110c007986 */ /* 0x0003e2000c101528 */
[----:B------:R-:W-:Y:S01]  /*11b60*/  IMAD R7, R73, 0x15, RZ ;  /* 0x0000001549077824 */ /* 0x000fe200078e02ff */
[----:B------:R-:W-:Y:S02]  /*11b70*/  LEA.HI.X.SX32 R15, R91, R75, 0x1, P4 ;  /* 0x0000004b5b0f7211 */ /* 0x000fe400020f0eff */
[----:B0-----:R-:W-:Y:S02]  /*11b80*/  PRMT R9, R17, 0x7632, R9 ;  /* 0x0000763211097816 */ /* 0x001fe40000000009 */
[----:B------:R-:W-:-:S02]  /*11b90*/  IADD3 R8, P5, R107, R74, RZ ;  /* 0x0000004a6b087210 */ /* 0x000fc40007fbe0ff */
[-C--:B-1----:R-:W-:Y:S01]  /*11ba0*/  IADD3 R12, P6, R109, R74.reuse, RZ ;  /* 0x0000004a6d0c7210 */ /* 0x082fe20007fde0ff */
[----:B------:R0:W-:Y:S01]  /*11bb0*/  STG.E.U16 desc[UR40][R10.64], R9 ;  /* 0x000000090a007986 */ /* 0x0001e2000c101528 */
[----:B------:R-:W-:Y:S02]  /*11bc0*/  PRMT R0, R18, 0x7632, R0 ;  /* 0x0000763212007816 */ /* 0x000fe40000000000 */
[-C--:B------:R-:W-:Y:S01]  /*11bd0*/  LEA.HI.X.SX32 R13, R79, R75.reuse, 0x1, P6 ;  /* 0x0000004b4f0d7211 */ /* 0x080fe200030f0eff */
[----:B------:R-:W-:Y:S01]  /*11be0*/  IMAD R79, R73, 0x2e, RZ ;  /* 0x0000002e494f7824 */ /* 0x000fe200078e02ff */
[----:B------:R1:W-:Y:S01]  /*11bf0*/  STG.E.U16 desc[UR40][R14.64], R18 ;  /* 0x000000120e007986 */ /* 0x0003e2000c101528 */
[----:B0-----:R-:W-:Y:S01]  /*11c00*/  LEA.HI.X.SX32 R9, R7, R75, 0x1, P5 ;  /* 0x0000004b07097211 */ /* 0x001fe200028f0eff */
[----:B------:R-:W-:Y:S02]  /*11c10*/  IMAD R7, R73, 0x17, RZ ;  /* 0x0000001749077824 */ /* 0x000fe400078e02ff */
[----:B------:R-:W-:-:S02]  /*11c20*/  IADD3 R10, P5, R79, R74, RZ ;  /* 0x0000004a4f0a7210 */ /* 0x000fc40007fbe0ff */
[----:B------:R0:W-:Y:S01]  /*11c30*/  STG.E.U16 desc[UR40][R8.64], R0 ;  /* 0x0000000008007986 */ /* 0x0001e2000c101528 */
[----:B-1----:R-:W-:-:S03]  /*11c40*/  PRMT R15, R19, 0x7632, R15 ;  /* 0x00007632130f7816 */ /* 0x002fc6000000000f */
[----:B------:R1:W-:Y:S01]  /*11c50*/  STG.E.U16 desc[UR40][R12.64], R19 ;  /* 0x000000130c007986 */ /* 0x0003e2000c101528 */
[-C--:B------:R-:W-:Y:S01]  /*11c60*/  LEA.HI.X.SX32 R11, R7, R75.reuse, 0x1, P5 ;  /* 0x0000004b070b7211 */ /* 0x080fe200028f0eff */
[----:B------:R-:W-:Y:S01]  /*11c70*/  IMAD R7, R73, 0x19, RZ ;  /* 0x0000001949077824 */ /* 0x000fe200078e02ff */
[-C--:B------:R-:W-:Y:S01]  /*11c80*/  IADD3 R16, P4, R111, R74.reuse, RZ ;  /* 0x0000004a6f107210 */ /* 0x080fe20007f9e0ff */
[----:B------:R-:W-:Y:S01]  /*11c90*/  IMAD R117, R73, 0x36, RZ ;  /* 0x0000003649757824 */ /* 0x000fe200078e02ff */
[----:B0-----:R-:W-:Y:S01]  /*11ca0*/  IADD3 R8, P5, R113, R74, RZ ;  /* 0x0000004a71087210 */ /* 0x001fe20007fbe0ff */
[----:B-1----:R-:W0:Y:S01]  /*11cb0*/  LDC R19, c[0x0][0x278] ;  /* 0x00009e00ff137b82 */ /* 0x002e220000000800 */
[-C--:B------:R-:W-:Y:S01]  /*11cc0*/  LEA.HI.X.SX32 R17, R81, R75.reuse, 0x1, P4 ;  /* 0x0000004b51117211 */ /* 0x080fe200020f0eff */
[----:B------:R1:W-:Y:S01]  /*11cd0*/  STG.E.U16 desc[UR40][R10.64], R15 ;  /* 0x0000000f0a007986 */ /* 0x0003e2000c101528 */
[----:B------:R-:W-:Y:S01]  /*11ce0*/  LEA.HI.X.SX32 R9, R7, R75, 0x1, P5 ;  /* 0x0000004b07097211 */ /* 0x000fe200028f0eff */
[----:B------:R-:W-:Y:S01]  /*11cf0*/  IMAD R7, R73, 0x1b, RZ ;  /* 0x0000001b49077824 */ /* 0x000fe200078e02ff */
[----:B------:R-:W-:-:S02]  /*11d00*/  PRMT R0, R20, 0x7632, R0 ;  /* 0x0000763214007816 */ /* 0x000fc40000000000 */
[-C--:B------:R-:W-:Y:S01]  /*11d10*/  IADD3 R14, P6, R115, R74.reuse, RZ ;  /* 0x0000004a730e7210 */ /* 0x080fe20007fde0ff */
[C---:B------:R-:W-:Y:S01]  /*11d20*/  IMAD R121, R73.reuse, 0x3a, RZ ;  /* 0x0000003a49797824 */ /* 0x040fe200078e02ff */
[----:B------:R-:W-:Y:S01]  /*11d30*/  STG.E.U16 desc[UR40][R16.64], R20 ;  /* 0x0000001410007986 */ /* 0x000fe2000c101528 */
[----:B------:R-:W-:Y:S01]  /*11d40*/  IMAD R119, R73, 0x38, RZ ;  /* 0x0000003849777824 */ /* 0x000fe200078e02ff */
[-C--:B-1----:R-:W-:Y:S02]  /*11d50*/  IADD3 R10, P5, R117, R74.reuse, RZ ;  /* 0x0000004a750a7210 */ /* 0x082fe40007fbe0ff */
[----:B------:R1:W-:Y:S01]  /*11d60*/  STG.E.U16 desc[UR40][R8.64], R0 ;  /* 0x0000000008007986 */ /* 0x0003e2000c101528 */
[-C--:B------:R-:W-:Y:S02]  /*11d70*/  LEA.HI.X.SX32 R15, R83, R75.reuse, 0x1, P6 ;  /* 0x0000004b530f7211 */ /* 0x080fe400030f0eff */
[----:B------:R-:W-:Y:S01]  /*11d80*/  LEA.HI.X.SX32 R11, R7, R75, 0x1, P5 ;  /* 0x0000004b070b7211 */ /* 0x000fe200028f0eff */
[----:B------:R-:W-:Y:S01]  /*11d90*/  IMAD R7, R73, 0x1d, RZ ;  /* 0x0000001d49077824 */ /* 0x000fe200078e02ff */
[----:B------:R-:W-:Y:S01]  /*11da0*/  IADD3 R12, P4, R119, R74, RZ ;  /* 0x0000004a770c7210 */ /* 0x000fe20007f9e0ff */
[C---:B------:R-:W-:Y:S01]  /*11db0*/  IMAD R123, R73.reuse, 0x3c, RZ ;  /* 0x0000003c497b7824 */ /* 0x040fe200078e02ff */
[----:B------:R3:W-:Y:S01]  /*11dc0*/  STG.E.U16 desc[UR40][R14.64], R21 ;  /* 0x000000150e007986 */ /* 0x0007e2000c101528 */
[----:B------:R-:W-:Y:S01]  /*11dd0*/  IMAD R125, R73, 0x3e, RZ ;  /* 0x0000003e497d7824 */ /* 0x000fe200078e02ff */
[----:B-1----:R-:W-:-:S02]  /*11de0*/  PRMT R9, R21, 0x7632, R9 ;  /* 0x0000763215097816 */ /* 0x002fc40000000009 */
[----:B------:R-:W-:-:S03]  /*11df0*/  IADD3 R8, P5, R121, R74, RZ ;  /* 0x0000004a79087210 */ /* 0x000fc60007fbe0ff */
[----:B------:R1:W-:Y:S01]  /*11e00*/  STG.E.U16 desc[UR40][R10.64], R9 ;  /* 0x000000090a007986 */ /* 0x0003e2000c101528 */
[-C--:B------:R-:W-:Y:S01]  /*11e10*/  LEA.HI.X.SX32 R13, R99, R75.reuse, 0x1, P4 ;  /* 0x0000004b630d7211 */ /* 0x080fe200020f0eff */
[----:B------:R-:W-:Y:S01]  /*11e20*/  IMAD R127, R73, 0x42, RZ ;  /* 0x00000042497f7824 */ /* 0x000fe200078e02ff */
[-C--:B---3--:R-:W-:Y:S02]  /*11e30*/  IADD3 R14, P6, R123, R74.reuse, RZ ;  /* 0x0000004a7b0e7210 */ /* 0x088fe40007fde0ff */
[----:B------:R-:W-:Y:S01]  /*11e40*/  PRMT R0, R22, 0x7632, R0 ;  /* 0x0000763216007816 */ /* 0x000fe20000000000 */
[C---:B------:R-:W-:Y:S01]  /*11e50*/  IMAD R129, R73.reuse, 0x44, RZ ;  /* 0x0000004449817824 */ /* 0x040fe200078e02ff */
[----:B------:R-:W-:Y:S02]  /*11e60*/  SHF.L.U32 R17, R73, 0x5, RZ ;  /* 0x0000000549117819 */ /* 0x000fe400000006ff */
[----:B-1----:R-:W-:Y:S01]  /*11e70*/  LEA.HI.X.SX32 R9, R7, R75, 0x1, P5 ;  /* 0x0000004b07097211 */ /* 0x002fe200028f0eff */
[----:B------:R-:W-:Y:S01]  /*11e80*/  IMAD R7, R73, 0x1f, RZ ;  /* 0x0000001f49077824 */ /* 0x000fe200078e02ff */
[----:B------:R-:W-:-:S02]  /*11e90*/  IADD3 R10, P4, R125, R74, RZ ;  /* 0x0000004a7d0a7210 */ /* 0x000fc40007f9e0ff */
[----:B0-----:R-:W-:Y:S01]  /*11ea0*/  LEA R16, P5, R19, R74, 0x6 ;  /* 0x0000004a13107211 */ /* 0x001fe200078a30ff */
[----:B------:R0:W-:Y:S01]  /*11eb0*/  STG.E.U16 desc[UR40][R12.64], R22 ;  /* 0x000000160c007986 */ /* 0x0001e2000c101528 */
[-C--:B------:R-:W-:Y:S02]  /*11ec0*/  LEA.HI.X.SX32 R15, R77, R75.reuse, 0x1, P6 ;  /* 0x0000004b4d0f7211 */ /* 0x080fe400030f0eff */
[-C--:B------:R-:W-:Y:S01]  /*11ed0*/  LEA.HI.X.SX32 R11, R7, R75.reuse, 0x1, P4 ;  /* 0x0000004b070b7211 */ /* 0x080fe200020f0eff */
[----:B------:R1:W-:Y:S01]  /*11ee0*/  STG.E.U16 desc[UR40][R8.64], R0 ;  /* 0x0000000008007986 */ /* 0x0003e2000c101528 */
[----:B------:R-:W-:Y:S01]  /*11ef0*/  IMAD R7, R73, 0x21, RZ ;  /* 0x0000002149077824 */ /* 0x000fe200078e02ff */
[----:B------:R-:W-:Y:S01]  /*11f00*/  LEA.HI.X.SX32 R17, R17, R75, 0x1, P5 ;  /* 0x0000004b11117211 */ /* 0x000fe200028f0eff */
[----:B------:R-:W-:Y:S01]  /*11f10*/  IMAD R131, R73, 0x46, RZ ;  /* 0x0000004649837824 */ /* 0x000fe200078e02ff */
[----:B------:R-:W-:Y:S01]  /*11f20*/  STG.E.U16 desc[UR40][R14.64], R23 ;  /* 0x000000170e007986 */ /* 0x000fe2000c101528 */
[----:B0-----:R-:W-:-:S02]  /*11f30*/  PRMT R13, R23, 0x7632, R13 ;  /* 0x00007632170d7816 */ /* 0x001fc4000000000d */
[-C--:B------:R-:W-:Y:S02]  /*11f40*/  IADD3 R12, P5, R129, R74.reuse, RZ ;  /* 0x0000004a810c7210 */ /* 0x080fe40007fbe0ff */
[----:B-1----:R-:W-:Y:S01]  /*11f50*/  IADD3 R8, P4, R127, R74, RZ ;  /* 0x0000004a7f087210 */ /* 0x002fe20007f9e0ff */
[----:B------:R0:W-:Y:S01]  /*11f60*/  STG.E.U16 desc[UR40][R10.64], R13 ;  /* 0x0000000d0a007986 */ /* 0x0001e2000c101528 */
[----:B------:R-:W-:Y:S02]  /*11f70*/  PRMT R0, R24, 0x7632, R0 ;  /* 0x0000763218007816 */ /* 0x000fe40000000000 */
[-C--:B------:R-:W-:Y:S01]  /*11f80*/  LEA.HI.X.SX32 R9, R7, R75.reuse, 0x1, P4 ;  /* 0x0000004b07097211 */ /* 0x080fe200020f0eff */
[C---:B------:R-:W-:Y:S01]  /*11f90*/  IMAD R7, R73.reuse, 0x23, RZ ;  /* 0x0000002349077824 */ /* 0x040fe200078e02ff */
[----:B------:R-:W-:Y:S01]  /*11fa0*/  STG.E.U16 desc[UR40][R16.64], R24 ;  /* 0x0000001810007986 */ /* 0x000fe2000c101528 */
[C---:B------:R-:W-:Y:S02]  /*11fb0*/  IMAD R135, R73.reuse, 0x4a, RZ ;  /* 0x0000004a49877824 */ /* 0x040fe400078e02ff */
[----:B------:R-:W-:Y:S01]  /*11fc0*/  IMAD R133, R73, 0x48, RZ ;  /* 0x0000004849857824 */ /* 0x000fe200078e02ff */
[----:B0-----:R-:W-:-:S02]  /*11fd0*/  LEA.HI.X.SX32 R13, R85, R75, 0x1, P5 ;  /* 0x0000004b550d7211 */ /* 0x001fc400028f0eff */
[-C--:B------:R-:W-:Y:S01]  /*11fe0*/  IADD3 R10, P5, R131, R74.reuse, RZ ;  /* 0x0000004a830a7210 */ /* 0x080fe20007fbe0ff */
[----:B------:R0:W-:Y:S03]  /*11ff0*/  STG.E.U16 desc[UR40][R8.64], R0 ;  /* 0x0000000008007986 */ /* 0x0001e6000c101528 */
[----:B------:R-:W-:Y:S01]  /*12000*/  LEA.HI.X.SX32 R11, R7, R75, 0x1, P5 ;  /* 0x0000004b070b7211 */ /* 0x000fe200028f0eff */
[----:B------:R-:W-:Y:S01]  /*12010*/  IMAD R7, R73, 0x25, RZ ;  /* 0x0000002549077824 */ /* 0x000fe200078e02ff */
[----:B------:R-:W-:Y:S01]  /*12020*/  IADD3 R14, P4, R133, R74, RZ ;  /* 0x0000004a850e7210 */ /* 0x000fe20007f9e0ff */
[C---:B------:R-:W-:Y:S01]  /*12030*/  IMAD R105, R73.reuse, 0x4e, RZ ;  /* 0x0000004e49697824 */ /* 0x040fe200078e02ff */
[----:B------:R1:W-:Y:S01]  /*12040*/  STG.E.U16 desc[UR40][R12.64], R25 ;  /* 0x000000190c007986 */ /* 0x0003e2000c101528 */
[----:B------:R-:W-:Y:S01]  /*12050*/  IMAD R101, R73, 0x4c, RZ ;  /* 0x0000004c49657824 */ /* 0x000fe200078e02ff */
[----:B0-----:R-:W-:-:S02]  /*12060*/  PRMT R9, R25, 0x7632, R9 ;  /* 0x0000763219097816 */ /* 0x001fc40000000009 */
[-C--:B------:R-:W-:Y:S01]  /*12070*/  IADD3 R8, P5, R135, R74.reuse, RZ ;  /* 0x0000004a87087210 */ /* 0x080fe20007fbe0ff */
[----:B------:R-:W-:Y:S02]  /*12080*/  IMAD R91, R73, 0x50, RZ ;  /* 0x00000050495b7824 */ /* 0x000fe400078e02ff */
[----:B------:R0:W-:Y:S01]  /*12090*/  STG.E.U16 desc[UR40][R10.64], R9 ;  /* 0x000000090a007986 */ /* 0x0001e2000c101528 */
[----:B------:R-:W-:Y:S01]  /*120a0*/  LEA.HI.X.SX32 R15, R87, R75, 0x1, P4 ;  /* 0x0000004b570f7211 */ /* 0x000fe200020f0eff */
[----:B------:R-:W-:Y:S01]  /*120b0*/  IMAD R99, R73, 0x52, RZ ;  /* 0x0000005249637824 */ /* 0x000fe200078e02ff */
[----:B------:R-:W-:Y:S02]  /*120c0*/  PRMT R0, R26, 0x7632, R0 ;  /* 0x000076321a007816 */ /* 0x000fe40000000000 */
[-C--:B-1----:R-:W-:Y:S02]  /*120d0*/  IADD3 R12, P6, R101, R74.reuse, RZ ;  /* 0x0000004a650c7210 */ /* 0x082fe40007fde0ff */
[----:B------:R-:W-:-:S02]  /*120e0*/  IADD3 R16, P4, R91, R74, RZ ;  /* 0x0000004a5b107210 */ /* 0x000fc40007f9e0ff */
[-C--:B0-----:R-:W-:Y:S01]  /*120f0*/  LEA.HI.X.SX32 R9, R7, R75.reuse, 0x1, P5 ;  /* 0x0000004b07097211 */ /* 0x081fe200028f0eff */
[----:B------:R-:W-:Y:S01]  /*12100*/  IMAD R7, R73, 0x27, RZ ;  /* 0x0000002749077824 */ /* 0x000fe200078e02ff */
[----:B------:R-:W-:Y:S01]  /*12110*/  IADD3 R10, P5, R105, R74, RZ ;  /* 0x0000004a690a7210 */ /* 0x000fe20007fbe0ff */
[----:B------:R0:W-:Y:S01]  /*12120*/  STG.E.U16 desc[UR40][R14.64], R26 ;  /* 0x0000001a0e007986 */ /* 0x0001e2000c101528 */
[-C--:B------:R-:W-:Y:S02]  /*12130*/  LEA.HI.X.SX32 R13, R63, R75.reuse, 0x1, P6 ;  /* 0x0000004b3f0d7211 */ /* 0x080fe400030f0eff */
[-C--:B------:R-:W-:Y:S01]  /*12140*/  LEA.HI.X.SX32 R11, R7, R75.reuse, 0x1, P5 ;  /* 0x0000004b070b7211 */ /* 0x080fe200028f0eff */
[----:B------:R1:W-:Y:S01]  /*12150*/  STG.E.U16 desc[UR40][R8.64], R0 ;  /* 0x0000000008007986 */ /* 0x0003e2000c101528 */
[----:B------:R-:W-:Y:S01]  /*12160*/  IMAD R7, R73, 0x29, RZ ;  /* 0x0000002949077824 */ /* 0x000fe200078e02ff */
[----:B------:R-:W-:Y:S01]  /*12170*/  LEA.HI.X.SX32 R17, R89, R75, 0x1, P4 ;  /* 0x0000004b59117211 */ /* 0x000fe200020f0eff */
[----:B------:R-:W-:-:S02]  /*12180*/  IMAD R83, R73, 0x54, RZ ;  /* 0x0000005449537824 */ /* 0x000fc400078e02ff */
[----:B------:R-:W-:Y:S01]  /*12190*/  IMAD R89, R73, 0x56, RZ ;  /* 0x0000005649597824 */ /* 0x000fe200078e02ff */
[----:B0-----:R-:W-:Y:S02]  /*121a0*/  PRMT R15, R27, 0x7632, R15 ;  /* 0x000076321b0f7816 */ /* 0x001fe4000000000f */
[-C--:B-1----:R-:W-:Y:S01]  /*121b0*/  IADD3 R8, P5, R99, R74.reuse, RZ ;  /* 0x0000004a63087210 */ /* 0x082fe20007fbe0ff */
[----:B------:R-:W-:Y:S01]  /*121c0*/  STG.E.U16 desc[UR40][R12.64], R27 ;  /* 0x0000001b0c007986 */ /* 0x000fe2000c101528 */
[----:B------:R-:W-:Y:S02]  /*121d0*/  PRMT R0, R28, 0x7632, R0 ;  /* 0x000076321c007816 */ /* 0x000fe40000000000 */
[----:B------:R-:W-:Y:S01]  /*121e0*/  LEA.HI.X.SX32 R9, R7, R75, 0x1, P5 ;  /* 0x0000004b07097211 */ /* 0x000fe200028f0eff */
[----:B------:R0:W-:Y:S01]  /*121f0*/  STG.E.U16 desc[UR40][R10.64], R15 ;  /* 0x0000000f0a007986 */ /* 0x0001e2000c101528 */
[----:B------:R-:W-:Y:S01]  /*12200*/  IADD3 R14, P6, R83, R74, RZ ;  /* 0x0000004a530e7210 */ /* 0x000fe20007fde0ff */
[----:B------:R-:W-:-:S02]  /*12210*/  IMAD R7, R73, 0x2b, RZ ;  /* 0x0000002b49077824 */ /* 0x000fc400078e02ff */
[C---:B------:R-:W-:Y:S01]  /*12220*/  IMAD R87, R73.reuse, 0x5a, RZ ;  /* 0x0000005a49577824 */ /* 0x040fe200078e02ff */
[----:B------:R-:W-:Y:S01]  /*12230*/  STG.E.U16 desc[UR40][R16.64], R28 ;  /* 0x0000001c10007986 */ /* 0x000fe2000c101528 */
[----:B------:R-:W-:-:S03]  /*12240*/  IMAD R85, R73, 0x58, RZ ;  /* 0x0000005849557824 */ /* 0x000fc600078e02ff */
[----:B------:R1:W-:Y:S01]  /*12250*/  STG.E.U16 desc[UR40][R8.64], R0 ;  /* 0x0000000008007986 */ /* 0x0003e2000c101528 */
[-C--:B0-----:R-:W-:Y:S02]  /*12260*/  IADD3 R10, P5, R89, R74.reuse, RZ ;  /* 0x0000004a590a7210 */ /* 0x081fe40007fbe0ff */
[-C--:B------:R-:W-:Y:S02]  /*12270*/  LEA.HI.X.SX32 R15, R107, R75.reuse, 0x1, P6 ;  /* 0x0000004b6b0f7211 */ /* 0x080fe400030f0eff */
[-C--:B------:R-:W-:Y:S01]  /*12280*/  LEA.HI.X.SX32 R11, R7, R75.reuse, 0x1, P5 ;  /* 0x0000004b070b7211 */ /* 0x080fe200028f0eff */
[----:B------:R-:W-:Y:S01]  /*12290*/  IMAD R7, R73, 0x2d, RZ ;  /* 0x0000002d49077824 */ /* 0x000fe200078e02ff */
[-C--:B------:R-:W-:Y:S02]  /*122a0*/  IADD3 R12, P4, R85, R74.reuse, RZ ;  /* 0x0000004a550c7210 */ /* 0x080fe40007f9e0ff */
[----:B-1----:R-:W-:Y:S01]  /*122b0*/  PRMT R9, R29, 0x7632, R9 ;  /* 0x000076321d097816 */ /* 0x002fe20000000009 */
[----:B------:R-:W-:Y:S01]  /*122c0*/  IMAD R81, R73, 0x5e, RZ ;  /* 0x0000005e49517824 */ /* 0x000fe200078e02ff */
[----:B------:R-:W-:Y:S01]  /*122d0*/  IADD3 R8, P5, R87, R74, RZ ;  /* 0x0000004a57087210 */ /* 0x000fe20007fbe0ff */
[----:B------:R0:W-:Y:S01]  /*122e0*/  STG.E.U16 desc[UR40][R14.64], R29 ;  /* 0x0000001d0e007986 */ /* 0x0001e2000c101528 */
[----:B------:R-:W-:Y:S01]  /*122f0*/  IMAD R61, R73, 0x5c, RZ ;  /* 0x0000005c493d7824 */ /* 0x000fe200078e02ff */
[----:B------:R-:W-:-:S02]  /*12300*/  LEA.HI.X.SX32 R13, R109, R75, 0x1, P4 ;  /* 0x0000004b6d0d7211 */ /* 0x000fc400020f0eff */
[----:B------:R1:W-:Y:S01]  /*12310*/  STG.E.U16 desc[UR40][R10.64], R9 ;  /* 0x000000090a007986 */ /* 0x0003e2000c101528 */
[----:B------:R-:W-:Y:S01]  /*12320*/  PRMT R0, R30, 0x7632, R0 ;  /* 0x000076321e007816 */ /* 0x000fe20000000000 */
[C---:B------:R-:W-:Y:S02]  /*12330*/  IMAD R77, R73.reuse, 0x62, RZ ;  /* 0x00000062494d7824 */ /* 0x040fe400078e02ff */
[----:B------:R-:W-:Y:S01]  /*12340*/  IMAD R63, R73, 0x60, RZ ;  /* 0x00000060493f7824 */ /* 0x000fe200078e02ff */
[----:B------:R3:W-:Y:S01]  /*12350*/  STG.E.U16 desc[UR40][R12.64], R30 ;  /* 0x0000001e0c007986 */ /* 0x0007e2000c101528 */
[-C--:B0-----:R-:W-:Y:S02]  /*12360*/  IADD3 R14, P6, R61, R74.reuse, RZ ;  /* 0x0000004a3d0e7210 */ /* 0x081fe40007fde0ff */
[----:B-1----:R-:W-:Y:S01]  /*12370*/  LEA.HI.X.SX32 R9, R7, R75, 0x1, P5 ;  /* 0x0000004b07097211 */ /* 0x002fe200028f0eff */
[----:B------:R-:W-:Y:S01]  /*12380*/  IMAD R7, R73, 0x2f, RZ ;  /* 0x0000002f49077824 */ /* 0x000fe200078e02ff */
[----:B------:R-:W-:-:S02]  /*12390*/  IADD3 R10, P5, R81, R74, RZ ;  /* 0x0000004a510a7210 */ /* 0x000fc40007fbe0ff */
[-C--:B------:R-:W-:Y:S01]  /*123a0*/  LEA.HI.X.SX32 R15, R79, R75.reuse, 0x1, P6 ;  /* 0x0000004b4f0f7211 */ /* 0x080fe200030f0eff */
[----:B------:R0:W-:Y:S01]  /*123b0*/  STG.E.U16 desc[UR40][R8.64], R0 ;  /* 0x0000000008007986 */ /* 0x0001e2000c101528 */
[-C--:B------:R-:W-:Y:S01]  /*123c0*/  LEA.HI.X.SX32 R11, R7, R75.reuse, 0x1, P5 ;  /* 0x0000004b070b7211 */ /* 0x080fe200028f0eff */
[----:B------:R-:W-:Y:S01]  /*123d0*/  IMAD R7, R73, 0x31, RZ ;  /* 0x0000003149077824 */ /* 0x000fe200078e02ff */
[----:B---3--:R-:W-:Y:S01]  /*123e0*/  PRMT R13, R31, 0x7632, R13 ;  /* 0x000076321f0d7816 */ /* 0x008fe2000000000d */
[----:B------:R-:W-:Y:S01]  /*123f0*/  IMAD R79, R73, 0x66, RZ ;  /* 0x00000066494f7824 */ /* 0x000fe200078e02ff */
[-C--:B------:R-:W-:Y:S01]  /*12400*/  IADD3 R18, P4, R63, R74.reuse, RZ ;  /* 0x0000004a3f127210 */ /* 0x080fe20007f9e0ff */
[----:B------:R-:W-:Y:S01]  /*12410*/  STG.E.U16 desc[UR40][R14.64], R31 ;  /* 0x0000001f0e007986 */ /* 0x000fe2000c101528 */
[----:B------:R-:W-:Y:S01]  /*12420*/  IMAD R25, R73, 0x64, RZ ;  /* 0x0000006449197824 */ /* 0x000fe200078e02ff */
[----:B0-----:R-:W-:Y:S02]  /*12430*/  IADD3 R8, P5, R77, R74, RZ ;  /* 0x0000004a4d087210 */ /* 0x001fe40007fbe0ff */
[----:B------:R0:W-:Y:S01]  /*12440*/  STG.E.U16 desc[UR40][R10.64], R13 ;  /* 0x0000000d0a007986 */ /* 0x0001e2000c101528 */
[----:B------:R-:W-:-:S02]  /*12450*/  LEA.HI.X.SX32 R19, R111, R75, 0x1, P4 ;  /* 0x0000004b6f137211 */ /* 0x000fc400020f0eff */
[----:B------:R-:W-:Y:S01]  /*12460*/  LEA.HI.X.SX32 R9, R7, R75, 0x1, P5 ;  /* 0x0000004b07097211 */ /* 0x000fe200028f0eff */
[C---:B------:R-:W-:Y:S02]  /*12470*/  IMAD R7, R73.reuse, 0x33, RZ ;  /* 0x0000003349077824 */ /* 0x040fe400078e02ff */
[C---:B------:R-:W-:Y:S01]  /*12480*/  IMAD R27, R73.reuse, 0x68, RZ ;  /* 0x00000068491b7824 */ /* 0x040fe200078e02ff */
[----:B------:R-:W-:Y:S01]  /*12490*/  PRMT R0, R40, 0x7632, R0 ;  /* 0x0000763228007816 */ /* 0x000fe20000000000 */
[----:B------:R-:W-:Y:S01]  /*124a0*/  IMAD R29, R73, 0x6a, RZ ;  /* 0x0000006a491d7824 */ /* 0x000fe200078e02ff */
[-C--:B------:R-:W-:Y:S01]  /*124b0*/  IADD3 R12, P6, R25, R74.reuse, RZ ;  /* 0x0000004a190c7210 */ /* 0x080fe20007fde0ff */
[----:B------:R-:W-:Y:S01]  /*124c0*/  IMAD R17, R73, 0x6c, RZ ;  /* 0x0000006c49117824 */ /* 0x000fe200078e02ff */
[----:B------:R-:W1:Y:S01]  /*124d0*/  LDC R111, c[0x0][0x278] ;  /* 0x00009e00ff6f7b82 */ /* 0x000e620000000800 */
[-C--:B0-----:R-:W-:Y:S01]  /*124e0*/  IADD3 R10, P5, R79, R74.reuse, RZ ;  /* 0x0000004a4f0a7210 */ /* 0x081fe20007fbe0ff */
[----:B------:R0:W-:Y:S01]  /*124f0*/  STG.E.U16 desc[UR40][R18.64], R40 ;  /* 0x0000002812007986 */ /* 0x0001e2000c101528 */
[----:B------:R-:W-:-:S02]  /*12500*/  IADD3 R14, P4, R27, R74, RZ ;  /* 0x0000004a1b0e7210 */ /* 0x000fc40007f9e0ff */
[-C--:B------:R-:W-:Y:S01]  /*12510*/  LEA.HI.X.SX32 R11, R7, R75.reuse, 0x1, P5 ;  /* 0x0000004b070b7211 */ /* 0x080fe200028f0eff */
[----:B------:R-:W-:Y:S01]  /*12520*/  IMAD R7, R73, 0x35, RZ ;  /* 0x0000003549077824 */ /* 0x000fe200078e02ff */
[-C--:B------:R-:W-:Y:S01]  /*12530*/  LEA.HI.X.SX32 R13, R113, R75.reuse, 0x1, P6 ;  /* 0x0000004b710d7211 */ /* 0x080fe200030f0eff */
[----:B------:R3:W-:Y:S01]  /*12540*/  STG.E.U16 desc[UR40][R8.64], R0 ;  /* 0x0000000008007986 */ /* 0x0007e2000c101528 */
[-C--:B------:R-:W-:Y:S02]  /*12550*/  LEA.HI.X.SX32 R15, R115, R75.reuse, 0x1, P4 ;  /* 0x0000004b730f7211 */ /* 0x080fe400020f0eff */
[----:B0-----:R-:W-:Y:S01]  /*12560*/  IADD3 R18, P5, R29, R74, RZ ;  /* 0x0000004a1d127210 */ /* 0x001fe20007fbe0ff */
[----:B------:R-:W-:Y:S01]  /*12570*/  IMAD R31, R73, 0x6e, RZ ;  /* 0x0000006e491f7824 */ /* 0x000fe200078e02ff */
[----:B------:R0:W-:Y:S02]  /*12580*/  STG.E.U16 desc[UR40][R12.64], R41 ;  /* 0x000000290c007986 */ /* 0x0001e4000c101528 */
[----:B------:R-:W-:-:S02]  /*12590*/  LEA.HI.X.SX32 R19, R7, R75, 0x1, P5 ;  /* 0x0000004b07137211 */ /* 0x000fc400028f0eff */
[----:B---3--:R-:W-:Y:S02]  /*125a0*/  PRMT R9, R41, 0x7632, R9 ;  /* 0x0000763229097816 */ /* 0x008fe40000000009 */
[----:B------:R-:W-:Y:S01]  /*125b0*/  PRMT R0, R42, 0x7632, R0 ;  /* 0x000076322a007816 */ /* 0x000fe20000000000 */
[----:B------:R-:W-:Y:S02]  /*125c0*/  IMAD R7, R73, 0x37, RZ ;  /* 0x0000003749077824 */ /* 0x000fe400078e02ff */
[----:B------:R3:W-:Y:S01]  /*125d0*/  STG.E.U16 desc[UR40][R10.64], R9 ;  /* 0x000000090a007986 */ /* 0x0007e2000c101528 */
[----:B0-----:R-:W-:-:S03]  /*125e0*/  IADD3 R12, P6, R17, R74, RZ ;  /* 0x0000004a110c7210 */ /* 0x001fc60007fde0ff */
[----:B------:R-:W-:Y:S04]  /*125f0*/  STG.E.U16 desc[UR40][R14.64], R42 ;  /* 0x0000002a0e007986 */ /* 0x000fe8000c101528 */
[----:B------:R0:W-:Y:S01]  /*12600*/  STG.E.U16 desc[UR40][R18.64], R0 ;  /* 0x0000000012007986 */ /* 0x0001e2000c101528 */
[-C--:B------:R-:W-:Y:S02]  /*12610*/  LEA.HI.X.SX32 R13, R117, R75.reuse, 0x1, P6 ;  /* 0x0000004b750d7211 */ /* 0x080fe400030f0eff */
[-C--:B---3--:R-:W-:Y:S01]  /*12620*/  IADD3 R10, P5, R31, R74.reuse, RZ ;  /* 0x0000004a1f0a7210 */ /* 0x088fe20007fbe0ff */
[----:B------:R-:W-:Y:S01]  /*12630*/  IMAD R21, R73, 0x70, RZ ;  /* 0x0000007049157824 */ /* 0x000fe200078e02ff */
[----:B------:R-:W-:Y:S01]  /*12640*/  PRMT R8, R43, 0x7632, R8 ;  /* 0x000076322b087816 */ /* 0x000fe20000000008 */
[----:B------:R-:W-:Y:S01]  /*12650*/  IMAD R23, R73, 0x72, RZ ;  /* 0x0000007249177824 */ /* 0x000fe200078e02ff */
[----:B------:R-:W-:Y:S01]  /*12660*/  LEA.HI.X.SX32 R11, R7, R75, 0x1, P5 ;  /* 0x0000004b070b7211 */ /* 0x000fe200028f0eff */
[----:B0-----:R-:W0:Y:S01]  /*12670*/  LDC R0, c[0x0][0x278] ;  /* 0x00009e00ff007b82 */ /* 0x001e220000000800 */
[----:B------:R3:W-:Y:S01]  /*12680*/  STG.E.U16 desc[UR40][R12.64], R43 ;  /* 0x0000002b0c007986 */ /* 0x0007e2000c101528 */
[----:B------:R-:W-:Y:S01]  /*12690*/  IMAD R7, R73, 0x39, RZ ;  /* 0x0000003949077824 */ /* 0x000fe200078e02ff */
[----:B------:R-:W-:-:S02]  /*126a0*/  IADD3 R40, P4, R21, R74, RZ ;  /* 0x0000004a15287210 */ /* 0x000fc40007f9e0ff */
[----:B------:R4:W-:Y:S01]  /*126b0*/  STG.E.U16 desc[UR40][R10.64], R8 ;  /* 0x000000080a007986 */ /* 0x0009e2000c101528 */
[----:B------:R-:W-:Y:S01]  /*126c0*/  IADD3 R14, P5, R23, R74, RZ ;  /* 0x0000004a170e7210 */ /* 0x000fe20007fbe0ff */
[C---:B------:R-:W-:Y:S02]  /*126d0*/  IMAD R9, R73.reuse, 0x74, RZ ;  /* 0x0000007449097824 */ /* 0x040fe400078e02ff */
[----:B------:R-:W-:Y:S01]  /*126e0*/  IMAD R19, R73, 0x76, RZ ;  /* 0x0000007649137824 */ /* 0x000fe200078e02ff */
[-C--:B------:R-:W-:Y:S02]  /*126f0*/  LEA.HI.X.SX32 R41, R119, R75.reuse, 0x1, P4 ;  /* 0x0000004b77297211 */ /* 0x080fe400020f0eff */
[----:B------:R-:W-:Y:S01]  /*12700*/  LEA.HI.X.SX32 R15, R7, R75, 0x1, P5 ;  /* 0x0000004b070f7211 */ /* 0x000fe200028f0eff */
[----:B---3--:R-:W-:Y:S01]  /*12710*/  IMAD R43, R73, 0x3b, RZ ;  /* 0x0000003b492b7824 */ /* 0x008fe200078e02ff */
[----:B------:R-:W3:Y:S01]  /*12720*/  LDC R12, c[0x0][0x278] ;  /* 0x00009e00ff0c7b82 */ /* 0x000ee20000000800 */
[----:B------:R-:W-:-:S07]  /*12730*/  PRMT R7, R36, 0x7632, R7 ;  /* 0x0000763224077816 */ /* 0x000fce0000000007 */
[----:B----4-:R-:W4:Y:S01]  /*12740*/  LDC R8, c[0x0][0x278] ;  /* 0x00009e00ff087b82 */ /* 0x010f220000000800 */
[-C--:B------:R-:W-:Y:S01]  /*12750*/  IADD3 R106, P6, R9, R74.reuse, RZ ;  /* 0x0000004a096a7210 */ /* 0x080fe20007fde0ff */
[----:B------:R-:W-:Y:S01]  /*12760*/  IMAD R13, R73, 0x78, RZ ;  /* 0x00000078490d7824 */ /* 0x000fe200078e02ff */
[----:B------:R-:W-:Y:S01]  /*12770*/  IADD3 R42, P5, R19, R74, RZ ;  /* 0x0000004a132a7210 */ /* 0x000fe20007fbe0ff */
[----:B------:R-:W-:-:S04]  /*12780*/  IMAD R11, R73, 0x7a, RZ ;  /* 0x0000007a490b7824 */ /* 0x000fc800078e02ff */
[----:B------:R-:W5:Y:S01]  /*12790*/  LDC R10, c[0x0][0x278] ;  /* 0x00009e00ff0a7b82 */ /* 0x000f620000000800 */
[----:B------:R2:W-:Y:S01]  /*127a0*/  STG.E.U16 desc[UR40][R40.64], R36 ;  /* 0x0000002428007986 */ /* 0x0005e2000c101528 */
[-C--:B------:R-:W-:Y:S02]  /*127b0*/  LEA.HI.X.SX32 R107, R121, R75.reuse, 0x1, P6 ;  /* 0x0000004b796b7211 */ /* 0x080fe400030f0eff */
[----:B------:R-:W-:Y:S01]  /*127c0*/  LEA.HI.X.SX32 R43, R43, R75, 0x1, P5 ;  /* 0x0000004b2b2b7211 */ /* 0x000fe200028f0eff */
[----:B------:R1:W-:Y:S01]  /*127d0*/  STG.E.U16 desc[UR40][R14.64], R7 ;  /* 0x000000070e007986 */ /* 0x0003e2000c101528 */
[----:B0-----:R-:W-:Y:S01]  /*127e0*/  IMAD R113, R0, 0x82, RZ ;  /* 0x0000008200717824 */ /* 0x001fe200078e02ff */
[----:B------:R-:W-:Y:S01]  /*127f0*/  PRMT R16, R37, 0x7632, R16 ;  /* 0x0000763225107816 */ /* 0x000fe20000000010 */
[----:B------:R-:W0:Y:S01]  /*12800*/  LDC R0, c[0x0][0x278] ;  /* 0x00009e00ff007b82 */ /* 0x000e220000000800 */
[----:B------:R3:W-:Y:S01]  /*12810*/  STG.E.U16 desc[UR40][R106.64], R37 ;  /* 0x000000256a007986 */ /* 0x0007e2000c101528 */
[----:B--2---:R-:W-:-:S02]  /*12820*/  IADD3 R36, P4, R13, R74, RZ ;  /* 0x0000004a0d247210 */ /* 0x004fc40007f9e0ff */
[----:B------:R-:W-:Y:S01]  /*12830*/  IADD3 R40, P5, R11, R74, RZ ;  /* 0x0000004a0b287210 */ /* 0x000fe20007fbe0ff */
[----:B-1----:R-:W-:-:S03]  /*12840*/  IMAD R15, R73, 0x3d, RZ ;  /* 0x0000003d490f7824 */ /* 0x002fc600078e02ff */
[----:B------:R-:W1:Y:S01]  /*12850*/  LDC R14, c[0x0][0x278] ;  /* 0x00009e00ff0e7b82 */ /* 0x000e620000000800 */
[----:B------:R-:W-:Y:S01]  /*12860*/  IMAD R7, R73, 0x7c, RZ ;  /* 0x0000007c49077824 */ /* 0x000fe200078e02ff */
[-C--:B---3--:R-:W-:Y:S02]  /*12870*/  LEA.HI.X.SX32 R37, R123, R75.reuse, 0x1, P4 ;  /* 0x0000004b7b257211 */ /* 0x088fe400020f0eff */
[-C--:B------:R-:W-:Y:S01]  /*12880*/  LEA.HI.X.SX32 R41, R15, R75.reuse, 0x1, P5 ;  /* 0x0000004b0f297211 */ /* 0x080fe200028f0eff */
[----:B------:R-:W-:Y:S01]  /*12890*/  IMAD R15, R73, 0x7e, RZ ;  /* 0x0000007e490f7824 */ /* 0x000fe200078e02ff */
[-C--:B------:R-:W-:Y:S01]  /*128a0*/  IADD3 R106, P6, R7, R74.reuse, RZ ;  /* 0x0000004a076a7210 */ /* 0x080fe20007fde0ff */
[----:B------:R2:W-:Y:S01]  /*128b0*/  STG.E.U16 desc[UR40][R42.64], R16 ;  /* 0x000000102a007986 */ /* 0x0005e2000c101528 */
[----:B------:R-:W-:Y:S02]  /*128c0*/  PRMT R20, R38, 0x7632, R20 ;  /* 0x0000763226147816 */ /* 0x000fe40000000014 */
[----:B------:R-:W-:Y:S01]  /*128d0*/  LEA.HI.X.SX32 R107, R125, R75, 0x1, P6 ;  /* 0x0000004b7d6b7211 */ /* 0x000fe200030f0eff */
[----:B------:R3:W-:Y:S01]  /*128e0*/  STG.E.U16 desc[UR40][R36.64], R38 ;  /* 0x0000002624007986 */ /* 0x0007e2000c101528 */
[----:B------:R-:W-:Y:S01]  /*128f0*/  SHF.L.U32 R109, R73, 0x6, RZ ;  /* 0x00000006496d7819 */ /* 0x000fe200000006ff */
[----:B----4-:R-:W-:Y:S01]  /*12900*/  IMAD R115, R8, 0x84, RZ ;  /* 0x0000008408737824 */ /* 0x010fe200078e02ff */
[----:B------:R-:W-:Y:S01]  /*12910*/  PRMT R18, R39, 0x7632, R18 ;  /* 0x0000763227127816 */ /* 0x000fe20000000012 */
[----:B------:R4:W-:Y:S01]  /*12920*/  STG.E.U16 desc[UR40][R40.64], R20 ;  /* 0x0000001428007986 */ /* 0x0009e2000c101528 */
[----:B------:R-:W0:Y:S01]  /*12930*/  LDC R8, c[0x0][0x278] ;  /* 0x00009e00ff087b82 */ /* 0x000e220000000800 */
[----:B--2---:R-:W-:Y:S01]  /*12940*/  IMAD R43, R73, 0x3f, RZ ;  /* 0x0000003f492b7824 */ /* 0x004fe200078e02ff */
[----:B---3--:R-:W-:-:S06]  /*12950*/  IADD3 R36, P4, R15, R74, RZ ;  /* 0x0000004a0f247210 */ /* 0x008fcc0007f9e0ff */
[----:B------:R-:W2:Y:S01]  /*12960*/  LDC R16, c[0x0][0x278] ;  /* 0x00009e00ff107b82 */ /* 0x000ea20000000800 */
[-C--:B------:R-:W-:Y:S01]  /*12970*/  LEA R38, P5, R111, R74.reuse, 0x7 ;  /* 0x0000004a6f267211 */ /* 0x080fe200078a38ff */
[----:B------:R5:W-:Y:S01]  /*12980*/  STG.E.U16 desc[UR40][R106.64], R39 ;  /* 0x000000276a007986 */ /* 0x000be2000c101528 */
[-C--:B------:R-:W-:Y:S01]  /*12990*/  LEA.HI.X.SX32 R37, R43, R75.reuse, 0x1, P4 ;  /* 0x0000004b2b257211 */ /* 0x080fe200020f0eff */
[----:B----4-:R-:W-:Y:S01]  /*129a0*/  IMAD R41, R73, 0x41, RZ ;  /* 0x0000004149297824 */ /* 0x010fe200078e02ff */
[-C--:B------:R-:W-:Y:S02]  /*129b0*/  IADD3 R40, P4, R113, R74.reuse, RZ ;  /* 0x0000004a71287210 */ /* 0x080fe40007f9e0ff */
[----:B------:R-:W-:Y:S01]  /*129c0*/  PRMT R20, R48, 0x7632, R20 ;  /* 0x0000763230147816 */ /* 0x000fe20000000014 */
[----:B------:R3:W-:Y:S01]  /*129d0*/  STG.E.U16 desc[UR40][R36.64], R18 ;  /* 0x0000001224007986 */ /* 0x0007e2000c101528 */
[-C--:B------:R-:W-:Y:S01]  /*129e0*/  LEA.HI.X.SX32 R41, R41, R75.reuse, 0x1, P4 ;  /* 0x0000004b29297211 */ /* 0x080fe200020f0eff */
[----:B-----5:R-:W-:Y:S01]  /*129f0*/  IMAD R107, R10, 0x86, RZ ;  /* 0x000000860a6b7824 */ /* 0x020fe200078e02ff */
[----:B------:R-:W-:Y:S01]  /*12a00*/  LEA.HI.X.SX32 R39, R109, R75, 0x1, P5 ;  /* 0x0000004b6d277211 */ /* 0x000fe200028f0eff */
[----:B------:R-:W4:Y:S01]  /*12a10*/  LDC R10, c[0x0][0x278] ;  /* 0x00009e00ff0a7b82 */ /* 0x000f220000000800 */
[----:B------:R-:W-:-:S04]  /*12a20*/  IADD3 R42, P5, R115, R74, RZ ;  /* 0x0000004a732a7210 */ /* 0x000fc80007fbe0ff */
[----:B------:R-:W-:-:S03]  /*12a30*/  LEA.HI.X.SX32 R43, R127, R75, 0x1, P5 ;  /* 0x0000004b7f2b7211 */ /* 0x000fc600028f0eff */
[----:B---3--:R-:W3:Y:S01]  /*12a40*/  LDC R18, c[0x0][0x278] ;  /* 0x00009e00ff127b82 */ /* 0x008ee20000000800 */
[----:B------:R1:W-:Y:S01]  /*12a50*/  STG.E.U16 desc[UR40][R38.64], R48 ;  /* 0x0000003026007986 */ /* 0x0003e2000c101528 */
[----:B------:R-:W-:Y:S01]  /*12a60*/  IMAD R109, R12, 0x88, RZ ;  /* 0x000000880c6d7824 */ /* 0x000fe200078e02ff */
[----:B------:R-:W-:Y:S02]  /*12a70*/  PRMT R22, R49, 0x7632, R22 ;  /* 0x0000763231167816 */ /* 0x000fe40000000016 */
[----:B------:R5:W-:Y:S01]  /*12a80*/  STG.E.U16 desc[UR40][R40.64], R20 ;  /* 0x0000001428007986 */ /* 0x000be2000c101528 */
[----:B------:R-:W-:Y:S02]  /*12a90*/  IMAD R37, R73, 0x43, RZ ;  /* 0x0000004349257824 */ /* 0x000fe400078e02ff */
[----:B------:R-:W3:Y:S01]  /*12aa0*/  LDC R12, c[0x0][0x278] ;  /* 0x00009e00ff0c7b82 */ /* 0x000ee20000000800 */
[----:B------:R0:W-:Y:S01]  /*12ab0*/  STG.E.U16 desc[UR40][R42.64], R49 ;  /* 0x000000312a007986 */ /* 0x0001e2000c101528 */
[-C--:B------:R-:W-:Y:S01]  /*12ac0*/  IADD3 R36, P5, R107, R74.reuse, RZ ;  /* 0x0000004a6b247210 */ /* 0x080fe20007fbe0ff */
[----:B-1----:R-:W-:Y:S01]  /*12ad0*/  IMAD R39, R14, 0x8a, RZ ;  /* 0x0000008a0e277824 */ /* 0x002fe200078e02ff */
[----:B------:R-:W-:-:S02]  /*12ae0*/  IADD3 R38, P4, R109, R74, RZ ;  /* 0x0000004a6d267210 */ /* 0x000fc40007f9e0ff */
[----:B------:R-:W-:Y:S01]  /*12af0*/  LEA.HI.X.SX32 R37, R37, R75, 0x1, P5 ;  /* 0x0000004b25257211 */ /* 0x000fe200028f0eff */
[----:B-----5:R-:W-:Y:S02]  /*12b00*/  IMAD R41, R73, 0x45, RZ ;  /* 0x0000004549297824 */ /* 0x020fe400078e02ff */
[----:B0-----:R-:W-:Y:S01]  /*12b10*/  IMAD R49, R0, 0x8e, RZ ;  /* 0x0000008e00317824 */ /* 0x001fe200078e02ff */
[----:B------:R-:W0:Y:S01]  /*12b20*/  LDC R14, c[0x0][0x278] ;  /* 0x00009e00ff0e7b82 */ /* 0x000e220000000800 */
[----:B------:R-:W-:Y:S01]  /*12b30*/  IADD3 R40, P5, R39, R74, RZ ;  /* 0x0000004a27287210 */ /* 0x000fe20007fbe0ff */
[----:B--2---:R-:W-:-:S06]  /*12b40*/  IMAD R43, R16, 0x8c, RZ ;  /* 0x0000008c102b7824 */ /* 0x004fcc00078e02ff */
[----:B------:R-:W1:Y:S01]  /*12b50*/  LDC R0, c[0x0][0x278] ;  /* 0x00009e00ff007b82 */ /* 0x000e620000000800 */
[-C--:B------:R-:W-:Y:S01]  /*12b60*/  LEA.HI.X.SX32 R39, R129, R75.reuse, 0x1, P4 ;  /* 0x0000004b81277211 */ /* 0x080fe200020f0eff */
[----:B------:R-:W-:Y:S01]  /*12b70*/  IMAD R107, R8, 0x90, RZ ;  /* 0x00000090086b7824 */ /* 0x000fe200078e02ff */
[----:B------:R2:W-:Y:S01]  /*12b80*/  STG.E.U16 desc[UR40][R36.64], R22 ;  /* 0x0000001624007986 */ /* 0x0005e2000c101528 */
[----:B------:R-:W-:Y:S02]  /*12b90*/  IADD3 R42, P6, R43, R74, RZ ;  /* 0x0000004a2b2a7210 */ /* 0x000fe40007fde0ff */
[-C--:B------:R-:W-:Y:S02]  /*12ba0*/  LEA.HI.X.SX32 R41, R41, R75.reuse, 0x1, P5 ;  /* 0x0000004b29297211 */ /* 0x080fe400028f0eff */
[----:B------:R-:W5:Y:S01]  /*12bb0*/  LDC R16, c[0x0][0x278] ;  /* 0x00009e00ff107b82 */ /* 0x000f620000000800 */
[----:B------:R-:W-:Y:S01]  /*12bc0*/  PRMT R20, R50, 0x7632, R20 ;  /* 0x0000763232147816 */ /* 0x000fe20000000014 */
[----:B------:R4:W-:Y:S01]  /*12bd0*/  STG.E.U16 desc[UR40][R38.64], R50 ;  /* 0x0000003226007986 */ /* 0x0009e2000c101528 */
[----:B------:R-:W-:Y:S01]  /*12be0*/  LEA.HI.X.SX32 R43, R131, R75, 0x1, P6 ;  /* 0x0000004b832b7211 */ /* 0x000fe200030f0eff */
[----:B--2---:R-:W-:-:S04]  /*12bf0*/  IMAD R37, R73, 0x47, RZ ;  /* 0x0000004749257824 */ /* 0x004fc800078e02ff */
[----:B------:R-:W2:Y:S01]  /*12c00*/  LDC R8, c[0x0][0x278] ;  /* 0x00009e00ff087b82 */ /* 0x000ea20000000800 */
[-C--:B------:R-:W-:Y:S01]  /*12c10*/  IADD3 R36, P5, R49, R74.reuse, RZ ;  /* 0x0000004a31247210 */ /* 0x080fe20007fbe0ff */
[----:B------:R0:W-:Y:S01]  /*12c20*/  STG.E.U16 desc[UR40][R40.64], R20 ;  /* 0x0000001428007986 */ /* 0x0001e2000c101528 */
[----:B----4-:R-:W-:Y:S01]  /*12c30*/  IMAD R39, R10, 0x92, RZ ;  /* 0x000000920a277824 */ /* 0x010fe200078e02ff */
[-C--:B------:R-:W-:Y:S01]  /*12c40*/  IADD3 R38, P4, R107, R74.reuse, RZ ;  /* 0x0000004a6b267210 */ /* 0x080fe20007f9e0ff */
[----:B---3--:R-:W-:Y:S01]  /*12c50*/  IMAD R49, R18, 0x94, RZ ;  /* 0x0000009412317824 */ /* 0x008fe200078e02ff */
[----:B------:R-:W-:Y:S02]  /*12c60*/  LEA.HI.X.SX32 R37, R37, R75, 0x1, P5 ;  /* 0x0000004b25257211 */ /* 0x000fe400028f0eff */
[----:B------:R-:W3:Y:S01]  /*12c70*/  LDC R10, c[0x0][0x278] ;  /* 0x00009e00ff0a7b82 */ /* 0x000ee20000000800 */
[----:B------:R-:W-:Y:S02]  /*12c80*/  PRMT R24, R51, 0x7632, R24 ;  /* 0x0000763233187816 */ /* 0x000fe40000000018 */
[----:B0-----:R-:W-:-:S02]  /*12c90*/  IADD3 R40, P5, R39, R74, RZ ;  /* 0x0000004a27287210 */ /* 0x001fc40007fbe0ff */
[----:B------:R-:W-:Y:S01]  /*12ca0*/  LEA.HI.X.SX32 R39, R133, R75, 0x1, P4 ;  /* 0x0000004b85277211 */ /* 0x000fe200020f0eff */
[----:B------:R0:W-:Y:S02]  /*12cb0*/  STG.E.U16 desc[UR40][R42.64], R51 ;  /* 0x000000332a007986 */ /* 0x0001e4000c101528 */
[----:B------:R-:W4:Y:S01]  /*12cc0*/  LDC R18, c[0x0][0x278] ;  /* 0x00009e00ff127b82 */ /* 0x000f220000000800 */
[----:B------:R-:W-:Y:S01]  /*12cd0*/  IMAD R41, R73, 0x49, RZ ;  /* 0x0000004949297824 */ /* 0x000fe200078e02ff */
[----:B------:R-:W-:Y:S01]  /*12ce0*/  STG.E.U16 desc[UR40][R36.64], R24 ;  /* 0x0000001824007986 */ /* 0x000fe2000c101528 */
[----:B------:R-:W-:-:S03]  /*12cf0*/  PRMT R20, R44, 0x7632, R20 ;  /* 0x000076322c147816 */ /* 0x000fc60000000014 */
[----:B------:R1:W-:Y:S01]  /*12d00*/  STG.E.U16 desc[UR40][R38.64], R44 ;  /* 0x0000002c26007986 */ /* 0x0003e2000c101528 */
[----:B0-----:R-:W-:Y:S01]  /*12d10*/  IADD3 R42, P6, R49, R74, RZ ;  /* 0x0000004a312a7210 */ /* 0x001fe20007fde0ff */
[----:B------:R-:W-:Y:S02]  /*12d20*/  IMAD R49, R12, 0x96, RZ ;  /* 0x000000960c317824 */ /* 0x000fe400078e02ff */
[----:B------:R-:W0:Y:S01]  /*12d30*/  LDC R12, c[0x0][0x278] ;  /* 0x00009e00ff0c7b82 */ /* 0x000e220000000800 */
[-C--:B------:R-:W-:Y:S01]  /*12d40*/  LEA.HI.X.SX32 R41, R41, R75.reuse, 0x1, P5 ;  /* 0x0000004b29297211 */ /* 0x080fe200028f0eff */
[----:B-1----:R-:W-:Y:S01]  /*12d50*/  IMAD R39, R0, 0x9a, RZ ;  /* 0x0000009a00277824 */ /* 0x002fe200078e02ff */
[----:B------:R-:W-:-:S05]  /*12d60*/  LEA.HI.X.SX32 R43, R135, R75, 0x1, P6 ;  /* 0x0000004b872b7211 */ /* 0x000fca00030f0eff */
[----:B------:R-:W1:Y:S01]  /*12d70*/  LDC R0, c[0x0][0x278] ;  /* 0x00009e00ff007b82 */ /* 0x000e620000000800 */
[----:B------:R5:W-:Y:S01]  /*12d80*/  STG.E.U16 desc[UR40][R40.64], R20 ;  /* 0x0000001428007986 */ /* 0x000be2000c101528 */
[----:B------:R-:W-:Y:S01]  /*12d90*/  IMAD R51, R14, 0x98, RZ ;  /* 0x000000980e337824 */ /* 0x000fe200078e02ff */
[-C--:B------:R-:W-:Y:S01]  /*12da0*/  IADD3 R36, P5, R49, R74.reuse, RZ ;  /* 0x0000004a31247210 */ /* 0x080fe20007fbe0ff */
[----:B------:R-:W-:Y:S01]  /*12db0*/  IMAD R37, R73, 0x4b, RZ ;  /* 0x0000004b49257824 */ /* 0x000fe200078e02ff */
[----:B------:R2:W-:Y:S01]  /*12dc0*/  STG.E.U16 desc[UR40][R42.64], R45 ;  /* 0x0000002d2a007986 */ /* 0x0005e2000c101528 */
[----:B------:R-:W-:Y:S02]  /*12dd0*/  PRMT R22, R45, 0x7632, R22 ;  /* 0x000076322d167816 */ /* 0x000fe40000000016 */
[----:B------:R-:W1:Y:S01]  /*12de0*/  LDC R14, c[0x0][0x278] ;  /* 0x00009e00ff0e7b82 */ /* 0x000e620000000800 */
[----:B------:R-:W-:Y:S02]  /*12df0*/  IADD3 R38, P4, R51, R74, RZ ;  /* 0x0000004a33267210 */ /* 0x000fe40007f9e0ff */
[----:B------:R-:W-:Y:S01]  /*12e00*/  LEA.HI.X.SX32 R37, R37, R75, 0x1, P5 ;  /* 0x0000004b25257211 */ /* 0x000fe200028f0eff */
[----:B-----5:R-:W-:-:S02]  /*12e10*/  IMAD R41, R73, 0x4d, RZ ;  /* 0x0000004d49297824 */ /* 0x020fc400078e02ff */
[----:B--2---:R-:W-:Y:S02]  /*12e20*/  IMAD R43, R16, 0x9c, RZ ;  /* 0x0000009c102b7824 */ /* 0x004fe400078e02ff */
[----:B------:R-:W-:Y:S01]  /*12e30*/  IMAD R45, R8, 0x9e, RZ ;  /* 0x0000009e082d7824 */ /* 0x000fe200078e02ff */
[-C--:B------:R-:W-:Y:S01]  /*12e40*/  IADD3 R40, P5, R39, R74.reuse, RZ ;  /* 0x0000004a27287210 */ /* 0x080fe20007fbe0ff */
[----:B------:R-:W2:Y:S01]  /*12e50*/  LDC R8, c[0x0][0x278] ;  /* 0x00009e00ff087b82 */ /* 0x000ea20000000800 */
[-C--:B------:R-:W-:Y:S01]  /*12e60*/  IADD3 R42, P6, R43, R74.reuse, RZ ;  /* 0x0000004a2b2a7210 */ /* 0x080fe20007fde0ff */
[----:B------:R5:W-:Y:S01]  /*12e70*/  STG.E.U16 desc[UR40][R36.64], R22 ;  /* 0x0000001624007986 */ /* 0x000be2000c101528 */
[-C--:B------:R-:W-:Y:S01]  /*12e80*/  LEA.HI.X.SX32 R39, R101, R75.reuse, 0x1, P4 ;  /* 0x0000004b65277211 */ /* 0x080fe200020f0eff */
[----:B---3--:R-:W-:Y:S01]  /*12e90*/  IMAD R49, R10, 0xa0, RZ ;  /* 0x000000a00a317824 */ /* 0x008fe200078e02ff */
[-C--:B------:R-:W-:Y:S02]  /*12ea0*/  LEA.HI.X.SX32 R41, R41, R75.reuse, 0x1, P5 ;  /* 0x0000004b29297211 */ /* 0x080fe400028f0eff */
[----:B------:R-:W-:Y:S01]  /*12eb0*/  PRMT R20, R46, 0x7632, R20 ;  /* 0x000076322e147816 */ /* 0x000fe20000000014 */
[----:B------:R-:W3:Y:S01]  /*12ec0*/  LDC R10, c[0x0][0x278] ;  /* 0x00009e00ff0a7b82 */ /* 0x000ee20000000800 */
[----:B------:R-:W-:Y:S01]  /*12ed0*/  LEA.HI.X.SX32 R43, R105, R75, 0x1, P6 ;  /* 0x0000004b692b7211 */ /* 0x000fe200030f0eff */
[----:B------:R0:W-:Y:S01]  /*12ee0*/  STG.E.U16 desc[UR40][R38.64], R46 ;  /* 0x0000002e26007986 */ /* 0x0001e2000c101528 */
[----:B-----5:R-:W-:Y:S01]  /*12ef0*/  IADD3 R36, P5, R45, R74, RZ ;  /* 0x0000004a2d247210 */ /* 0x020fe20007fbe0ff */
[----:B----4-:R-:W-:-:S04]  /*12f00*/  IMAD R45, R18, 0xa4, RZ ;  /* 0x000000a4122d7824 */ /* 0x010fc800078e02ff */
[----:B------:R-:W4:Y:S01]  /*12f10*/  LDC R16, c[0x0][0x278] ;  /* 0x00009e00ff107b82 */ /* 0x000f220000000800 */
[----:B------:R5:W-:Y:S01]  /*12f20*/  STG.E.U16 desc[UR40][R40.64], R20 ;  /* 0x0000001428007986 */ /* 0x000be2000c101528 */
[----:B------:R-:W-:-:S03]  /*12f30*/  IMAD R37, R73, 0x4f, RZ ;  /* 0x0000004f49257824 */ /* 0x000fc600078e02ff */
[----:B------:R1:W-:Y:S01]  /*12f40*/  STG.E.U16 desc[UR40][R42.64], R47 ;  /* 0x0000002f2a007986 */ /* 0x0003e2000c101528 */
[----:B0-----:R-:W-:Y:S01]  /*12f50*/  IMAD R39, R12, 0xa2, RZ ;  /* 0x000000a20c277824 */ /* 0x001fe200078e02ff */
[-C--:B------:R-:W-:Y:S01]  /*12f60*/  IADD3 R38, P4, R49, R74.reuse, RZ ;  /* 0x0000004a31267210 */ /* 0x080fe20007f9e0ff */
[----:B------:R-:W0:Y:S01]  /*12f70*/  LDC R12, c[0x0][0x278] ;  /* 0x00009e00ff0c7b82 */ /* 0x000e220000000800 */
[----:B------:R-:W-:Y:S02]  /*12f80*/  LEA.HI.X.SX32 R37, R37, R75, 0x1, P5 ;  /* 0x0000004b25257211 */ /* 0x000fe400028f0eff */
[----:B------:R-:W-:Y:S02]  /*12f90*/  PRMT R24, R47, 0x7632, R24 ;  /* 0x000076322f187816 */ /* 0x000fe40000000018 */
[----:B-----5:R-:W-:-:S03]  /*12fa0*/  IADD3 R40, P5, R39, R74, RZ ;  /* 0x0000004a27287210 */ /* 0x020fc60007fbe0ff */
[----:B------:R-:W5:Y:S01]  /*12fb0*/  LDC R18, c[0x0][0x278] ;  /* 0x00009e00ff127b82 */ /* 0x000f620000000800 */
[----:B-1----:R-:W-:Y:S01]  /*12fc0*/  IADD3 R42, P6, R45, R74, RZ ;  /* 0x0000004a2d2a7210 */ /* 0x002fe20007fde0ff */
[----:B------:R-:W-:Y:S01]  /*12fd0*/  IMAD R45, R0, 0xa6, RZ ;  /* 0x000000a6002d7824 */ /* 0x000fe200078e02ff */
[----:B------:R-:W-:-:S05]  /*12fe0*/  LEA.HI.X.SX32 R39, R91, R75, 0x1, P4 ;  /* 0x0000004b5b277211 */ /* 0x000fca00020f0eff */
[----:B------:R-:W1:Y:S01]  /*12ff0*/  LDC R0, c[0x0][0x278] ;  /* 0x00009e00ff007b82 */ /* 0x000e620000000800 */
[----:B------:R-:W-:Y:S01]  /*13000*/  IMAD R41, R73, 0x51, RZ ;  /* 0x0000005149297824 */ /* 0x000fe200078e02ff */
[----:B------:R2:W-:Y:S01]  /*13010*/  STG.E.U16 desc[UR40][R36.64], R24 ;  /* 0x0000001824007986 */ /* 0x0005e2000c101528 */
[----:B------:R-:W-:-:S03]  /*13020*/  IMAD R47, R14, 0xa8, RZ ;  /* 0x000000a80e2f7824 */ /* 0x000fc600078e02ff */
[----:B------:R3:W-:Y:S01]  /*13030*/  STG.E.U16 desc[UR40][R38.64], R56 ;  /* 0x0000003826007986 */ /* 0x0007e2000c101528 */
[-C--:B------:R-:W-:Y:S01]  /*13040*/  LEA.HI.X.SX32 R41, R41, R75.reuse, 0x1, P5 ;  /* 0x0000004b29297211 */ /* 0x080fe200028f0eff */
[----:B------:R-:W1:Y:S01]  /*13050*/  LDC R14, c[0x0][0x278] ;  /* 0x00009e00ff0e7b82 */ /* 0x000e620000000800 */
[----:B------:R-:W-:Y:S02]  /*13060*/  PRMT R20, R56, 0x7632, R20 ;  /* 0x0000763238147816 */ /* 0x000fe40000000014 */
[-C--:B------:R-:W-:Y:S01]  /*13070*/  LEA.HI.X.SX32 R43, R99, R75.reuse, 0x1, P6 ;  /* 0x0000004b632b7211 */ /* 0x080fe200030f0eff */
[----:B--2---:R-:W-:Y:S01]  /*13080*/  IMAD R37, R73, 0x53, RZ ;  /* 0x0000005349257824 */ /* 0x004fe200078e02ff */
[-C--:B------:R-:W-:Y:S01]  /*13090*/  IADD3 R36, P5, R45, R74.reuse, RZ ;  /* 0x0000004a2d247210 */ /* 0x080fe20007fbe0ff */
[----:B---3--:R-:W-:Y:S02]  /*130a0*/  IMAD R39, R8, 0xaa, RZ ;  /* 0x000000aa08277824 */ /* 0x008fe400078e02ff */
[----:B------:R-:W2:Y:S01]  /*130b0*/  LDC R8, c[0x0][0x278] ;  /* 0x00009e00ff087b82 */ /* 0x000ea20000000800 */
[-C--:B------:R-:W-:Y:S01]  /*130c0*/  IADD3 R38, P4, R47, R74.reuse, RZ ;  /* 0x0000004a2f267210 */ /* 0x080fe20007f9e0ff */
[----:B------:R3:W-:Y:S01]  /*130d0*/  STG.E.U16 desc[UR40][R40.64], R20 ;  /* 0x0000001428007986 */ /* 0x0007e2000c101528 */
[----:B------:R-:W-:Y:S01]  /*130e0*/  LEA.HI.X.SX32 R37, R37, R75, 0x1, P5 ;  /* 0x0000004b25257211 */ /* 0x000fe200028f0eff */
[----:B------:R-:W-:Y:S01]  /*130f0*/  IMAD R45, R10, 0xae, RZ ;  /* 0x000000ae0a2d7824 */ /* 0x000fe200078e02ff */
[----:B------:R-:W-:Y:S01]  /*13100*/  PRMT R22, R57, 0x7632, R22 ;  /* 0x0000763239167816 */ /* 0x000fe20000000016 */
[----:B------:R4:W-:Y:S02]  /*13110*/  STG.E.U16 desc[UR40][R42.64], R57 ;  /* 0x000000392a007986 */ /* 0x0009e4000c101528 */
[----:B------:R-:W2:Y:S01]  /*13120*/  LDC R10, c[0x0][0x278] ;  /* 0x00009e00ff0a7b82 */ /* 0x000ea20000000800 */
[----:B---3--:R-:W-:-:S02]  /*13130*/  IADD3 R40, P5, R39, R74, RZ ;  /* 0x0000004a27287210 */ /* 0x008fc40007fbe0ff */
[-C--:B------:R-:W-:Y:S01]  /*13140*/  LEA.HI.X.SX32 R39, R83, R75.reuse, 0x1, P4 ;  /* 0x0000004b53277211 */ /* 0x080fe200020f0eff */
[----:B----4-:R-:W-:Y:S01]  /*13150*/  IMAD R43, R16, 0xac, RZ ;  /* 0x000000ac102b7824 */ /* 0x010fe200078e02ff */
[----:B------:R3:W-:Y:S01]  /*13160*/  STG.E.U16 desc[UR40][R36.64], R22 ;  /* 0x0000001624007986 */ /* 0x0007e2000c101528 */
[----:B------:R-:W-:Y:S01]  /*13170*/  IMAD R41, R73, 0x55, RZ ;  /* 0x0000005549297824 */ /* 0x000fe200078e02ff */
[----:B------:R-:W-:Y:S01]  /*13180*/  PRMT R20, R58, 0x7632, R20 ;  /* 0x000076323a147816 */ /* 0x000fe20000000014 */
[----:B------:R-:W4:Y:S01]  /*13190*/  LDC R16, c[0x0][0x278] ;  /* 0x00009e00ff107b82 */ /* 0x000f220000000800 */
[----:B------:R-:W-:Y:S01]  /*131a0*/  IADD3 R42, P6, R43, R74, RZ ;  /* 0x0000004a2b2a7210 */ /* 0x000fe20007fde0ff */
[----:B------:R1:W-:Y:S01]  /*131b0*/  STG.E.U16 desc[UR40][R38.64], R58 ;  /* 0x0000003a26007986 */ /* 0x0003e2000c101528 */
[-C--:B------:R-:W-:Y:S01]  /*131c0*/  LEA.HI.X.SX32 R41, R41, R75.reuse, 0x1, P5 ;  /* 0x0000004b29297211 */ /* 0x080fe200028f0eff */
[----:B0-----:R-:W-:Y:S01]  /*131d0*/  IMAD R47, R12, 0xb0, RZ ;  /* 0x000000b00c2f7824 */ /* 0x001fe200078e02ff */
[----:B------:R-:W-:-:S02]  /*131e0*/  LEA.HI.X.SX32 R43, R89, R75, 0x1, P6 ;  /* 0x0000004b592b7211 */ /* 0x000fc400030f0eff */
[-C--:B---3--:R-:W-:Y:S01]  /*131f0*/  IADD3 R36, P5, R45, R74.reuse, RZ ;  /* 0x0000004a2d247210 */ /* 0x088fe20007fbe0ff */
[----:B-----5:R-:W-:Y:S02]  /*13200*/  IMAD R45, R18, 0xb4, RZ ;  /* 0x000000b4122d7824 */ /* 0x020fe400078e02ff */
[----:B-1----:R-:W-:Y:S02]  /*13210*/  IMAD R39, R0, 0xb2, RZ ;  /* 0x000000b200277824 */ /* 0x002fe400078e02ff */
[----:B------:R-:W-:Y:S01]  /*13220*/  IMAD R37, R73, 0x57, RZ ;  /* 0x0000005749257824 */ /* 0x000fe200078e02ff */
[----:B------:R-:W0:Y:S01]  /*13230*/  LDC R0, c[0x0][0x278] ;  /* 0x00009e00ff007b82 */ /* 0x000e220000000800 */
[----:B------:R1:W-:Y:S01]  /*13240*/  STG.E.U16 desc[UR40][R40.64], R20 ;  /* 0x0000001428007986 */ /* 0x0003e2000c101528 */
[----:B------:R-:W-:-:S03]  /*13250*/  IADD3 R38, P4, R47, R74, RZ ;  /* 0x0000004a2f267210 */ /* 0x000fc60007f9e0ff */
[----:B------:R3:W-:Y:S01]  /*13260*/  STG.E.U16 desc[UR40][R42.64], R59 ;  /* 0x0000003b2a007986 */ /* 0x0007e2000c101528 */
[----:B------:R-:W-:Y:S02]  /*13270*/  LEA.HI.X.SX32 R37, R37, R75, 0x1, P5 ;  /* 0x0000004b25257211 */ /* 0x000fe400028f0eff */
[----:B------:R-:W5:Y:S01]  /*13280*/  LDC R12, c[0x0][0x278] ;  /* 0x00009e00ff0c7b82 */ /* 0x000f620000000800 */
[----:B------:R-:W-:Y:S02]  /*13290*/  PRMT R24, R59, 0x7632, R24 ;  /* 0x000076323b187816 */ /* 0x000fe40000000018 */
[----:B-1----:R-:W-:-:S05]  /*132a0*/  IADD3 R40, P5, R39, R74, RZ ;  /* 0x0000004a27287210 */ /* 0x002fca0007fbe0ff */
[----:B------:R-:W1:Y:S01]  /*132b0*/  LDC R18, c[0x0][0x278] ;  /* 0x00009e00ff127b82 */ /* 0x000e620000000800 */
[----:B---3--:R-:W-:Y:S01]  /*132c0*/  IADD3 R42, P6, R45, R74, RZ ;  /* 0x0000004a2d2a7210 */ /* 0x008fe20007fde0ff */
[----:B--2---:R-:W-:Y:S01]  /*132d0*/  IMAD R45, R8, 0xb6, RZ ;  /* 0x000000b6082d7824 */ /* 0x004fe200078e02ff */
[----:B------:R-:W-:Y:S01]  /*132e0*/  LEA.HI.X.SX32 R39, R85, R75, 0x1, P4 ;  /* 0x0000004b55277211 */ /* 0x000fe200020f0eff */
[----:B------:R-:W-:-:S04]  /*132f0*/  IMAD R41, R73, 0x59, RZ ;  /* 0x0000005949297824 */ /* 0x000fc800078e02ff */
[----:B------:R-:W2:Y:S01]  /*13300*/  LDC R8, c[0x0][0x278] ;  /* 0x00009e00ff087b82 */ /* 0x000ea20000000800 */
[----:B------:R3:W-:Y:S01]  /*13310*/  STG.E.U16 desc[UR40][R36.64], R24 ;  /* 0x0000001824007986 */ /* 0x0007e2000c101528 */
[----:B------:R-:W-:-:S03]  /*13320*/  LEA.HI.X.SX32 R41, R41, R75, 0x1, P5 ;  /* 0x0000004b29297211 */ /* 0x000fc600028f0eff */
[----:B------:R4:W-:Y:S01]  /*13330*/  STG.E.U16 desc[UR40][R38.64], R52 ;  /* 0x0000003426007986 */ /* 0x0009e2000c101528 */
[----:B------:R-:W-:Y:S01]  /*13340*/  PRMT R20, R52, 0x7632, R20 ;  /* 0x0000763234147816 */ /* 0x000fe20000000014 */
[----:B------:R-:W-:Y:S01]  /*13350*/  IMAD R47, R14, 0xb8, RZ ;  /* 0x000000b80e2f7824 */ /* 0x000fe200078e02ff */
[----:B------:R-:W-:Y:S01]  /*13360*/  LEA.HI.X.SX32 R43, R87, R75, 0x1, P6 ;  /* 0x0000004b572b7211 */ /* 0x000fe200030f0eff */
[----:B------:R-:W2:Y:S01]  /*13370*/  LDC R14, c[0x0][0x278] ;  /* 0x00009e00ff0e7b82 */ /* 0x000ea20000000800 */
[----:B---3--:R-:W-:Y:S02]  /*13380*/  IMAD R37, R73, 0x5b, RZ ;  /* 0x0000005b49257824 */ /* 0x008fe400078e02ff */
[----:B----4-:R-:W-:-:S05]  /*13390*/  IMAD R39, R10, 0xba, RZ ;  /* 0x000000ba0a277824 */ /* 0x010fca00078e02ff */
[----:B------:R-:W3:Y:S01]  /*133a0*/  LDC R10, c[0x0][0x278] ;  /* 0x00009e00ff0a7b82 */ /* 0x000ee20000000800 */
[-C--:B------:R-:W-:Y:S01]  /*133b0*/  IADD3 R36, P5, R45, R74.reuse, RZ ;  /* 0x0000004a2d247210 */ /* 0x080fe20007fbe0ff */
[----:B------:R4:W-:Y:S01]  /*133c0*/  STG.E.U16 desc[UR40][R40.64], R20 ;  /* 0x0000001428007986 */ /* 0x0009e2000c101528 */
[-C--:B------:R-:W-:Y:S01]  /*133d0*/  IADD3 R38, P4, R47, R74.reuse, RZ ;  /* 0x0000004a2f267210 */ /* 0x080fe20007f9e0ff */
[----:B0-----:R-:W-:Y:S01]  /*133e0*/  IMAD R45, R0, 0xbe, RZ ;  /* 0x000000be002d7824 */ /* 0x001fe200078e02ff */
[-C--:B------:R-:W-:Y:S01]  /*133f0*/  LEA.HI.X.SX32 R37, R37, R75.reuse, 0x1, P5 ;  /* 0x0000004b25257211 */ /* 0x080fe200028f0eff */
[----:B------:R0:W-:Y:S02]  /*13400*/  STG.E.U16 desc[UR40][R42.64], R53 ;  /* 0x000000352a007986 */ /* 0x0001e4000c101528 */
[----:B------:R-:W3:Y:S01]  /*13410*/  LDC R0, c[0x0][0x278] ;  /* 0x00009e00ff007b82 */ /* 0x000ee20000000800 */
[----:B------:R-:W-:Y:S01]  /*13420*/  PRMT R22, R53, 0x7632, R22 ;  /* 0x0000763235167816 */ /* 0x000fe20000000016 */
[----:B----4-:R-:W-:Y:S01]  /*13430*/  IMAD R41, R73, 0x5d, RZ ;  /* 0x0000005d49297824 */ /* 0x010fe200078e02ff */
[----:B------:R-:W-:Y:S01]  /*13440*/  IADD3 R40, P5, R39, R74, RZ ;  /* 0x0000004a27287210 */ /* 0x000fe20007fbe0ff */
[----:B0-----:R-:W-:Y:S01]  /*13450*/  IMAD R43, R16, 0xbc, RZ ;  /* 0x000000bc102b7824 */ /* 0x001fe200078e02ff */
[----:B------:R-:W-:-:S03]  /*13460*/  LEA.HI.X.SX32 R39, R61, R75, 0x1, P4 ;  /* 0x0000004b3d277211 */ /* 0x000fc600020f0eff */
[----:B------:R-:W0:Y:S01]  /*13470*/  LDC R16, c[0x0][0x278] ;  /* 0x00009e00ff107b82 */ /* 0x000e220000000800 */
[----:B------:R4:W-:Y:S01]  /*13480*/  STG.E.U16 desc[UR40][R36.64], R22 ;  /* 0x0000001624007986 */ /* 0x0009e2000c101528 */
[-C--:B------:R-:W-:Y:S02]  /*13490*/  LEA.HI.X.SX32 R41, R41, R75.reuse, 0x1, P5 ;  /* 0x0000004b29297211 */ /* 0x080fe400028f0eff */
[-C--:B------:R-:W-:Y:S01]  /*134a0*/  IADD3 R42, P6, R43, R74.reuse, RZ ;  /* 0x0000004a2b2a7210 */ /* 0x080fe20007fde0ff */
[----:B------:R2:W-:Y:S01]  /*134b0*/  STG.E.U16 desc[UR40][R38.64], R54 ;  /* 0x0000003626007986 */ /* 0x0005e2000c101528 */
[----:B------:R-:W-:Y:S01]  /*134c0*/  PRMT R20, R54, 0x7632, R20 ;  /* 0x0000763236147816 */ /* 0x000fe20000000014 */
[----:B-----5:R-:W-:Y:S01]  /*134d0*/  IMAD R47, R12, 0xc0, RZ ;  /* 0x000000c00c2f7824 */ /* 0x020fe200078e02ff */
[----:B------:R-:W-:Y:S01]  /*134e0*/  LEA.HI.X.SX32 R43, R81, R75, 0x1, P6 ;  /* 0x0000004b512b7211 */ /* 0x000fe200030f0eff */
[----:B------:R-:W5:Y:S01]  /*134f0*/  LDC R12, c[0x0][0x278] ;  /* 0x00009e00ff0c7b82 */ /* 0x000f620000000800 */
[----:B----4-:R-:W-:Y:S01]  /*13500*/  IMAD R37, R73, 0x5f, RZ ;  /* 0x0000005f49257824 */ /* 0x010fe200078e02ff */
[----:B------:R-:W-:Y:S01]  /*13510*/  IADD3 R36, P5, R45, R74, RZ ;  /* 0x0000004a2d247210 */ /* 0x000fe20007fbe0ff */
[----:B-1----:R-:W-:-:S02]  /*13520*/  IMAD R45, R18, 0xc4, RZ ;  /* 0x000000c4122d7824 */ /* 0x002fc400078e02ff */
[----:B--2---:R-:W-:Y:S01]  /*13530*/  IMAD R39, R8, 0xc2, RZ ;  /* 0x000000c208277824 */ /* 0x004fe200078e02ff */
[----:B------:R1:W-:Y:S02]  /*13540*/  STG.E.U16 desc[UR40][R40.64], R20 ;  /* 0x0000001428007986 */ /* 0x0003e4000c101528 */
[----:B------:R-:W2:Y:S01]  /*13550*/  LDC R8, c[0x0][0x278] ;  /* 0x00009e00ff087b82 */ /* 0x000ea20000000800 */
[----:B------:R-:W-:Y:S02]  /*13560*/  IADD3 R38, P4, R47, R74, RZ ;  /* 0x0000004a2f267210 */ /* 0x000fe40007f9e0ff */
[----:B------:R-:W-:Y:S01]  /*13570*/  LEA.HI.X.SX32 R37, R37, R75, 0x1, P5 ;  /* 0x0000004b25257211 */ /* 0x000fe200028f0eff */
[----:B------:R4:W-:Y:S01]  /*13580*/  STG.E.U16 desc[UR40][R42.64], R55 ;  /* 0x000000372a007986 */ /* 0x0009e2000c101528 */
[----:B------:R-:W-:-:S03]  /*13590*/  PRMT R24, R55, 0x7632, R24 ;  /* 0x0000763237187816 */ /* 0x000fc60000000018 */
[----:B------:R-:W5:Y:S01]  /*135a0*/  LDC R18, c[0x0][0x278] ;  /* 0x00009e00ff127b82 */ /* 0x000f620000000800 */
[----:B-1----:R-:W-:Y:S01]  /*135b0*/  IMAD R41, R73, 0x61, RZ ;  /* 0x0000006149297824 */ /* 0x002fe200078e02ff */
[-C--:B------:R-:W-:Y:S02]  /*135c0*/  IADD3 R40, P5, R39, R74.reuse, RZ ;  /* 0x0000004a27287210 */ /* 0x080fe40007fbe0ff */
[-C--:B------:R-:W-:Y:S02]  /*135d0*/  LEA.HI.X.SX32 R39, R63, R75.reuse, 0x1, P4 ;  /* 0x0000004b3f277211 */ /* 0x080fe400020f0eff */
[----:B----4-:R-:W-:Y:S01]  /*135e0*/  IADD3 R42, P6, R45, R74, RZ ;  /* 0x0000004a2d2a7210 */ /* 0x010fe20007fde0ff */
[----:B---3--:R-:W-:Y:S01]  /*135f0*/  IMAD R45, R10, 0xc6, RZ ;  /* 0x000000c60a2d7824 */ /* 0x008fe200078e02ff */
[-C--:B------:R-:W-:Y:S01]  /*13600*/  LEA.HI.X.SX32 R41, R41, R75.reuse, 0x1, P5 ;  /* 0x0000004b29297211 */ /* 0x080fe200028f0eff */
[----:B------:R-:W1:Y:S01]  /*13610*/  LDC R10, c[0x0][0x278] ;  /* 0x00009e00ff0a7b82 */ /* 0x000e620000000800 */
[----:B------:R-:W-:Y:S01]  /*13620*/  PRMT R20, R64, 0x7632, R20 ;  /* 0x0000763240147816 */ /* 0x000fe20000000014 */
[----:B------:R3:W-:Y:S01]  /*13630*/  STG.E.U16 desc[UR40][R36.64], R24 ;  /* 0x0000001824007986 */ /* 0x0007e2000c101528 */
[----:B------:R-:W-:-:S03]  /*13640*/  LEA.HI.X.SX32 R43, R77, R75, 0x1, P6 ;  /* 0x0000004b4d2b7211 */ /* 0x000fc600030f0eff */
[----:B------:R-:W-:Y:S01]  /*13650*/  STG.E.U16 desc[UR40][R38.64], R64 ;  /* 0x0000004026007986 */ /* 0x000fe2000c101528 */
[----:B------:R-:W-:Y:S01]  /*13660*/  IMAD R47, R14, 0xc8, RZ ;  /* 0x000000c80e2f7824 */ /* 0x000fe200078e02ff */
[----:B------:R-:W-:Y:S01]  /*13670*/  PRMT R22, R65, 0x7632, R22 ;  /* 0x0000763241167816 */ /* 0x000fe20000000016 */
[----:B------:R-:W4:Y:S01]  /*13680*/  LDC R14, c[0x0][0x278] ;  /* 0x00009e00ff0e7b82 */ /* 0x000f220000000800 */
[----:B------:R0:W-:Y:S01]  /*13690*/  STG.E.U16 desc[UR40][R40.64], R20 ;  /* 0x0000001428007986 */ /* 0x0001e2000c101528 */
[----:B---3--:R-:W-:-:S03]  /*136a0*/  IMAD R37, R73, 0x63, RZ ;  /* 0x0000006349257824 */ /* 0x008fc600078e02ff */
[----:B------:R3:W-:Y:S01]  /*136b0*/  STG.E.U16 desc[UR40][R42.64], R65 ;  /* 0x000000412a007986 */ /* 0x0007e2000c101528 */
[-C--:B------:R-:W-:Y:S01]  /*136c0*/  IADD3 R36, P5, R45, R74.reuse, RZ ;  /* 0x0000004a2d247210 */ /* 0x080fe20007fbe0ff */
[----:B0-----:R-:W-:Y:S02]  /*136d0*/  IMAD R41, R0, 0xca, RZ ;  /* 0x000000ca00297824 */ /* 0x001fe400078e02ff */
[----:B------:R-:W0:Y:S01]  /*136e0*/  LDC R0, c[0x0][0x278] ;  /* 0x00009e00ff007b82 */ /* 0x000e220000000800 */
[----:B---3--:R-:W-:Y:S01]  /*136f0*/  IMAD R43, R16, 0xcc, RZ ;  /* 0x000000cc102b7824 */ /* 0x008fe200078e02ff */
[-C--:B------:R-:W-:Y:S01]  /*13700*/  IADD3 R24, P4, R47, R74.reuse, RZ ;  /* 0x0000004a2f187210 */ /* 0x080fe20007f9e0ff */
[----:B------:R-:W-:Y:S01]  /*13710*/  IMAD R39, R73, 0x65, RZ ;  /* 0x0000006549277824 */ /* 0x000fe200078e02ff */
[----:B------:R-:W-:Y:S02]  /*13720*/  LEA.HI.X.SX32 R37, R37, R75, 0x1, P5 ;  /* 0x0000004b25257211 */ /* 0x000fe400028f0eff */
[----:B------:R-:W-:-:S02]  /*13730*/  IADD3 R38, P5, R41, R74, RZ ;  /* 0x0000004a29267210 */ /* 0x000fc40007fbe0ff */
[----:B------:R-:W3:Y:S01]  /*13740*/  LDC R16, c[0x0][0x278] ;  /* 0x00009e00ff107b82 */ /* 0x000ee20000000800 */
[----:B------:R-:W-:Y:S01]  /*13750*/  IADD3 R40, P6, R43, R74, RZ ;  /* 0x0000004a2b287210 */ /* 0x000fe20007fde0ff */
[----:B--2---:R-:W-:Y:S01]  /*13760*/  IMAD R43, R8, 0xce, RZ ;  /* 0x000000ce082b7824 */ /* 0x004fe200078e02ff */
[-C--:B------:R-:W-:Y:S02]  /*13770*/  LEA.HI.X.SX32 R25, R25, R75.reuse, 0x1, P4 ;  /* 0x0000004b19197211 */ /* 0x080fe400020f0eff */
[----:B------:R-:W-:Y:S02]  /*13780*/  LEA.HI.X.SX32 R39, R39, R75, 0x1, P5 ;  /* 0x0000004b27277211 */ /* 0x000fe400028f0eff */
[----:B------:R-:W-:Y:S01]  /*13790*/  PRMT R20, R66, 0x7632, R20 ;  /* 0x0000763242147816 */ /* 0x000fe20000000014 */
[----:B------:R-:W2:Y:S01]  /*137a0*/  LDC R8, c[0x0][0x278] ;  /* 0x00009e00ff087b82 */ /* 0x000ea20000000800 */
[----:B------:R1:W-:Y:S01]  /*137b0*/  STG.E.U16 desc[UR40][R36.64], R22 ;  /* 0x0000001624007986 */ /* 0x0003e2000c101528 */
[----:B-----5:R-:W-:-:S03]  /*137c0*/  IMAD R45, R12, 0xd0, RZ ;  /* 0x000000d00c2d7824 */ /* 0x020fc600078e02ff */
[----:B------:R5:W-:Y:S01]  /*137d0*/  STG.E.U16 desc[UR40][R24.64], R66 ;  /* 0x0000004218007986 */ /* 0x000be2000c101528 */
[-C--:B------:R-:W-:Y:S02]  /*137e0*/  LEA.HI.X.SX32 R41, R79, R75.reuse, 0x1, P6 ;  /* 0x0000004b4f297211 */ /* 0x080fe400030f0eff */
[----:B------:R-:W-:Y:S01]  /*137f0*/  PRMT R30, R67, 0x7632, R30 ;  /* 0x00007632431e7816 */ /* 0x000fe2000000001e */
[----:B------:R4:W-:Y:S01]  /*13800*/  STG.E.U16 desc[UR40][R38.64], R20 ;  /* 0x0000001426007986 */ /* 0x0009e2000c101528 */
[----:B-1----:R-:W-:Y:S01]  /*13810*/  IMAD R37, R73, 0x67, RZ ;  /* 0x0000006749257824 */ /* 0x002fe200078e02ff */
[----:B------:R-:W1:Y:S01]  /*13820*/  LDC R12, c[0x0][0x278] ;  /* 0x00009e00ff0c7b82 */ /* 0x000e620000000800 */
[----:B-----5:R-:W-:Y:S01]  /*13830*/  IADD3 R24, P5, R43, R74, RZ ;  /* 0x0000004a2b187210 */ /* 0x020fe20007fbe0ff */
[----:B------:R-:W-:Y:S02]  /*13840*/  IMAD R43, R18, 0xd4, RZ ;  /* 0x000000d4122b7824 */ /* 0x000fe400078e02ff */
[----:B----4-:R-:W-:Y:S01]  /*13850*/  IMAD R39, R10, 0xd2, RZ ;  /* 0x000000d20a277824 */ /* 0x010fe200078e02ff */
[----:B------:R-:W-:-:S03]  /*13860*/  LEA.HI.X.SX32 R25, R37, R75, 0x1, P5 ;  /* 0x0000004b25197211 */ /* 0x000fc600028f0eff */
[----:B------:R-:W4:Y:S01]  /*13870*/  LDC R10, c[0x0][0x278] ;  /* 0x00009e00ff0a7b82 */ /* 0x000f220000000800 */
[-C--:B------:R-:W-:Y:S01]  /*13880*/  IADD3 R26, P4, R45, R74.reuse, RZ ;  /* 0x0000004a2d1a7210 */ /* 0x080fe20007f9e0ff */
[----:B------:R-:W-:Y:S01]  /*13890*/  IMAD R37, R73, 0x69, RZ ;  /* 0x0000006949257824 */ /* 0x000fe200078e02ff */
[-C--:B------:R-:W-:Y:S01]  /*138a0*/  IADD3 R36, P5, R39, R74.reuse, RZ ;  /* 0x0000004a27247210 */ /* 0x080fe20007fbe0ff */
[----:B0-----:R-:W-:Y:S01]  /*138b0*/  IMAD R39, R0, 0xd6, RZ ;  /* 0x000000d600277824 */ /* 0x001fe200078e02ff */
[----:B------:R-:W-:Y:S02]  /*138c0*/  IADD3 R28, P6, R43, R74, RZ ;  /* 0x0000004a2b1c7210 */ /* 0x000fe40007fde0ff */
[-C--:B------:R-:W-:Y:S01]  /*138d0*/  LEA.HI.X.SX32 R27, R27, R75.reuse, 0x1, P4 ;  /* 0x0000004b1b1b7211 */ /* 0x080fe200020f0eff */
[----:B------:R-:W0:Y:S01]  /*138e0*/  LDC R0, c[0x0][0x278] ;  /* 0x00009e00ff007b82 */ /* 0x000e220000000800 */
[-C--:B------:R-:W-:Y:S02]  /*138f0*/  LEA.HI.X.SX32 R37, R37, R75.reuse, 0x1, P5 ;  /* 0x0000004b25257211 */ /* 0x080fe400028f0eff */
[----:B------:R-:W-:Y:S01]  /*13900*/  PRMT R20, R68, 0x7632, R20 ;  /* 0x0000763244147816 */ /* 0x000fe20000000014 */
[----:B------:R5:W-:Y:S01]  /*13910*/  STG.E.U16 desc[UR40][R40.64], R67 ;  /* 0x0000004328007986 */ /* 0x000be2000c101528 */
[----:B------:R-:W-:-:S03]  /*13920*/  LEA.HI.X.SX32 R29, R29, R75, 0x1, P6 ;  /* 0x0000004b1d1d7211 */ /* 0x000fc600030f0eff */
[----:B------:R-:W0:Y:S01]  /*13930*/  LDC R18, c[0x0][0x278] ;  /* 0x00009e00ff127b82 */ /* 0x000e220000000800 */
[----:B------:R3:W-:Y:S04]  /*13940*/  STG.E.U16 desc[UR40][R24.64], R30 ;  /* 0x0000001e18007986 */ /* 0x0007e8000c101528 */
[----:B------:R2:W-:Y:S04]  /*13950*/  STG.E.U16 desc[UR40][R26.64], R68 ;  /* 0x000000441a007986 */ /* 0x0005e8000c101528 */
[----:B------:R1:W-:Y:S01]  /*13960*/  STG.E.U16 desc[UR40][R36.64], R20 ;  /* 0x0000001424007986 */ /* 0x0003e2000c101528 */
[----:B-----5:R-:W-:Y:S01]  /*13970*/  IMAD R41, R14, 0xd8, RZ ;  /* 0x000000d80e297824 */ /* 0x020fe200078e02ff */
[----:B------:R-:W-:Y:S01]  /*13980*/  PRMT R22, R69, 0x7632, R22 ;  /* 0x0000763245167816 */ /* 0x000fe20000000016 */
[----:B------:R-:W5:Y:S01]  /*13990*/  LDC R14, c[0x0][0x278] ;  /* 0x00009e00ff0e7b82 */ /* 0x000f620000000800 */
[----:B------:R1:W-:Y:S01]  /*139a0*/  STG.E.U16 desc[UR40][R28.64], R69 ;  /* 0x000000451c007986 */ /* 0x0003e2000c101528 */
[----:B---3--:R-:W-:Y:S01]  /*139b0*/  IMAD R25, R73, 0x6b, RZ ;  /* 0x0000006b49197824 */ /* 0x008fe200078e02ff */
[----:B------:R-:W-:Y:S01]  /*139c0*/  IADD3 R24, P5, R39, R74, RZ ;  /* 0x0000004a27187210 */ /* 0x000fe20007fbe0ff */
[----:B--2---:R-:W-:-:S04]  /*139d0*/  IMAD R27, R73, 0x6d, RZ ;  /* 0x0000006d491b7824 */ /* 0x004fc800078e02ff */
[----:B------:R-:W2:Y:S01]  /*139e0*/  LDC R30, c[0x0][0x278] ;  /* 0x00009e00ff1e7b82 */ /* 0x000ea20000000800 */
[----:B-1----:R-:W-:Y:S02]  /*139f0*/  IMAD R37, R8, 0xda, RZ ;  /* 0x000000da08257824 */ /* 0x002fe400078e02ff */
[----:B------:R-:W-:Y:S01]  /*13a00*/  IMAD R29, R16, 0xdc, RZ ;  /* 0x000000dc101d7824 */ /* 0x000fe200078e02ff */
[-C--:B------:R-:W-:Y:S02]  /*13a10*/  IADD3 R16, P4, R41, R74.reuse, RZ ;  /* 0x0000004a29107210 */ /* 0x080fe40007f9e0ff */
[----:B------:R-:W-:Y:S02]  /*13a20*/  LEA.HI.X.SX32 R25, R25, R75, 0x1, P5 ;  /* 0x0000004b19197211 */ /* 0x000fe400028f0eff */
[----:B------:R-:W1:Y:S01]  /*13a30*/  LDC R8, c[0x0][0x278] ;  /* 0x00009e00ff087b82 */ /* 0x000e620000000800 */
[-C--:B------:R-:W-:Y:S02]  /*13a40*/  IADD3 R28, P6, R29, R74.reuse, RZ ;  /* 0x0000004a1d1c7210 */ /* 0x080fe40007fde0ff */
[----:B------:R-:W-:-:S02]  /*13a50*/  IADD3 R26, P5, R37, R74, RZ ;  /* 0x0000004a251a7210 */ /* 0x000fc40007fbe0ff */
[-C--:B------:R-:W-:Y:S02]  /*13a60*/  LEA.HI.X.SX32 R17, R17, R75.reuse, 0x1, P4 ;  /* 0x0000004b11117211 */ /* 0x080fe400020f0eff */
[-C--:B------:R-:W-:Y:S01]  /*13a70*/  LEA.HI.X.SX32 R29, R31, R75.reuse, 0x1, P6 ;  /* 0x0000004b1f1d7211 */ /* 0x080fe200030f0eff */
[----:B----4-:R-:W-:Y:S01]  /*13a80*/  IMAD R31, R10, 0xde, RZ ;  /* 0x000000de0a1f7824 */ /* 0x010fe200078e02ff */
[----:B------:R-:W-:Y:S02]  /*13a90*/  LEA.HI.X.SX32 R27, R27, R75, 0x1, P5 ;  /* 0x0000004b1b1b7211 */ /* 0x000fe400028f0eff */
[----:B------:R-:W-:Y:S01]  /*13aa0*/  PRMT R20, R70, 0x7632, R20 ;  /* 0x0000763246147816 */ /* 0x000fe20000000014 */
[----:B------:R3:W-:Y:S01]  /*13ab0*/  STG.E.U16 desc[UR40][R24.64], R22 ;  /* 0x0000001618007986 */ /* 0x0007e2000c101528 */
[----:B------:R-:W4:Y:S01]  /*13ac0*/  LDC R10, c[0x0][0x278] ;  /* 0x00009e00ff0a7b82 */ /* 0x000f220000000800 */
[----:B------:R-:W-:Y:S02]  /*13ad0*/  IMAD R37, R12, 0xe0, RZ ;  /* 0x000000e00c257824 */ /* 0x000fe400078e02ff */
[----:B------:R0:W-:Y:S04]  /*13ae0*/  STG.E.U16 desc[UR40][R16.64], R70 ;  /* 0x0000004610007986 */ /* 0x0001e8000c101528 */
[----:B------:R5:W-:Y:S01]  /*13af0*/  STG.E.U16 desc[UR40][R26.64], R20 ;  /* 0x000000141a007986 */ /* 0x000be2000c101528 */
[----:B------:R-:W-:Y:S01]  /*13b00*/  PRMT R36, R71, 0x7632, R36 ;  /* 0x0000763247247816 */ /* 0x000fe20000000024 */
[----:B------:R-:W2:Y:S01]  /*13b10*/  LDC R12, c[0x0][0x278] ;  /* 0x00009e00ff0c7b82 */ /* 0x000ea20000000800 */
[----:B---3--:R-:W-:Y:S01]  /*13b20*/  IMAD R25, R73, 0x6f, RZ ;  /* 0x0000006f49197824 */ /* 0x008fe200078e02ff */
[----:B0-----:R-:W-:Y:S01]  /*13b30*/  IADD3 R16, P5, R31, R74, RZ ;  /* 0x0000004a1f107210 */ /* 0x001fe20007fbe0ff */
[----:B------:R-:W-:-:S02]  /*13b40*/  IMAD R31, R18, 0xe4, RZ ;  /* 0x000000e4121f7824 */ /* 0x000fc400078e02ff */
[----:B-----5:R-:W-:Y:S01]  /*13b50*/  IMAD R27, R0, 0xe2, RZ ;  /* 0x000000e2001b7824 */ /* 0x020fe200078e02ff */
[-C--:B------:R-:W-:Y:S01]  /*13b60*/  LEA.HI.X.SX32 R17, R25, R75.reuse, 0x1, P5 ;  /* 0x0000004b19117211 */ /* 0x080fe200028f0eff */
[----:B------:R-:W-:Y:S01]  /*13b70*/  IMAD R25, R73, 0x71, RZ ;  /* 0x0000007149197824 */ /* 0x000fe200078e02ff */
[-C--:B------:R-:W-:Y:S01]  /*13b80*/  IADD3 R20, P4, R37, R74.reuse, RZ ;  /* 0x0000004a25147210 */ /* 0x080fe20007f9e0ff */
[----:B------:R-:W0:Y:S01]  /*13b90*/  LDC R0, c[0x0][0x278] ;  /* 0x00009e00ff007b82 */ /* 0x000e220000000800 */
[-C--:B------:R-:W-:Y:S02]  /*13ba0*/  IADD3 R24, P5, R27, R74.reuse, RZ ;  /* 0x0000004a1b187210 */ /* 0x080fe40007fbe0ff */
[----:B------:R-:W-:Y:S02]  /*13bb0*/  IADD3 R22, P6, R31, R74, RZ ;  /* 0x0000004a1f167210 */ /* 0x000fe40007fde0ff */
[-C--:B------:R-:W-:Y:S02]  /*13bc0*/  LEA.HI.X.SX32 R21, R21, R75.reuse, 0x1, P4 ;  /* 0x0000004b15157211 */ /* 0x080fe400020f0eff */
[-C--:B------:R-:W-:Y:S01]  /*13bd0*/  LEA.HI.X.SX32 R25, R25, R75.reuse, 0x1, P5 ;  /* 0x0000004b19197211 */ /* 0x080fe200028f0eff */
[----:B------:R-:W3:Y:S01]  /*13be0*/  LDC R26, c[0x0][0x278] ;  /* 0x00009e00ff1a7b82 */ /* 0x000ee20000000800 */
[----:B------:R-:W-:Y:S01]  /*13bf0*/  PRMT R18, R32, 0x7632, R18 ;  /* 0x0000763220127816 */ /* 0x000fe20000000012 */
[----:B------:R1:W-:Y:S01]  /*13c00*/  STG.E.U16 desc[UR40][R28.64], R71 ;  /* 0x000000471c007986 */ /* 0x0003e2000c101528 */
[----:B------:R-:W-:-:S03]  /*13c10*/  LEA.HI.X.SX32 R23, R23, R75, 0x1, P6 ;  /* 0x0000004b17177211 */ /* 0x000fc600030f0eff */
[----:B------:R5:W-:Y:S01]  /*13c20*/  STG.E.U16 desc[UR40][R16.64], R36 ;  /* 0x0000002410007986 */ /* 0x000be2000c101528 */
[----:B----4-:R-:W-:Y:S01]  /*13c30*/  IMAD R37, R10, 0xea, RZ ;  /* 0x000000ea0a257824 */ /* 0x010fe200078e02ff */
[----:B------:R-:W4:Y:S02]  /*13c40*/  LDC R27, c[0x0][0x278] ;  /* 0x00009e00ff1b7b82 */ /* 0x000f240000000800 */
[----:B------:R-:W-:Y:S04]  /*13c50*/  STG.E.U16 desc[UR40][R20.64], R32 ;  /* 0x0000002014007986 */ /* 0x000fe8000c101528 */
[----:B------:R2:W-:Y:S01]  /*13c60*/  STG.E.U16 desc[UR40][R24.64], R18 ;  /* 0x0000001218007986 */ /* 0x0005e2000c101528 */
[----:B-1----:R-:W-:-:S03]  /*13c70*/  IMAD R29, R8, 0xe6, RZ ;  /* 0x000000e6081d7824 */ /* 0x002fc600078e02ff */
[----:B------:R-:W-:Y:S04]  /*13c80*/  STG.E.U16 desc[UR40][R22.64], R33 ;  /* 0x0000002116007986 */ /* 0x000fe8000c101528 */
[----:B------:R-:W1:Y:S01]  /*13c90*/  LDS.128 R20, [R72] ;  /* 0x0000000048147984 */ /* 0x000e620000000c00 */
[-C--:B-----5:R-:W-:Y:S01]  /*13ca0*/  IADD3 R16, P5, R29, R74.reuse, RZ ;  /* 0x0000004a1d107210 */ /* 0x0a0fe20007fbe0ff */
[----:B------:R-:W-:Y:S02]  /*13cb0*/  IMAD R17, R73, 0x73, RZ ;  /* 0x0000007349117824 */ /* 0x000fe400078e02ff */
[----:B------:R-:W-:Y:S02]  /*13cc0*/  IMAD R31, R14, 0xe8, RZ ;  /* 0x000000e80e1f7824 */ /* 0x000fe400078e02ff */
[----:B--2---:R-:W-:Y:S01]  /*13cd0*/  IMAD R29, R30, 0xec, RZ ;  /* 0x000000ec1e1d7824 */ /* 0x004fe200078e02ff */
[----:B------:R-:W-:Y:S01]  /*13ce0*/  PRMT R28, R33, 0x7632, R28 ;  /* 0x00007632211c7816 */ /* 0x000fe2000000001c */
[----:B------:R-:W-:Y:S01]  /*13cf0*/  IMAD R25, R73, 0x75, RZ ;  /* 0x0000007549197824 */ /* 0x000fe200078e02ff */
[----:B------:R-:W-:Y:S01]  /*13d00*/  IADD3 R8, P4, R31, R74, RZ ;  /* 0x0000004a1f087210 */ /* 0x000fe20007f9e0ff */
[----:B------:R-:W2:Y:S01]  /*13d10*/  LDC R14, c[0x0][0x278] ;  /* 0x00009e00ff0e7b82 */ /* 0x000ea20000000800 */
[----:B------:R-:W-:-:S02]  /*13d20*/  LEA.HI.X.SX32 R17, R17, R75, 0x1, P5 ;  /* 0x0000004b11117211 */ /* 0x000fc400028f0eff */
[-C--:B------:R-:W-:Y:S01]  /*13d30*/  IADD3 R18, P6, R29, R74.reuse, RZ ;  /* 0x0000004a1d127210 */ /* 0x080fe20007fde0ff */
[----:B0-----:R-:W-:Y:S01]  /*13d40*/  IMAD R29, R0, 0xee, RZ ;  /* 0x000000ee001d7824 */ /* 0x001fe200078e02ff */
[----:B------:R-:W-:-:S03]  /*13d50*/  IADD3 R24, P5, R37, R74, RZ ;  /* 0x0000004a25187210 */ /* 0x000fc60007fbe0ff */
[----:B------:R-:W0:Y:S01]  /*13d60*/  LDC R0, c[0x0][0x278] ;  /* 0x00009e00ff007b82 */ /* 0x000e220000000800 */
[-C--:B------:R-:W-:Y:S01]  /*13d70*/  LEA.HI.X.SX32 R9, R9, R75.reuse, 0x1, P4 ;  /* 0x0000004b09097211 */ /* 0x080fe200020f0eff */
[----:B------:R5:W-:Y:S01]  /*13d80*/  STG.E.U16 desc[UR40][R16.64], R28 ;  /* 0x0000001c10007986 */ /* 0x000be2000c101528 */
[-C--:B------:R-:W-:Y:S02]  /*13d90*/  LEA.HI.X.SX32 R25, R25, R75.reuse, 0x1, P5 ;  /* 0x0000004b19197211 */ /* 0x080fe400028f0eff */
[----:B------:R-:W-:Y:S02]  /*13da0*/  PRMT R10, R34, 0x7632, R10 ;  /* 0x00007632220a7816 */ /* 0x000fe4000000000a */
[----:B------:R-:W-:Y:S01]  /*13db0*/  LEA.HI.X.SX32 R19, R19, R75, 0x1, P6 ;  /* 0x0000004b13137211 */ /* 0x000fe200030f0eff */
[----:B------:R3:W-:Y:S01]  /*13dc0*/  STG.E.U16 desc[UR40][R8.64], R34 ;  /* 0x0000002208007986 */ /* 0x0007e2000c101528 */
[----:B-----5:R-:W5:Y:S03]  /*13dd0*/  LDC R28, c[0x0][0x278] ;  /* 0x00009e00ff1c7b82 */ /* 0x020f660000000800 */
[----:B------:R-:W-:Y:S01]  /*13de0*/  STG.E.U16 desc[UR40][R24.64], R10 ;  /* 0x0000000a18007986 */ /* 0x000fe2000c101528 */
[----:B------:R-:W-:Y:S01]  /*13df0*/  IADD3 R16, P4, R29, R74, RZ ;  /* 0x0000004a1d107210 */ /* 0x000fe20007f9e0ff */
[----:B------:R-:W-:-:S02]  /*13e00*/  IMAD R31, R12, 0xf0, RZ ;  /* 0x000000f00c1f7824 */ /* 0x000fc400078e02ff */
[----:B------:R4:W-:Y:S01]  /*13e10*/  STG.E.U16 desc[UR40][R18.64], R35 ;  /* 0x0000002312007986 */ /* 0x0009e2000c101528 */
[----:B------:R-:W-:Y:S01]  /*13e20*/  IMAD R17, R73, 0x77, RZ ;  /* 0x0000007749117824 */ /* 0x000fe200078e02ff */
[----:B------:R-:W5:Y:S01]  /*13e30*/  LDC R29, c[0x0][0x278] ;  /* 0x00009e00ff1d7b82 */ /* 0x000f620000000800 */
[----:B---3--:R-:W-:Y:S01]  /*13e40*/  IMAD R9, R26, 0xf2, RZ ;  /* 0x000000f21a097824 */ /* 0x008fe200078e02ff */
[----:B------:R-:W-:-:S06]  /*13e50*/  IADD3 R8, P5, R31, R74, RZ ;  /* 0x0000004a1f087210 */ /* 0x000fcc0007fbe0ff */
[----:B----4-:R-:W3:Y:S01]  /*13e60*/  LDC R18, c[0x0][0x278] ;  /* 0x00009e00ff127b82 */ /* 0x010ee20000000800 */
[-C--:B------:R-:W-:Y:S01]  /*13e70*/  LEA.HI.X.SX32 R17, R17, R75.reuse, 0x1, P4 ;  /* 0x0000004b11117211 */ /* 0x080fe200020f0eff */
[----:B------:R-:W-:Y:S01]  /*13e80*/  IMAD R19, R73, 0x79, RZ ;  /* 0x0000007949137824 */ /* 0x000fe200078e02ff */
[-C--:B------:R-:W-:Y:S01]  /*13e90*/  IADD3 R12, P4, R9, R74.reuse, RZ ;  /* 0x0000004a090c7210 */ /* 0x080fe20007f9e0ff */
[----:B------:R-:W-:Y:S01]  /*13ea0*/  IMAD R27, R27, 0xf4, RZ ;  /* 0x000000f41b1b7824 */ /* 0x000fe200078e02ff */
[----:B------:R-:W-:Y:S02]  /*13eb0*/  PRMT R30, R35, 0x7632, R30 ;  /* 0x00007632231e7816 */ /* 0x000fe4000000001e */
[-C--:B------:R-:W-:Y:S02]  /*13ec0*/  LEA.HI.X.SX32 R9, R13, R75.reuse, 0x1, P5 ;  /* 0x0000004b0d097211 */ /* 0x080fe400028f0eff */
[-C--:B------:R-:W-:Y:S01]  /*13ed0*/  LEA.HI.X.SX32 R13, R19, R75.reuse, 0x1, P4 ;  /* 0x0000004b130d7211 */ /* 0x080fe200020f0eff */
[----:B--2---:R-:W-:Y:S01]  /*13ee0*/  IMAD R19, R14, 0xf6, RZ ;  /* 0x000000f60e137824 */ /* 0x004fe200078e02ff */
[-C--:B------:R-:W-:Y:S01]  /*13ef0*/  IADD3 R10, P5, R27, R74.reuse, RZ ;  /* 0x0000004a1b0a7210 */ /* 0x080fe20007fbe0ff */
[----:B0-----:R-:W-:Y:S01]  /*13f00*/  IMAD R25, R0, 0xf8, RZ ;  /* 0x000000f800197824 */ /* 0x001fe200078e02ff */
[----:B------:R0:W-:Y:S01]  /*13f10*/  STG.E.U16 desc[UR40][R16.64], R30 ;  /* 0x0000001e10007986 */ /* 0x0001e2000c101528 */
[----:B-1----:R-:W-:Y:S01]  /*13f20*/  PRMT R24, R20, 0x7632, R24 ;  /* 0x0000763214187816 */ /* 0x002fe20000000018 */
[----:B-----5:R-:W-:Y:S01]  /*13f30*/  IMAD R27, R28, 0xfa, RZ ;  /* 0x000000fa1c1b7824 */ /* 0x020fe200078e02ff */
[----:B------:R-:W-:Y:S01]  /*13f40*/  LEA.HI.X.SX32 R11, R11, R75, 0x1, P5 ;  /* 0x0000004b0b0b7211 */ /* 0x000fe200028f0eff */
[----:B------:R1:W-:Y:S01]  /*13f50*/  STG.E.U16 desc[UR40][R8.64], R20 ;  /* 0x0000001408007986 */ /* 0x0003e2000c101528 */
[----:B------:R-:W-:Y:S01]  /*13f60*/  PRMT R0, R21, 0x7632, R0 ;  /* 0x0000763215007816 */ /* 0x000fe20000000000 */
[----:B0-----:R-:W-:Y:S01]  /*13f70*/  IMAD R17, R73, 0x7b, RZ ;  /* 0x0000007b49117824 */ /* 0x001fe200078e02ff */
[----:B------:R-:W-:-:S02]  /*13f80*/  IADD3 R16, P4, R19, R74, RZ ;  /* 0x0000004a13107210 */ /* 0x000fc40007f9e0ff */
[----:B-1----:R-:W-:Y:S01]  /*13f90*/  IADD3 R8, P5, R25, R74, RZ ;  /* 0x0000004a19087210 */ /* 0x002fe20007fbe0ff */
[----:B------:R0:W-:Y:S01]  /*13fa0*/  STG.E.U16 desc[UR40][R12.64], R24 ;  /* 0x000000180c007986 */ /* 0x0001e2000c101528 */
[-C--:B------:R-:W-:Y:S01]  /*13fb0*/  LEA.HI.X.SX32 R17, R17, R75.reuse, 0x1, P4 ;  /* 0x0000004b11117211 */ /* 0x080fe200020f0eff */
[----:B------:R-:W-:Y:S01]  /*13fc0*/  IMAD R19, R73, 0x7d, RZ ;  /* 0x0000007d49137824 */ /* 0x000fe200078e02ff */
[----:B------:R-:W-:Y:S01]  /*13fd0*/  LEA.HI.X.SX32 R9, R7, R75, 0x1, P5 ;  /* 0x0000004b07097211 */ /* 0x000fe200028f0eff */
[----:B------:R-:W-:Y:S01]  /*13fe0*/  IMAD R29, R29, 0xfc, RZ ;  /* 0x000000fc1d1d7824 */ /* 0x000fe200078e02ff */
[----:B------:R1:W-:Y:S01]  /*13ff0*/  STG.E.U16 desc[UR40][R10.64], R21 ;  /* 0x000000150a007986 */ /* 0x0003e2000c101528 */
[----:B---3--:R-:W-:-:S03]  /*14000*/  IMAD R7, R18, 0xfe, RZ ;  /* 0x000000fe12077824 */ /* 0x008fc600078e02ff */
[----:B------:R2:W-:Y:S01]  /*14010*/  STG.E.U16 desc[UR40][R16.64], R0 ;  /* 0x0000000010007986 */ /* 0x0005e2000c101528 */
[----:B0-----:R-:W-:Y:S01]  /*14020*/  IADD3 R12, P4, R27, R74, RZ ;  /* 0x0000004a1b0c7210 */ /* 0x001fe20007f9e0ff */
[----:B------:R-:W-:-:S03]  /*14030*/  IMAD R73, R73, 0x7f, RZ ;  /* 0x0000007f49497824 */ /* 0x000fc600078e02ff */
[-C--:B------:R-:W-:Y:S02]  /*14040*/  LEA.HI.X.SX32 R13, R19, R75.reuse, 0x1, P4 ;  /* 0x0000004b130d7211 */ /* 0x080fe400020f0eff */
[-C--:B-1----:R-:W-:Y:S02]  /*14050*/  IADD3 R10, P5, R29, R74.reuse, RZ ;  /* 0x0000004a1d0a7210 */ /* 0x082fe40007fbe0ff */
[----:B--2---:R-:W-:Y:S02]  /*14060*/  PRMT R17, R22, 0x7632, R17 ;  /* 0x0000763216117816 */ /* 0x004fe40000000011 */
[----:B------:R-:W-:Y:S01]  /*14070*/  IADD3 R14, P4, R7, R74, RZ ;  /* 0x0000004a070e7210 */ /* 0x000fe20007f9e0ff */
[----:B------:R0:W-:Y:S01]  /*14080*/  STG.E.U16 desc[UR40][R8.64], R22 ;  /* 0x0000001608007986 */ /* 0x0001e2000c101528 */
[-C--:B------:R-:W-:Y:S02]  /*14090*/  LEA.HI.X.SX32 R11, R15, R75.reuse, 0x1, P5 ;  /* 0x0000004b0f0b7211 */ /* 0x080fe400028f0eff */
[----:B------:R-:W-:Y:S01]  /*140a0*/  LEA.HI.X.SX32 R15, R73, R75, 0x1, P4 ;  /* 0x0000004b490f7211 */ /* 0x000fe200020f0eff */
[----:B------:R1:W-:Y:S04]  /*140b0*/  STG.E.U16 desc[UR40][R12.64], R17 ;  /* 0x000000110c007986 */ /* 0x0003e8000c101528 */
[----:B------:R-:W-:Y:S01]  /*140c0*/  STG.E.U16 desc[UR40][R10.64], R23 ;  /* 0x000000170a007986 */ /* 0x000fe2000c101528 */
[----:B------:R-:W-:-:S02]  /*140d0*/  FSEL R16, R103, -INF , P3 ;  /* 0xff80000067107808 */ /* 0x000fc40001800000 */
[----:B------:R-:W-:Y:S01]  /*140e0*/  FSEL R97, R97, -INF , P2 ;  /* 0xff80000061617808 */ /* 0x000fe20001000000 */
[----:B0-----:R-:W0:Y:S01]  /*140f0*/  LDC.64 R8, c[0x0][0x230] ;  /* 0x00008c00ff087b82 */ /* 0x001e220000000a00 */
[----:B-1----:R-:W-:-:S05]  /*14100*/  PRMT R13, R23, 0x7632, R13 ;  /* 0x00007632170d7816 */ /* 0x002fca000000000d */
[----:B------:R-:W-:Y:S01]  /*14110*/  STG.E.U16 desc[UR40][R14.64], R13 ;  /* 0x0000000d0e007986 */ /* 0x000fe2000c101528 */
[----:B------:R-:W-:Y:S02]  /*14120*/  FSEL R0, R95, -INF , P1 ;  /* 0xff8000005f007808 */ /* 0x000fe40000800000 */
[----:B------:R-:W-:Y:S02]  /*14130*/  FSEL R93, R93, -INF , P0 ;  /* 0xff8000005d5d7808 */ /* 0x000fe40000000000 */
[----:B------:R-:W-:Y:S01]  /*14140*/  SHF.L.U32 R7, R130, 0x1, RZ ;  /* 0x0000000182077819 */ /* 0x000fe200000006ff */
[----:B------:R-:W-:Y:S01]  /*14150*/  FFMA R16, R16, 0.69314718246459960938, R3 ;  /* 0x3f31721810107823 */ /* 0x000fe20000000003 */
[----:B------:R-:W-:Y:S01]  /*14160*/  FFMA R17, R97, 0.69314718246459960938, R6 ;  /* 0x3f31721861117823 */ /* 0x000fe20000000006 */
[----:B------:R-:W-:Y:S01]  /*14170*/  FFMA R92, R0, 0.69314718246459960938, R5 ;  /* 0x3f317218005c7823 */ /* 0x000fe20000000005 */
[----:B------:R-:W-:Y:S01]  /*14180*/  LOP3.LUT R3, R7, 0x1f8, RZ, 0xc0, !PT ;  /* 0x000001f807037812 */ /* 0x000fe200078ec0ff */
[----:B------:R-:W-:Y:S01]  /*14190*/  BAR.SYNC.DEFER_BLOCKING 0x0 ;  /* 0x0000000000007b1d */ /* 0x000fe20000010000 */
[----:B------:R-:W-:-:S05]  /*141a0*/  FFMA R93, R93, 0.69314718246459960938, R4 ;  /* 0x3f3172185d5d7823 */ /* 0x000fca0000000004 */
[----:B------:R-:W-:Y:S04]  /*141b0*/  STS.64 [R3+UR7], R16 ;  /* 0x0000001003007988 */ /* 0x000fe80008000a07 */
[----:B------:R-:W-:Y:S01]  /*141c0*/  STS.64 [R3+UR7+0x200], R92 ;  /* 0x0002005c03007988 */ /* 0x000fe20008000a07 */
[----:B------:R-:W-:Y:S01]  /*141d0*/  BAR.SYNC.DEFER_BLOCKING 0x0 ;  /* 0x0000000000007b1d */ /* 0x000fe20000010000 */
[----:B------:R-:W-:-:S05]  /*141e0*/  UIMAD UR4, UR6, UR4, URZ ;  /* 0x00000004060472a4 */ /* 0x000fca000f8e023f */
[----:B------:R-:W1:Y:S01]  /*141f0*/  LDS R7, [R2] ;  /* 0x0000000002077984 */ /* 0x000e620000000800 */
[----:B------:R-:W-:Y:S01]  /*14200*/  USHF.L.U32 UR6, UR4, 0x2, URZ ;  /* 0x0000000204067899 */ /* 0x000fe2000800063f */
[C---:B------:R-:W-:Y:S01]  /*14210*/  SHF.L.U32 R5, R126.reuse, 0x2, RZ ;  /* 0x000000027e057819 */ /* 0x040fe200000006ff */
[----:B------:R-:W-:Y:S01]  /*14220*/  UIMAD.WIDE UR4, UR4, 0x4, URZ ;  /* 0x00000004040478a5 */ /* 0x000fe2000f8e023f */
[----:B------:R-:W-:-:S03]  /*14230*/  IMAD.HI R0, R126, 0x4, RZ ;  /* 0x000000047e007827 */ /* 0x000fc600078e02ff */
[----:B0-----:R-:W-:-:S04]  /*14240*/  IADD3 R4, P0, P1, R5, UR6, R8 ;  /* 0x0000000605047c10 */ /* 0x001fc8000f91e008 */
[----:B------:R-:W-:-:S05]  /*14250*/  IADD3.X R5, R0, UR5, R9, P0, P1 ;  /* 0x0000000500057c10 */ /* 0x000fca00087e2409 */
[----:B-1----:R-:W-:Y:S01]  /*14260*/  STG.E desc[UR40][R4.64], R7 ;  /* 0x0000000704007986 */ /* 0x002fe2000c101928 */
[----:B------:R-:W-:Y:S05]  /*14270*/  EXIT ;  /* 0x000000000000794d */ /* 0x000fea0003800000 */
.L_x_2:
[----:B------:R-:W-:-:S00]  /*14280*/  BRA `(.L_x_2) ;  /* 0xfffffffc00fc7947 */ /* 0x000fc0000383ffff */
[----:B------:R-:W-:-:S00]  /*14290*/  NOP ;  /* 0x0000000000007918 */ /* 0x000fc00000000000 */
        /* <DEDUP_REMOVED lines=14> */
.L_x_3:


//--------------------- .nv.global.init           --------------------------
	.section	.nv.global.init,"aw",@progbits
.nv.global.init:
	.type		_$_str,@object
	.size		_$_str,(.L_0 - _$_str)
_$_str:
        /*0000*/ 	.byte	0x5f, 0x5f, 0x43, 0x55, 0x44, 0x41, 0x5f, 0x46, 0x54, 0x5a, 0x00
.L_0:


//--------------------- .nv.shared.attn_fwd       --------------------------
	.section	.nv.shared.attn_fwd,"aw",@nobits
	.sectionflags	@""
	.align	16
	.zero		1024


//--------------------- .nv.shared.reserved.0     --------------------------
	.section	.nv.shared.reserved.0,"aw",@nobits
	.weak		__nv_reservedSMEM_offset_0_alias
	.size		__nv_reservedSMEM_offset_0_alias, 0, 0
	.other		__nv_reservedSMEM_offset_0_alias,@"STO_CUDA_RESERVED_SHARED STV_DEFAULT"
__nv_reservedSMEM_offset_0_alias:
	.zero		0


//--------------------- .nv.constant0.attn_fwd    --------------------------
	.section	.nv.constant0.attn_fwd,"a",@progbits
	.sectionflags	@""
	.align	4
.nv.constant0.attn_fwd:
	.zero		664


//--------------------- SYMBOLS --------------------------

	.type		.nv.reservedSmem.offset0,@object
	.size		.nv.reservedSmem.offset0,0x4
